//
// Generated by NVIDIA NVVM Compiler
//
// Compiler Build ID: CL-36424714
// Cuda compilation tools, release 13.0, V13.0.88
// Based on NVVM 20.0.0
//

.version 9.0
.target sm_100
.address_size 64

	// .globl	_ZN3cub18CUB_300001_SM_10006detail11EmptyKernelIvEEvv
// _ZZN3cub18CUB_300001_SM_10006detail6reduce28DeviceReduceSingleTileKernelINS2_10policy_hubI5statsjN4cuda3std3__44plusIS5_EEE10Policy1000EN6thrust24THRUST_300001_SM_1000_NS6detail15normal_iteratorINSE_10device_ptrIKfEEEEPS5_jSA_S5_S5_13compute_statsEEvT0_T1_T2_T3_T4_T6_E12temp_storage has been demoted
// _ZZN3cub18CUB_300001_SM_10006detail6reduce18DeviceReduceKernelINS2_10policy_hubI5statsjN4cuda3std3__44plusIS5_EEE10Policy1000EN6thrust24THRUST_300001_SM_1000_NS6detail15normal_iteratorINSE_10device_ptrIKfEEEEjSA_S5_13compute_statsEEvT0_PT3_T1_NS0_13GridEvenShareISP_EET2_T4_E12temp_storage has been demoted
// _ZZN3cub18CUB_300001_SM_10006detail6reduce28DeviceReduceSingleTileKernelINS2_10policy_hubI5statsjN4cuda3std3__44plusIS5_EEE10Policy1000EPS5_SD_iSA_S5_S5_NS8_10__identityEEEvT0_T1_T2_T3_T4_T6_E12temp_storage has been demoted
// _ZZN3cub18CUB_300001_SM_10006detail6reduce28DeviceReduceSingleTileKernelINS2_10policy_hubI5statsyN4cuda3std3__44plusIS5_EEE10Policy1000EN6thrust24THRUST_300001_SM_1000_NS6detail15normal_iteratorINSE_10device_ptrIKfEEEEPS5_ySA_S5_S5_13compute_statsEEvT0_T1_T2_T3_T4_T6_E12temp_storage has been demoted
// _ZZN3cub18CUB_300001_SM_10006detail6reduce18DeviceReduceKernelINS2_10policy_hubI5statsyN4cuda3std3__44plusIS5_EEE10Policy1000EN6thrust24THRUST_300001_SM_1000_NS6detail15normal_iteratorINSE_10device_ptrIKfEEEEySA_S5_13compute_statsEEvT0_PT3_T1_NS0_13GridEvenShareISP_EET2_T4_E12temp_storage has been demoted
// _ZZN3cub18CUB_300001_SM_10006detail6reduce28DeviceReduceSingleTileKernelINS2_10policy_hubI5statsyN4cuda3std3__44plusIS5_EEE10Policy1000EPS5_SD_iSA_S5_S5_NS8_10__identityEEEvT0_T1_T2_T3_T4_T6_E12temp_storage has been demoted
.global .align 1 .b8 _ZN34_INTERNAL_1202a651_4_k_cu_9c9cc6504cuda3std3__45__cpo5beginE[1];
.global .align 1 .b8 _ZN34_INTERNAL_1202a651_4_k_cu_9c9cc6504cuda3std3__45__cpo3endE[1];
.global .align 1 .b8 _ZN34_INTERNAL_1202a651_4_k_cu_9c9cc6504cuda3std3__45__cpo6cbeginE[1];
.global .align 1 .b8 _ZN34_INTERNAL_1202a651_4_k_cu_9c9cc6504cuda3std3__45__cpo4cendE[1];
.global .align 1 .b8 _ZN34_INTERNAL_1202a651_4_k_cu_9c9cc6504cuda3std3__45__cpo6rbeginE[1];
.global .align 1 .b8 _ZN34_INTERNAL_1202a651_4_k_cu_9c9cc6504cuda3std3__45__cpo4rendE[1];
.global .align 1 .b8 _ZN34_INTERNAL_1202a651_4_k_cu_9c9cc6504cuda3std3__45__cpo7crbeginE[1];
.global .align 1 .b8 _ZN34_INTERNAL_1202a651_4_k_cu_9c9cc6504cuda3std3__45__cpo5crendE[1];
.global .align 1 .b8 _ZN34_INTERNAL_1202a651_4_k_cu_9c9cc6504cuda3std3__436_GLOBAL__N__1202a651_4_k_cu_9c9cc6506ignoreE[1];
.global .align 1 .b8 _ZN34_INTERNAL_1202a651_4_k_cu_9c9cc6504cuda3std3__419piecewise_constructE[1];
.global .align 1 .b8 _ZN34_INTERNAL_1202a651_4_k_cu_9c9cc6504cuda3std3__48in_placeE[1];
.global .align 1 .b8 _ZN34_INTERNAL_1202a651_4_k_cu_9c9cc6504cuda3std3__420unreachable_sentinelE[1];
.global .align 1 .b8 _ZN34_INTERNAL_1202a651_4_k_cu_9c9cc6504cuda3std3__47nulloptE[1];
.global .align 1 .b8 _ZN34_INTERNAL_1202a651_4_k_cu_9c9cc6504cuda3std3__48unexpectE[1];
.global .align 1 .b8 _ZN34_INTERNAL_1202a651_4_k_cu_9c9cc6504cuda3std6ranges3__45__cpo4swapE[1];
.global .align 1 .b8 _ZN34_INTERNAL_1202a651_4_k_cu_9c9cc6504cuda3std6ranges3__45__cpo9iter_moveE[1];
.global .align 1 .b8 _ZN34_INTERNAL_1202a651_4_k_cu_9c9cc6504cuda3std6ranges3__45__cpo5beginE[1];
.global .align 1 .b8 _ZN34_INTERNAL_1202a651_4_k_cu_9c9cc6504cuda3std6ranges3__45__cpo3endE[1];
.global .align 1 .b8 _ZN34_INTERNAL_1202a651_4_k_cu_9c9cc6504cuda3std6ranges3__45__cpo6cbeginE[1];
.global .align 1 .b8 _ZN34_INTERNAL_1202a651_4_k_cu_9c9cc6504cuda3std6ranges3__45__cpo4cendE[1];
.global .align 1 .b8 _ZN34_INTERNAL_1202a651_4_k_cu_9c9cc6504cuda3std6ranges3__45__cpo7advanceE[1];
.global .align 1 .b8 _ZN34_INTERNAL_1202a651_4_k_cu_9c9cc6504cuda3std6ranges3__45__cpo9iter_swapE[1];
.global .align 1 .b8 _ZN34_INTERNAL_1202a651_4_k_cu_9c9cc6504cuda3std6ranges3__45__cpo4nextE[1];
.global .align 1 .b8 _ZN34_INTERNAL_1202a651_4_k_cu_9c9cc6504cuda3std6ranges3__45__cpo4prevE[1];
.global .align 1 .b8 _ZN34_INTERNAL_1202a651_4_k_cu_9c9cc6504cuda3std6ranges3__45__cpo4dataE[1];
.global .align 1 .b8 _ZN34_INTERNAL_1202a651_4_k_cu_9c9cc6504cuda3std6ranges3__45__cpo5cdataE[1];
.global .align 1 .b8 _ZN34_INTERNAL_1202a651_4_k_cu_9c9cc6504cuda3std6ranges3__45__cpo4sizeE[1];
.global .align 1 .b8 _ZN34_INTERNAL_1202a651_4_k_cu_9c9cc6504cuda3std6ranges3__45__cpo5ssizeE[1];
.global .align 1 .b8 _ZN34_INTERNAL_1202a651_4_k_cu_9c9cc6504cuda3std6ranges3__45__cpo8distanceE[1];
.global .align 1 .b8 _ZN34_INTERNAL_1202a651_4_k_cu_9c9cc6506thrust24THRUST_300001_SM_1000_NS8cuda_cub3parE[1];
.global .align 1 .b8 _ZN34_INTERNAL_1202a651_4_k_cu_9c9cc6506thrust24THRUST_300001_SM_1000_NS8cuda_cub10par_nosyncE[1];
.global .align 1 .b8 _ZN34_INTERNAL_1202a651_4_k_cu_9c9cc6506thrust24THRUST_300001_SM_1000_NS6system6detail10sequential3seqE[1];
.global .align 1 .b8 _ZN34_INTERNAL_1202a651_4_k_cu_9c9cc6506thrust24THRUST_300001_SM_1000_NS12placeholders2_1E[1];
.global .align 1 .b8 _ZN34_INTERNAL_1202a651_4_k_cu_9c9cc6506thrust24THRUST_300001_SM_1000_NS12placeholders2_2E[1];
.global .align 1 .b8 _ZN34_INTERNAL_1202a651_4_k_cu_9c9cc6506thrust24THRUST_300001_SM_1000_NS12placeholders2_3E[1];
.global .align 1 .b8 _ZN34_INTERNAL_1202a651_4_k_cu_9c9cc6506thrust24THRUST_300001_SM_1000_NS12placeholders2_4E[1];
.global .align 1 .b8 _ZN34_INTERNAL_1202a651_4_k_cu_9c9cc6506thrust24THRUST_300001_SM_1000_NS12placeholders2_5E[1];
.global .align 1 .b8 _ZN34_INTERNAL_1202a651_4_k_cu_9c9cc6506thrust24THRUST_300001_SM_1000_NS12placeholders2_6E[1];
.global .align 1 .b8 _ZN34_INTERNAL_1202a651_4_k_cu_9c9cc6506thrust24THRUST_300001_SM_1000_NS12placeholders2_7E[1];
.global .align 1 .b8 _ZN34_INTERNAL_1202a651_4_k_cu_9c9cc6506thrust24THRUST_300001_SM_1000_NS12placeholders2_8E[1];
.global .align 1 .b8 _ZN34_INTERNAL_1202a651_4_k_cu_9c9cc6506thrust24THRUST_300001_SM_1000_NS12placeholders2_9E[1];
.global .align 1 .b8 _ZN34_INTERNAL_1202a651_4_k_cu_9c9cc6506thrust24THRUST_300001_SM_1000_NS12placeholders3_10E[1];
.global .align 1 .b8 _ZN34_INTERNAL_1202a651_4_k_cu_9c9cc6506thrust24THRUST_300001_SM_1000_NS3seqE[1];

.visible .entry _ZN3cub18CUB_300001_SM_10006detail11EmptyKernelIvEEvv()
{


	ret;

}
	// .globl	_ZN3cub18CUB_300001_SM_10006detail6reduce28DeviceReduceSingleTileKernelINS2_10policy_hubI5statsjN4cuda3std3__44plusIS5_EEE10Policy1000EN6thrust24THRUST_300001_SM_1000_NS6detail15normal_iteratorINSE_10device_ptrIKfEEEEPS5_jSA_S5_S5_13compute_statsEEvT0_T1_T2_T3_T4_T6_
.visible .entry _ZN3cub18CUB_300001_SM_10006detail6reduce28DeviceReduceSingleTileKernelINS2_10policy_hubI5statsjN4cuda3std3__44plusIS5_EEE10Policy1000EN6thrust24THRUST_300001_SM_1000_NS6detail15normal_iteratorINSE_10device_ptrIKfEEEEPS5_jSA_S5_S5_13compute_statsEEvT0_T1_T2_T3_T4_T6_(
	.param .align 8 .b8 _ZN3cub18CUB_300001_SM_10006detail6reduce28DeviceReduceSingleTileKernelINS2_10policy_hubI5statsjN4cuda3std3__44plusIS5_EEE10Policy1000EN6thrust24THRUST_300001_SM_1000_NS6detail15normal_iteratorINSE_10device_ptrIKfEEEEPS5_jSA_S5_S5_13compute_statsEEvT0_T1_T2_T3_T4_T6__param_0[8],
	.param .u64 .ptr .align 1 _ZN3cub18CUB_300001_SM_10006detail6reduce28DeviceReduceSingleTileKernelINS2_10policy_hubI5statsjN4cuda3std3__44plusIS5_EEE10Policy1000EN6thrust24THRUST_300001_SM_1000_NS6detail15normal_iteratorINSE_10device_ptrIKfEEEEPS5_jSA_S5_S5_13compute_statsEEvT0_T1_T2_T3_T4_T6__param_1,
	.param .u32 _ZN3cub18CUB_300001_SM_10006detail6reduce28DeviceReduceSingleTileKernelINS2_10policy_hubI5statsjN4cuda3std3__44plusIS5_EEE10Policy1000EN6thrust24THRUST_300001_SM_1000_NS6detail15normal_iteratorINSE_10device_ptrIKfEEEEPS5_jSA_S5_S5_13compute_statsEEvT0_T1_T2_T3_T4_T6__param_2,
	.param .align 1 .b8 _ZN3cub18CUB_300001_SM_10006detail6reduce28DeviceReduceSingleTileKernelINS2_10policy_hubI5statsjN4cuda3std3__44plusIS5_EEE10Policy1000EN6thrust24THRUST_300001_SM_1000_NS6detail15normal_iteratorINSE_10device_ptrIKfEEEEPS5_jSA_S5_S5_13compute_statsEEvT0_T1_T2_T3_T4_T6__param_3[1],
	.param .align 4 .b8 _ZN3cub18CUB_300001_SM_10006detail6reduce28DeviceReduceSingleTileKernelINS2_10policy_hubI5statsjN4cuda3std3__44plusIS5_EEE10Policy1000EN6thrust24THRUST_300001_SM_1000_NS6detail15normal_iteratorINSE_10device_ptrIKfEEEEPS5_jSA_S5_S5_13compute_statsEEvT0_T1_T2_T3_T4_T6__param_4[8],
	.param .align 1 .b8 _ZN3cub18CUB_300001_SM_10006detail6reduce28DeviceReduceSingleTileKernelINS2_10policy_hubI5statsjN4cuda3std3__44plusIS5_EEE10Policy1000EN6thrust24THRUST_300001_SM_1000_NS6detail15normal_iteratorINSE_10device_ptrIKfEEEEPS5_jSA_S5_S5_13compute_statsEEvT0_T1_T2_T3_T4_T6__param_5[1]
)
.maxntid 512
.minnctapersm 1
{
	.reg .pred 	%p<67>;
	.reg .b32 	%r<285>;
	.reg .b32 	%f<617>;
	.reg .b64 	%rd<84>;
	// demoted variable
	.shared .align 4 .b8 _ZZN3cub18CUB_300001_SM_10006detail6reduce28DeviceReduceSingleTileKernelINS2_10policy_hubI5statsjN4cuda3std3__44plusIS5_EEE10Policy1000EN6thrust24THRUST_300001_SM_1000_NS6detail15normal_iteratorINSE_10device_ptrIKfEEEEPS5_jSA_S5_S5_13compute_statsEEvT0_T1_T2_T3_T4_T6_E12temp_storage[152];
	ld.param.f32 	%f84, [_ZN3cub18CUB_300001_SM_10006detail6reduce28DeviceReduceSingleTileKernelINS2_10policy_hubI5statsjN4cuda3std3__44plusIS5_EEE10Policy1000EN6thrust24THRUST_300001_SM_1000_NS6detail15normal_iteratorINSE_10device_ptrIKfEEEEPS5_jSA_S5_S5_13compute_statsEEvT0_T1_T2_T3_T4_T6__param_4+4];
	ld.param.f32 	%f83, [_ZN3cub18CUB_300001_SM_10006detail6reduce28DeviceReduceSingleTileKernelINS2_10policy_hubI5statsjN4cuda3std3__44plusIS5_EEE10Policy1000EN6thrust24THRUST_300001_SM_1000_NS6detail15normal_iteratorINSE_10device_ptrIKfEEEEPS5_jSA_S5_S5_13compute_statsEEvT0_T1_T2_T3_T4_T6__param_4];
	ld.param.u64 	%rd10, [_ZN3cub18CUB_300001_SM_10006detail6reduce28DeviceReduceSingleTileKernelINS2_10policy_hubI5statsjN4cuda3std3__44plusIS5_EEE10Policy1000EN6thrust24THRUST_300001_SM_1000_NS6detail15normal_iteratorINSE_10device_ptrIKfEEEEPS5_jSA_S5_S5_13compute_statsEEvT0_T1_T2_T3_T4_T6__param_0];
	ld.param.u64 	%rd11, [_ZN3cub18CUB_300001_SM_10006detail6reduce28DeviceReduceSingleTileKernelINS2_10policy_hubI5statsjN4cuda3std3__44plusIS5_EEE10Policy1000EN6thrust24THRUST_300001_SM_1000_NS6detail15normal_iteratorINSE_10device_ptrIKfEEEEPS5_jSA_S5_S5_13compute_statsEEvT0_T1_T2_T3_T4_T6__param_1];
	ld.param.u32 	%r51, [_ZN3cub18CUB_300001_SM_10006detail6reduce28DeviceReduceSingleTileKernelINS2_10policy_hubI5statsjN4cuda3std3__44plusIS5_EEE10Policy1000EN6thrust24THRUST_300001_SM_1000_NS6detail15normal_iteratorINSE_10device_ptrIKfEEEEPS5_jSA_S5_S5_13compute_statsEEvT0_T1_T2_T3_T4_T6__param_2];
	cvta.to.global.u64 	%rd1, %rd11;
	setp.ne.s32 	%p1, %r51, 0;
	@%p1 bra 	$L__BB1_3;
	mov.u32 	%r267, %tid.x;
	setp.ne.s32 	%p66, %r267, 0;
	@%p66 bra 	$L__BB1_52;
	st.global.f32 	[%rd1], %f83;
	st.global.f32 	[%rd1+4], %f84;
	bra.uni 	$L__BB1_52;
$L__BB1_3:
	cvta.to.global.u64 	%rd2, %rd10;
	setp.gt.u32 	%p2, %r51, 3583;
	@%p2 bra 	$L__BB1_28;
	mov.u32 	%r1, %tid.x;
	setp.ge.u32 	%p24, %r1, %r51;
	mov.f32 	%f591, 0f00000000;
	mov.f32 	%f592, %f591;
	mov.u32 	%r271, %r1;
	@%p24 bra 	$L__BB1_6;
	mul.wide.u32 	%rd73, %r1, 4;
	add.s64 	%rd74, %rd2, %rd73;
	ld.global.f32 	%f592, [%rd74];
	mul.f32 	%f591, %f592, %f592;
	add.s32 	%r271, %r1, 512;
$L__BB1_6:
	setp.ge.u32 	%p25, %r271, %r51;
	@%p25 bra 	$L__BB1_19;
	not.b32 	%r144, %r271;
	add.s32 	%r145, %r51, %r144;
	shr.u32 	%r146, %r145, 9;
	add.s32 	%r4, %r146, 1;
	and.b32  	%r5, %r4, 15;
	setp.lt.u32 	%p26, %r145, 7680;
	@%p26 bra 	$L__BB1_10;
	and.b32  	%r147, %r4, 16777200;
	neg.s32 	%r269, %r147;
	mul.wide.u32 	%rd75, %r271, 4;
	add.s64 	%rd76, %rd75, %rd2;
	add.s64 	%rd82, %rd76, 16384;
$L__BB1_9:
	.pragma "nounroll";
	ld.global.f32 	%f290, [%rd82+-16384];
	add.f32 	%f291, %f592, %f290;
	fma.rn.f32 	%f292, %f290, %f290, %f591;
	ld.global.f32 	%f293, [%rd82+-14336];
	add.f32 	%f294, %f291, %f293;
	fma.rn.f32 	%f295, %f293, %f293, %f292;
	ld.global.f32 	%f296, [%rd82+-12288];
	add.f32 	%f297, %f294, %f296;
	fma.rn.f32 	%f298, %f296, %f296, %f295;
	ld.global.f32 	%f299, [%rd82+-10240];
	add.f32 	%f300, %f297, %f299;
	fma.rn.f32 	%f301, %f299, %f299, %f298;
	ld.global.f32 	%f302, [%rd82+-8192];
	add.f32 	%f303, %f300, %f302;
	fma.rn.f32 	%f304, %f302, %f302, %f301;
	ld.global.f32 	%f305, [%rd82+-6144];
	add.f32 	%f306, %f303, %f305;
	fma.rn.f32 	%f307, %f305, %f305, %f304;
	ld.global.f32 	%f308, [%rd82+-4096];
	add.f32 	%f309, %f306, %f308;
	fma.rn.f32 	%f310, %f308, %f308, %f307;
	ld.global.f32 	%f311, [%rd82+-2048];
	add.f32 	%f312, %f309, %f311;
	fma.rn.f32 	%f313, %f311, %f311, %f310;
	ld.global.f32 	%f314, [%rd82];
	add.f32 	%f315, %f312, %f314;
	fma.rn.f32 	%f316, %f314, %f314, %f313;
	ld.global.f32 	%f317, [%rd82+2048];
	add.f32 	%f318, %f315, %f317;
	fma.rn.f32 	%f319, %f317, %f317, %f316;
	ld.global.f32 	%f320, [%rd82+4096];
	add.f32 	%f321, %f318, %f320;
	fma.rn.f32 	%f322, %f320, %f320, %f319;
	ld.global.f32 	%f323, [%rd82+6144];
	add.f32 	%f324, %f321, %f323;
	fma.rn.f32 	%f325, %f323, %f323, %f322;
	ld.global.f32 	%f326, [%rd82+8192];
	add.f32 	%f327, %f324, %f326;
	fma.rn.f32 	%f328, %f326, %f326, %f325;
	ld.global.f32 	%f329, [%rd82+10240];
	add.f32 	%f330, %f327, %f329;
	fma.rn.f32 	%f331, %f329, %f329, %f328;
	ld.global.f32 	%f332, [%rd82+12288];
	add.f32 	%f333, %f330, %f332;
	fma.rn.f32 	%f334, %f332, %f332, %f331;
	ld.global.f32 	%f335, [%rd82+14336];
	add.f32 	%f592, %f333, %f335;
	fma.rn.f32 	%f591, %f335, %f335, %f334;
	add.s32 	%r271, %r271, 8192;
	add.s32 	%r269, %r269, 16;
	add.s64 	%rd82, %rd82, 32768;
	setp.ne.s32 	%p27, %r269, 0;
	@%p27 bra 	$L__BB1_9;
$L__BB1_10:
	setp.eq.s32 	%p28, %r5, 0;
	@%p28 bra 	$L__BB1_19;
	and.b32  	%r12, %r4, 7;
	setp.lt.u32 	%p29, %r5, 8;
	@%p29 bra 	$L__BB1_13;
	mul.wide.u32 	%rd77, %r271, 4;
	add.s64 	%rd78, %rd2, %rd77;
	ld.global.f32 	%f337, [%rd78];
	add.f32 	%f338, %f592, %f337;
	fma.rn.f32 	%f339, %f337, %f337, %f591;
	ld.global.f32 	%f340, [%rd78+2048];
	add.f32 	%f341, %f338, %f340;
	fma.rn.f32 	%f342, %f340, %f340, %f339;
	ld.global.f32 	%f343, [%rd78+4096];
	add.f32 	%f344, %f341, %f343;
	fma.rn.f32 	%f345, %f343, %f343, %f342;
	ld.global.f32 	%f346, [%rd78+6144];
	add.f32 	%f347, %f344, %f346;
	fma.rn.f32 	%f348, %f346, %f346, %f345;
	ld.global.f32 	%f349, [%rd78+8192];
	add.f32 	%f350, %f347, %f349;
	fma.rn.f32 	%f351, %f349, %f349, %f348;
	ld.global.f32 	%f352, [%rd78+10240];
	add.f32 	%f353, %f350, %f352;
	fma.rn.f32 	%f354, %f352, %f352, %f351;
	ld.global.f32 	%f355, [%rd78+12288];
	add.f32 	%f356, %f353, %f355;
	fma.rn.f32 	%f357, %f355, %f355, %f354;
	ld.global.f32 	%f358, [%rd78+14336];
	add.f32 	%f592, %f356, %f358;
	fma.rn.f32 	%f591, %f358, %f358, %f357;
	add.s32 	%r271, %r271, 4096;
$L__BB1_13:
	setp.eq.s32 	%p30, %r12, 0;
	@%p30 bra 	$L__BB1_19;
	and.b32  	%r15, %r4, 3;
	setp.lt.u32 	%p31, %r12, 4;
	@%p31 bra 	$L__BB1_16;
	mul.wide.u32 	%rd79, %r271, 4;
	add.s64 	%rd80, %rd2, %rd79;
	ld.global.f32 	%f360, [%rd80];
	add.f32 	%f361, %f592, %f360;
	fma.rn.f32 	%f362, %f360, %f360, %f591;
	ld.global.f32 	%f363, [%rd80+2048];
	add.f32 	%f364, %f361, %f363;
	fma.rn.f32 	%f365, %f363, %f363, %f362;
	ld.global.f32 	%f366, [%rd80+4096];
	add.f32 	%f367, %f364, %f366;
	fma.rn.f32 	%f368, %f366, %f366, %f365;
	ld.global.f32 	%f369, [%rd80+6144];
	add.f32 	%f592, %f367, %f369;
	fma.rn.f32 	%f591, %f369, %f369, %f368;
	add.s32 	%r271, %r271, 2048;
$L__BB1_16:
	setp.eq.s32 	%p32, %r15, 0;
	@%p32 bra 	$L__BB1_19;
	mul.wide.u32 	%rd81, %r271, 4;
	add.s64 	%rd83, %rd2, %rd81;
	neg.s32 	%r274, %r15;
$L__BB1_18:
	.pragma "nounroll";
	ld.global.f32 	%f370, [%rd83];
	add.f32 	%f592, %f592, %f370;
	fma.rn.f32 	%f591, %f370, %f370, %f591;
	add.s64 	%rd83, %rd83, 2048;
	add.s32 	%r274, %r274, 1;
	setp.ne.s32 	%p33, %r274, 0;
	@%p33 bra 	$L__BB1_18;
$L__BB1_19:
	setp.lt.u32 	%p34, %r51, 512;
	@%p34 bra 	$L__BB1_24;
	// begin inline asm
	mov.u32 %r211, %laneid;
	// end inline asm
	mov.b32 	%r213, %f592;
	mov.b32 	%r219, 1;
	mov.b32 	%r260, 31;
	mov.b32 	%r261, -1;
	// begin inline asm
	shfl.sync.down.b32 %r212, %r213, %r219, %r260, %r261;
	// end inline asm
	mov.b32 	%r218, %f591;
	// begin inline asm
	shfl.sync.down.b32 %r217, %r218, %r219, %r260, %r261;
	// end inline asm
	mov.b32 	%f487, %r212;
	mov.b32 	%f488, %r217;
	setp.gt.s32 	%p58, %r211, 30;
	add.f32 	%f489, %f592, %f487;
	add.f32 	%f490, %f591, %f488;
	selp.f32 	%f491, %f591, %f490, %p58;
	selp.f32 	%f492, %f592, %f489, %p58;
	mov.b32 	%r223, %f492;
	mov.b32 	%r229, 2;
	// begin inline asm
	shfl.sync.down.b32 %r222, %r223, %r229, %r260, %r261;
	// end inline asm
	mov.b32 	%r228, %f491;
	// begin inline asm
	shfl.sync.down.b32 %r227, %r228, %r229, %r260, %r261;
	// end inline asm
	mov.b32 	%f493, %r222;
	mov.b32 	%f494, %r227;
	setp.gt.s32 	%p59, %r211, 29;
	add.f32 	%f495, %f492, %f493;
	add.f32 	%f496, %f491, %f494;
	selp.f32 	%f497, %f491, %f496, %p59;
	selp.f32 	%f498, %f492, %f495, %p59;
	mov.b32 	%r233, %f498;
	mov.b32 	%r239, 4;
	// begin inline asm
	shfl.sync.down.b32 %r232, %r233, %r239, %r260, %r261;
	// end inline asm
	mov.b32 	%r238, %f497;
	// begin inline asm
	shfl.sync.down.b32 %r237, %r238, %r239, %r260, %r261;
	// end inline asm
	mov.b32 	%f499, %r232;
	mov.b32 	%f500, %r237;
	setp.gt.s32 	%p60, %r211, 27;
	add.f32 	%f501, %f498, %f499;
	add.f32 	%f502, %f497, %f500;
	selp.f32 	%f503, %f498, %f501, %p60;
	selp.f32 	%f504, %f497, %f502, %p60;
	mov.b32 	%r243, %f503;
	mov.b32 	%r249, 8;
	// begin inline asm
	shfl.sync.down.b32 %r242, %r243, %r249, %r260, %r261;
	// end inline asm
	mov.b32 	%r248, %f504;
	// begin inline asm
	shfl.sync.down.b32 %r247, %r248, %r249, %r260, %r261;
	// end inline asm
	mov.b32 	%f505, %r242;
	mov.b32 	%f506, %r247;
	setp.gt.s32 	%p61, %r211, 23;
	add.f32 	%f507, %f503, %f505;
	add.f32 	%f508, %f504, %f506;
	selp.f32 	%f509, %f503, %f507, %p61;
	selp.f32 	%f510, %f504, %f508, %p61;
	mov.b32 	%r253, %f509;
	mov.b32 	%r259, 16;
	// begin inline asm
	shfl.sync.down.b32 %r252, %r253, %r259, %r260, %r261;
	// end inline asm
	mov.b32 	%r258, %f510;
	// begin inline asm
	shfl.sync.down.b32 %r257, %r258, %r259, %r260, %r261;
	// end inline asm
	mov.b32 	%f511, %r252;
	mov.b32 	%f512, %r257;
	setp.gt.s32 	%p62, %r211, 15;
	add.f32 	%f31, %f509, %f511;
	add.f32 	%f32, %f510, %f512;
	selp.f32 	%f616, %f509, %f31, %p62;
	selp.f32 	%f615, %f510, %f32, %p62;
	setp.ne.s32 	%p63, %r211, 0;
	@%p63 bra 	$L__BB1_22;
	shr.u32 	%r262, %r1, 2;
	and.b32  	%r263, %r262, 248;
	mov.u32 	%r264, _ZZN3cub18CUB_300001_SM_10006detail6reduce28DeviceReduceSingleTileKernelINS2_10policy_hubI5statsjN4cuda3std3__44plusIS5_EEE10Policy1000EN6thrust24THRUST_300001_SM_1000_NS6detail15normal_iteratorINSE_10device_ptrIKfEEEEPS5_jSA_S5_S5_13compute_statsEEvT0_T1_T2_T3_T4_T6_E12temp_storage;
	add.s32 	%r265, %r264, %r263;
	st.shared.f32 	[%r265+16], %f31;
	st.shared.f32 	[%r265+20], %f32;
$L__BB1_22:
	bar.sync 	0;
	setp.ne.s32 	%p64, %r1, 0;
	@%p64 bra 	$L__BB1_50;
	ld.shared.f32 	%f513, [_ZZN3cub18CUB_300001_SM_10006detail6reduce28DeviceReduceSingleTileKernelINS2_10policy_hubI5statsjN4cuda3std3__44plusIS5_EEE10Policy1000EN6thrust24THRUST_300001_SM_1000_NS6detail15normal_iteratorINSE_10device_ptrIKfEEEEPS5_jSA_S5_S5_13compute_statsEEvT0_T1_T2_T3_T4_T6_E12temp_storage+24];
	ld.shared.f32 	%f514, [_ZZN3cub18CUB_300001_SM_10006detail6reduce28DeviceReduceSingleTileKernelINS2_10policy_hubI5statsjN4cuda3std3__44plusIS5_EEE10Policy1000EN6thrust24THRUST_300001_SM_1000_NS6detail15normal_iteratorINSE_10device_ptrIKfEEEEPS5_jSA_S5_S5_13compute_statsEEvT0_T1_T2_T3_T4_T6_E12temp_storage+28];
	add.f32 	%f515, %f616, %f513;
	add.f32 	%f516, %f615, %f514;
	ld.shared.f32 	%f517, [_ZZN3cub18CUB_300001_SM_10006detail6reduce28DeviceReduceSingleTileKernelINS2_10policy_hubI5statsjN4cuda3std3__44plusIS5_EEE10Policy1000EN6thrust24THRUST_300001_SM_1000_NS6detail15normal_iteratorINSE_10device_ptrIKfEEEEPS5_jSA_S5_S5_13compute_statsEEvT0_T1_T2_T3_T4_T6_E12temp_storage+32];
	ld.shared.f32 	%f518, [_ZZN3cub18CUB_300001_SM_10006detail6reduce28DeviceReduceSingleTileKernelINS2_10policy_hubI5statsjN4cuda3std3__44plusIS5_EEE10Policy1000EN6thrust24THRUST_300001_SM_1000_NS6detail15normal_iteratorINSE_10device_ptrIKfEEEEPS5_jSA_S5_S5_13compute_statsEEvT0_T1_T2_T3_T4_T6_E12temp_storage+36];
	add.f32 	%f519, %f515, %f517;
	add.f32 	%f520, %f516, %f518;
	ld.shared.f32 	%f521, [_ZZN3cub18CUB_300001_SM_10006detail6reduce28DeviceReduceSingleTileKernelINS2_10policy_hubI5statsjN4cuda3std3__44plusIS5_EEE10Policy1000EN6thrust24THRUST_300001_SM_1000_NS6detail15normal_iteratorINSE_10device_ptrIKfEEEEPS5_jSA_S5_S5_13compute_statsEEvT0_T1_T2_T3_T4_T6_E12temp_storage+40];
	ld.shared.f32 	%f522, [_ZZN3cub18CUB_300001_SM_10006detail6reduce28DeviceReduceSingleTileKernelINS2_10policy_hubI5statsjN4cuda3std3__44plusIS5_EEE10Policy1000EN6thrust24THRUST_300001_SM_1000_NS6detail15normal_iteratorINSE_10device_ptrIKfEEEEPS5_jSA_S5_S5_13compute_statsEEvT0_T1_T2_T3_T4_T6_E12temp_storage+44];
	add.f32 	%f523, %f519, %f521;
	add.f32 	%f524, %f520, %f522;
	ld.shared.f32 	%f525, [_ZZN3cub18CUB_300001_SM_10006detail6reduce28DeviceReduceSingleTileKernelINS2_10policy_hubI5statsjN4cuda3std3__44plusIS5_EEE10Policy1000EN6thrust24THRUST_300001_SM_1000_NS6detail15normal_iteratorINSE_10device_ptrIKfEEEEPS5_jSA_S5_S5_13compute_statsEEvT0_T1_T2_T3_T4_T6_E12temp_storage+48];
	ld.shared.f32 	%f526, [_ZZN3cub18CUB_300001_SM_10006detail6reduce28DeviceReduceSingleTileKernelINS2_10policy_hubI5statsjN4cuda3std3__44plusIS5_EEE10Policy1000EN6thrust24THRUST_300001_SM_1000_NS6detail15normal_iteratorINSE_10device_ptrIKfEEEEPS5_jSA_S5_S5_13compute_statsEEvT0_T1_T2_T3_T4_T6_E12temp_storage+52];
	add.f32 	%f527, %f523, %f525;
	add.f32 	%f528, %f524, %f526;
	ld.shared.f32 	%f529, [_ZZN3cub18CUB_300001_SM_10006detail6reduce28DeviceReduceSingleTileKernelINS2_10policy_hubI5statsjN4cuda3std3__44plusIS5_EEE10Policy1000EN6thrust24THRUST_300001_SM_1000_NS6detail15normal_iteratorINSE_10device_ptrIKfEEEEPS5_jSA_S5_S5_13compute_statsEEvT0_T1_T2_T3_T4_T6_E12temp_storage+56];
	ld.shared.f32 	%f530, [_ZZN3cub18CUB_300001_SM_10006detail6reduce28DeviceReduceSingleTileKernelINS2_10policy_hubI5statsjN4cuda3std3__44plusIS5_EEE10Policy1000EN6thrust24THRUST_300001_SM_1000_NS6detail15normal_iteratorINSE_10device_ptrIKfEEEEPS5_jSA_S5_S5_13compute_statsEEvT0_T1_T2_T3_T4_T6_E12temp_storage+60];
	add.f32 	%f531, %f527, %f529;
	add.f32 	%f532, %f528, %f530;
	ld.shared.f32 	%f533, [_ZZN3cub18CUB_300001_SM_10006detail6reduce28DeviceReduceSingleTileKernelINS2_10policy_hubI5statsjN4cuda3std3__44plusIS5_EEE10Policy1000EN6thrust24THRUST_300001_SM_1000_NS6detail15normal_iteratorINSE_10device_ptrIKfEEEEPS5_jSA_S5_S5_13compute_statsEEvT0_T1_T2_T3_T4_T6_E12temp_storage+64];
	ld.shared.f32 	%f534, [_ZZN3cub18CUB_300001_SM_10006detail6reduce28DeviceReduceSingleTileKernelINS2_10policy_hubI5statsjN4cuda3std3__44plusIS5_EEE10Policy1000EN6thrust24THRUST_300001_SM_1000_NS6detail15normal_iteratorINSE_10device_ptrIKfEEEEPS5_jSA_S5_S5_13compute_statsEEvT0_T1_T2_T3_T4_T6_E12temp_storage+68];
	add.f32 	%f535, %f531, %f533;
	add.f32 	%f536, %f532, %f534;
	ld.shared.f32 	%f537, [_ZZN3cub18CUB_300001_SM_10006detail6reduce28DeviceReduceSingleTileKernelINS2_10policy_hubI5statsjN4cuda3std3__44plusIS5_EEE10Policy1000EN6thrust24THRUST_300001_SM_1000_NS6detail15normal_iteratorINSE_10device_ptrIKfEEEEPS5_jSA_S5_S5_13compute_statsEEvT0_T1_T2_T3_T4_T6_E12temp_storage+72];
	ld.shared.f32 	%f538, [_ZZN3cub18CUB_300001_SM_10006detail6reduce28DeviceReduceSingleTileKernelINS2_10policy_hubI5statsjN4cuda3std3__44plusIS5_EEE10Policy1000EN6thrust24THRUST_300001_SM_1000_NS6detail15normal_iteratorINSE_10device_ptrIKfEEEEPS5_jSA_S5_S5_13compute_statsEEvT0_T1_T2_T3_T4_T6_E12temp_storage+76];
	add.f32 	%f539, %f535, %f537;
	add.f32 	%f540, %f536, %f538;
	ld.shared.f32 	%f541, [_ZZN3cub18CUB_300001_SM_10006detail6reduce28DeviceReduceSingleTileKernelINS2_10policy_hubI5statsjN4cuda3std3__44plusIS5_EEE10Policy1000EN6thrust24THRUST_300001_SM_1000_NS6detail15normal_iteratorINSE_10device_ptrIKfEEEEPS5_jSA_S5_S5_13compute_statsEEvT0_T1_T2_T3_T4_T6_E12temp_storage+80];
	ld.shared.f32 	%f542, [_ZZN3cub18CUB_300001_SM_10006detail6reduce28DeviceReduceSingleTileKernelINS2_10policy_hubI5statsjN4cuda3std3__44plusIS5_EEE10Policy1000EN6thrust24THRUST_300001_SM_1000_NS6detail15normal_iteratorINSE_10device_ptrIKfEEEEPS5_jSA_S5_S5_13compute_statsEEvT0_T1_T2_T3_T4_T6_E12temp_storage+84];
	add.f32 	%f543, %f539, %f541;
	add.f32 	%f544, %f540, %f542;
	ld.shared.f32 	%f545, [_ZZN3cub18CUB_300001_SM_10006detail6reduce28DeviceReduceSingleTileKernelINS2_10policy_hubI5statsjN4cuda3std3__44plusIS5_EEE10Policy1000EN6thrust24THRUST_300001_SM_1000_NS6detail15normal_iteratorINSE_10device_ptrIKfEEEEPS5_jSA_S5_S5_13compute_statsEEvT0_T1_T2_T3_T4_T6_E12temp_storage+88];
	ld.shared.f32 	%f546, [_ZZN3cub18CUB_300001_SM_10006detail6reduce28DeviceReduceSingleTileKernelINS2_10policy_hubI5statsjN4cuda3std3__44plusIS5_EEE10Policy1000EN6thrust24THRUST_300001_SM_1000_NS6detail15normal_iteratorINSE_10device_ptrIKfEEEEPS5_jSA_S5_S5_13compute_statsEEvT0_T1_T2_T3_T4_T6_E12temp_storage+92];
	add.f32 	%f547, %f543, %f545;
	add.f32 	%f548, %f544, %f546;
	ld.shared.f32 	%f549, [_ZZN3cub18CUB_300001_SM_10006detail6reduce28DeviceReduceSingleTileKernelINS2_10policy_hubI5statsjN4cuda3std3__44plusIS5_EEE10Policy1000EN6thrust24THRUST_300001_SM_1000_NS6detail15normal_iteratorINSE_10device_ptrIKfEEEEPS5_jSA_S5_S5_13compute_statsEEvT0_T1_T2_T3_T4_T6_E12temp_storage+96];
	ld.shared.f32 	%f550, [_ZZN3cub18CUB_300001_SM_10006detail6reduce28DeviceReduceSingleTileKernelINS2_10policy_hubI5statsjN4cuda3std3__44plusIS5_EEE10Policy1000EN6thrust24THRUST_300001_SM_1000_NS6detail15normal_iteratorINSE_10device_ptrIKfEEEEPS5_jSA_S5_S5_13compute_statsEEvT0_T1_T2_T3_T4_T6_E12temp_storage+100];
	add.f32 	%f551, %f547, %f549;
	add.f32 	%f552, %f548, %f550;
	ld.shared.f32 	%f553, [_ZZN3cub18CUB_300001_SM_10006detail6reduce28DeviceReduceSingleTileKernelINS2_10policy_hubI5statsjN4cuda3std3__44plusIS5_EEE10Policy1000EN6thrust24THRUST_300001_SM_1000_NS6detail15normal_iteratorINSE_10device_ptrIKfEEEEPS5_jSA_S5_S5_13compute_statsEEvT0_T1_T2_T3_T4_T6_E12temp_storage+104];
	ld.shared.f32 	%f554, [_ZZN3cub18CUB_300001_SM_10006detail6reduce28DeviceReduceSingleTileKernelINS2_10policy_hubI5statsjN4cuda3std3__44plusIS5_EEE10Policy1000EN6thrust24THRUST_300001_SM_1000_NS6detail15normal_iteratorINSE_10device_ptrIKfEEEEPS5_jSA_S5_S5_13compute_statsEEvT0_T1_T2_T3_T4_T6_E12temp_storage+108];
	add.f32 	%f555, %f551, %f553;
	add.f32 	%f556, %f552, %f554;
	ld.shared.f32 	%f557, [_ZZN3cub18CUB_300001_SM_10006detail6reduce28DeviceReduceSingleTileKernelINS2_10policy_hubI5statsjN4cuda3std3__44plusIS5_EEE10Policy1000EN6thrust24THRUST_300001_SM_1000_NS6detail15normal_iteratorINSE_10device_ptrIKfEEEEPS5_jSA_S5_S5_13compute_statsEEvT0_T1_T2_T3_T4_T6_E12temp_storage+112];
	ld.shared.f32 	%f558, [_ZZN3cub18CUB_300001_SM_10006detail6reduce28DeviceReduceSingleTileKernelINS2_10policy_hubI5statsjN4cuda3std3__44plusIS5_EEE10Policy1000EN6thrust24THRUST_300001_SM_1000_NS6detail15normal_iteratorINSE_10device_ptrIKfEEEEPS5_jSA_S5_S5_13compute_statsEEvT0_T1_T2_T3_T4_T6_E12temp_storage+116];
	add.f32 	%f559, %f555, %f557;
	add.f32 	%f560, %f556, %f558;
	ld.shared.f32 	%f561, [_ZZN3cub18CUB_300001_SM_10006detail6reduce28DeviceReduceSingleTileKernelINS2_10policy_hubI5statsjN4cuda3std3__44plusIS5_EEE10Policy1000EN6thrust24THRUST_300001_SM_1000_NS6detail15normal_iteratorINSE_10device_ptrIKfEEEEPS5_jSA_S5_S5_13compute_statsEEvT0_T1_T2_T3_T4_T6_E12temp_storage+120];
	ld.shared.f32 	%f562, [_ZZN3cub18CUB_300001_SM_10006detail6reduce28DeviceReduceSingleTileKernelINS2_10policy_hubI5statsjN4cuda3std3__44plusIS5_EEE10Policy1000EN6thrust24THRUST_300001_SM_1000_NS6detail15normal_iteratorINSE_10device_ptrIKfEEEEPS5_jSA_S5_S5_13compute_statsEEvT0_T1_T2_T3_T4_T6_E12temp_storage+124];
	add.f32 	%f563, %f559, %f561;
	add.f32 	%f564, %f560, %f562;
	ld.shared.f32 	%f565, [_ZZN3cub18CUB_300001_SM_10006detail6reduce28DeviceReduceSingleTileKernelINS2_10policy_hubI5statsjN4cuda3std3__44plusIS5_EEE10Policy1000EN6thrust24THRUST_300001_SM_1000_NS6detail15normal_iteratorINSE_10device_ptrIKfEEEEPS5_jSA_S5_S5_13compute_statsEEvT0_T1_T2_T3_T4_T6_E12temp_storage+128];
	ld.shared.f32 	%f566, [_ZZN3cub18CUB_300001_SM_10006detail6reduce28DeviceReduceSingleTileKernelINS2_10policy_hubI5statsjN4cuda3std3__44plusIS5_EEE10Policy1000EN6thrust24THRUST_300001_SM_1000_NS6detail15normal_iteratorINSE_10device_ptrIKfEEEEPS5_jSA_S5_S5_13compute_statsEEvT0_T1_T2_T3_T4_T6_E12temp_storage+132];
	add.f32 	%f567, %f563, %f565;
	add.f32 	%f568, %f564, %f566;
	ld.shared.f32 	%f569, [_ZZN3cub18CUB_300001_SM_10006detail6reduce28DeviceReduceSingleTileKernelINS2_10policy_hubI5statsjN4cuda3std3__44plusIS5_EEE10Policy1000EN6thrust24THRUST_300001_SM_1000_NS6detail15normal_iteratorINSE_10device_ptrIKfEEEEPS5_jSA_S5_S5_13compute_statsEEvT0_T1_T2_T3_T4_T6_E12temp_storage+136];
	ld.shared.f32 	%f570, [_ZZN3cub18CUB_300001_SM_10006detail6reduce28DeviceReduceSingleTileKernelINS2_10policy_hubI5statsjN4cuda3std3__44plusIS5_EEE10Policy1000EN6thrust24THRUST_300001_SM_1000_NS6detail15normal_iteratorINSE_10device_ptrIKfEEEEPS5_jSA_S5_S5_13compute_statsEEvT0_T1_T2_T3_T4_T6_E12temp_storage+140];
	add.f32 	%f616, %f567, %f569;
	add.f32 	%f615, %f568, %f570;
	bra.uni 	$L__BB1_50;
$L__BB1_24:
	// begin inline asm
	mov.u32 %r148, %laneid;
	// end inline asm
	and.b32  	%r199, %r1, 992;
	add.s32 	%r200, %r199, 32;
	setp.gt.u32 	%p35, %r200, %r51;
	not.b32 	%r201, %r199;
	add.s32 	%r202, %r51, %r201;
	selp.b32 	%r197, %r202, 31, %p35;
	mov.b32 	%r150, %f592;
	mov.b32 	%r156, 1;
	mov.b32 	%r198, -1;
	// begin inline asm
	shfl.sync.down.b32 %r149, %r150, %r156, %r197, %r198;
	// end inline asm
	mov.b32 	%r155, %f591;
	// begin inline asm
	shfl.sync.down.b32 %r154, %r155, %r156, %r197, %r198;
	// end inline asm
	mov.b32 	%f371, %r149;
	mov.b32 	%f372, %r154;
	setp.lt.s32 	%p36, %r148, %r197;
	add.f32 	%f373, %f592, %f371;
	add.f32 	%f374, %f591, %f372;
	selp.f32 	%f375, %f373, %f592, %p36;
	selp.f32 	%f376, %f374, %f591, %p36;
	mov.b32 	%r160, %f375;
	mov.b32 	%r166, 2;
	// begin inline asm
	shfl.sync.down.b32 %r159, %r160, %r166, %r197, %r198;
	// end inline asm
	mov.b32 	%r165, %f376;
	// begin inline asm
	shfl.sync.down.b32 %r164, %r165, %r166, %r197, %r198;
	// end inline asm
	mov.b32 	%f377, %r159;
	mov.b32 	%f378, %r164;
	add.s32 	%r203, %r148, 2;
	setp.gt.s32 	%p37, %r203, %r197;
	add.f32 	%f379, %f375, %f377;
	add.f32 	%f380, %f376, %f378;
	selp.f32 	%f381, %f375, %f379, %p37;
	selp.f32 	%f382, %f376, %f380, %p37;
	mov.b32 	%r170, %f381;
	mov.b32 	%r176, 4;
	// begin inline asm
	shfl.sync.down.b32 %r169, %r170, %r176, %r197, %r198;
	// end inline asm
	mov.b32 	%r175, %f382;
	// begin inline asm
	shfl.sync.down.b32 %r174, %r175, %r176, %r197, %r198;
	// end inline asm
	mov.b32 	%f383, %r169;
	mov.b32 	%f384, %r174;
	add.s32 	%r204, %r148, 4;
	setp.gt.s32 	%p38, %r204, %r197;
	add.f32 	%f385, %f381, %f383;
	add.f32 	%f386, %f382, %f384;
	selp.f32 	%f387, %f381, %f385, %p38;
	selp.f32 	%f388, %f382, %f386, %p38;
	mov.b32 	%r180, %f387;
	mov.b32 	%r186, 8;
	// begin inline asm
	shfl.sync.down.b32 %r179, %r180, %r186, %r197, %r198;
	// end inline asm
	mov.b32 	%r185, %f388;
	// begin inline asm
	shfl.sync.down.b32 %r184, %r185, %r186, %r197, %r198;
	// end inline asm
	mov.b32 	%f389, %r179;
	mov.b32 	%f390, %r184;
	add.s32 	%r205, %r148, 8;
	setp.gt.s32 	%p39, %r205, %r197;
	add.f32 	%f391, %f387, %f389;
	add.f32 	%f392, %f388, %f390;
	selp.f32 	%f393, %f387, %f391, %p39;
	selp.f32 	%f394, %f388, %f392, %p39;
	mov.b32 	%r190, %f393;
	mov.b32 	%r196, 16;
	// begin inline asm
	shfl.sync.down.b32 %r189, %r190, %r196, %r197, %r198;
	// end inline asm
	mov.b32 	%r195, %f394;
	// begin inline asm
	shfl.sync.down.b32 %r194, %r195, %r196, %r197, %r198;
	// end inline asm
	mov.b32 	%f395, %r189;
	mov.b32 	%f396, %r194;
	add.s32 	%r206, %r148, 16;
	setp.gt.s32 	%p40, %r206, %r197;
	add.f32 	%f397, %f393, %f395;
	add.f32 	%f398, %f394, %f396;
	selp.f32 	%f616, %f393, %f397, %p40;
	selp.f32 	%f615, %f394, %f398, %p40;
	setp.ne.s32 	%p41, %r148, 0;
	@%p41 bra 	$L__BB1_26;
	shr.u32 	%r207, %r1, 2;
	and.b32  	%r208, %r207, 248;
	mov.u32 	%r209, _ZZN3cub18CUB_300001_SM_10006detail6reduce28DeviceReduceSingleTileKernelINS2_10policy_hubI5statsjN4cuda3std3__44plusIS5_EEE10Policy1000EN6thrust24THRUST_300001_SM_1000_NS6detail15normal_iteratorINSE_10device_ptrIKfEEEEPS5_jSA_S5_S5_13compute_statsEEvT0_T1_T2_T3_T4_T6_E12temp_storage;
	add.s32 	%r210, %r209, %r208;
	st.shared.f32 	[%r210+16], %f616;
	st.shared.f32 	[%r210+20], %f615;
$L__BB1_26:
	bar.sync 	0;
	setp.ne.s32 	%p42, %r1, 0;
	@%p42 bra 	$L__BB1_50;
	setp.gt.u32 	%p43, %r51, 32;
	ld.shared.f32 	%f399, [_ZZN3cub18CUB_300001_SM_10006detail6reduce28DeviceReduceSingleTileKernelINS2_10policy_hubI5statsjN4cuda3std3__44plusIS5_EEE10Policy1000EN6thrust24THRUST_300001_SM_1000_NS6detail15normal_iteratorINSE_10device_ptrIKfEEEEPS5_jSA_S5_S5_13compute_statsEEvT0_T1_T2_T3_T4_T6_E12temp_storage+24];
	ld.shared.f32 	%f400, [_ZZN3cub18CUB_300001_SM_10006detail6reduce28DeviceReduceSingleTileKernelINS2_10policy_hubI5statsjN4cuda3std3__44plusIS5_EEE10Policy1000EN6thrust24THRUST_300001_SM_1000_NS6detail15normal_iteratorINSE_10device_ptrIKfEEEEPS5_jSA_S5_S5_13compute_statsEEvT0_T1_T2_T3_T4_T6_E12temp_storage+28];
	add.f32 	%f401, %f616, %f399;
	add.f32 	%f402, %f615, %f400;
	selp.f32 	%f403, %f401, %f616, %p43;
	selp.f32 	%f404, %f402, %f615, %p43;
	setp.gt.u32 	%p44, %r51, 64;
	ld.shared.f32 	%f405, [_ZZN3cub18CUB_300001_SM_10006detail6reduce28DeviceReduceSingleTileKernelINS2_10policy_hubI5statsjN4cuda3std3__44plusIS5_EEE10Policy1000EN6thrust24THRUST_300001_SM_1000_NS6detail15normal_iteratorINSE_10device_ptrIKfEEEEPS5_jSA_S5_S5_13compute_statsEEvT0_T1_T2_T3_T4_T6_E12temp_storage+32];
	ld.shared.f32 	%f406, [_ZZN3cub18CUB_300001_SM_10006detail6reduce28DeviceReduceSingleTileKernelINS2_10policy_hubI5statsjN4cuda3std3__44plusIS5_EEE10Policy1000EN6thrust24THRUST_300001_SM_1000_NS6detail15normal_iteratorINSE_10device_ptrIKfEEEEPS5_jSA_S5_S5_13compute_statsEEvT0_T1_T2_T3_T4_T6_E12temp_storage+36];
	add.f32 	%f407, %f403, %f405;
	add.f32 	%f408, %f404, %f406;
	selp.f32 	%f409, %f407, %f403, %p44;
	selp.f32 	%f410, %f408, %f404, %p44;
	setp.gt.u32 	%p45, %r51, 96;
	ld.shared.f32 	%f411, [_ZZN3cub18CUB_300001_SM_10006detail6reduce28DeviceReduceSingleTileKernelINS2_10policy_hubI5statsjN4cuda3std3__44plusIS5_EEE10Policy1000EN6thrust24THRUST_300001_SM_1000_NS6detail15normal_iteratorINSE_10device_ptrIKfEEEEPS5_jSA_S5_S5_13compute_statsEEvT0_T1_T2_T3_T4_T6_E12temp_storage+40];
	ld.shared.f32 	%f412, [_ZZN3cub18CUB_300001_SM_10006detail6reduce28DeviceReduceSingleTileKernelINS2_10policy_hubI5statsjN4cuda3std3__44plusIS5_EEE10Policy1000EN6thrust24THRUST_300001_SM_1000_NS6detail15normal_iteratorINSE_10device_ptrIKfEEEEPS5_jSA_S5_S5_13compute_statsEEvT0_T1_T2_T3_T4_T6_E12temp_storage+44];
	add.f32 	%f413, %f409, %f411;
	add.f32 	%f414, %f410, %f412;
	selp.f32 	%f415, %f413, %f409, %p45;
	selp.f32 	%f416, %f414, %f410, %p45;
	setp.gt.u32 	%p46, %r51, 128;
	ld.shared.f32 	%f417, [_ZZN3cub18CUB_300001_SM_10006detail6reduce28DeviceReduceSingleTileKernelINS2_10policy_hubI5statsjN4cuda3std3__44plusIS5_EEE10Policy1000EN6thrust24THRUST_300001_SM_1000_NS6detail15normal_iteratorINSE_10device_ptrIKfEEEEPS5_jSA_S5_S5_13compute_statsEEvT0_T1_T2_T3_T4_T6_E12temp_storage+48];
	ld.shared.f32 	%f418, [_ZZN3cub18CUB_300001_SM_10006detail6reduce28DeviceReduceSingleTileKernelINS2_10policy_hubI5statsjN4cuda3std3__44plusIS5_EEE10Policy1000EN6thrust24THRUST_300001_SM_1000_NS6detail15normal_iteratorINSE_10device_ptrIKfEEEEPS5_jSA_S5_S5_13compute_statsEEvT0_T1_T2_T3_T4_T6_E12temp_storage+52];
	add.f32 	%f419, %f415, %f417;
	add.f32 	%f420, %f416, %f418;
	selp.f32 	%f421, %f419, %f415, %p46;
	selp.f32 	%f422, %f420, %f416, %p46;
	setp.gt.u32 	%p47, %r51, 160;
	ld.shared.f32 	%f423, [_ZZN3cub18CUB_300001_SM_10006detail6reduce28DeviceReduceSingleTileKernelINS2_10policy_hubI5statsjN4cuda3std3__44plusIS5_EEE10Policy1000EN6thrust24THRUST_300001_SM_1000_NS6detail15normal_iteratorINSE_10device_ptrIKfEEEEPS5_jSA_S5_S5_13compute_statsEEvT0_T1_T2_T3_T4_T6_E12temp_storage+56];
	ld.shared.f32 	%f424, [_ZZN3cub18CUB_300001_SM_10006detail6reduce28DeviceReduceSingleTileKernelINS2_10policy_hubI5statsjN4cuda3std3__44plusIS5_EEE10Policy1000EN6thrust24THRUST_300001_SM_1000_NS6detail15normal_iteratorINSE_10device_ptrIKfEEEEPS5_jSA_S5_S5_13compute_statsEEvT0_T1_T2_T3_T4_T6_E12temp_storage+60];
	add.f32 	%f425, %f421, %f423;
	add.f32 	%f426, %f422, %f424;
	selp.f32 	%f427, %f425, %f421, %p47;
	selp.f32 	%f428, %f426, %f422, %p47;
	setp.gt.u32 	%p48, %r51, 192;
	ld.shared.f32 	%f429, [_ZZN3cub18CUB_300001_SM_10006detail6reduce28DeviceReduceSingleTileKernelINS2_10policy_hubI5statsjN4cuda3std3__44plusIS5_EEE10Policy1000EN6thrust24THRUST_300001_SM_1000_NS6detail15normal_iteratorINSE_10device_ptrIKfEEEEPS5_jSA_S5_S5_13compute_statsEEvT0_T1_T2_T3_T4_T6_E12temp_storage+64];
	ld.shared.f32 	%f430, [_ZZN3cub18CUB_300001_SM_10006detail6reduce28DeviceReduceSingleTileKernelINS2_10policy_hubI5statsjN4cuda3std3__44plusIS5_EEE10Policy1000EN6thrust24THRUST_300001_SM_1000_NS6detail15normal_iteratorINSE_10device_ptrIKfEEEEPS5_jSA_S5_S5_13compute_statsEEvT0_T1_T2_T3_T4_T6_E12temp_storage+68];
	add.f32 	%f431, %f427, %f429;
	add.f32 	%f432, %f428, %f430;
	selp.f32 	%f433, %f431, %f427, %p48;
	selp.f32 	%f434, %f432, %f428, %p48;
	setp.gt.u32 	%p49, %r51, 224;
	ld.shared.f32 	%f435, [_ZZN3cub18CUB_300001_SM_10006detail6reduce28DeviceReduceSingleTileKernelINS2_10policy_hubI5statsjN4cuda3std3__44plusIS5_EEE10Policy1000EN6thrust24THRUST_300001_SM_1000_NS6detail15normal_iteratorINSE_10device_ptrIKfEEEEPS5_jSA_S5_S5_13compute_statsEEvT0_T1_T2_T3_T4_T6_E12temp_storage+72];
	ld.shared.f32 	%f436, [_ZZN3cub18CUB_300001_SM_10006detail6reduce28DeviceReduceSingleTileKernelINS2_10policy_hubI5statsjN4cuda3std3__44plusIS5_EEE10Policy1000EN6thrust24THRUST_300001_SM_1000_NS6detail15normal_iteratorINSE_10device_ptrIKfEEEEPS5_jSA_S5_S5_13compute_statsEEvT0_T1_T2_T3_T4_T6_E12temp_storage+76];
	add.f32 	%f437, %f433, %f435;
	add.f32 	%f438, %f434, %f436;
	selp.f32 	%f439, %f437, %f433, %p49;
	selp.f32 	%f440, %f438, %f434, %p49;
	setp.gt.u32 	%p50, %r51, 256;
	ld.shared.f32 	%f441, [_ZZN3cub18CUB_300001_SM_10006detail6reduce28DeviceReduceSingleTileKernelINS2_10policy_hubI5statsjN4cuda3std3__44plusIS5_EEE10Policy1000EN6thrust24THRUST_300001_SM_1000_NS6detail15normal_iteratorINSE_10device_ptrIKfEEEEPS5_jSA_S5_S5_13compute_statsEEvT0_T1_T2_T3_T4_T6_E12temp_storage+80];
	ld.shared.f32 	%f442, [_ZZN3cub18CUB_300001_SM_10006detail6reduce28DeviceReduceSingleTileKernelINS2_10policy_hubI5statsjN4cuda3std3__44plusIS5_EEE10Policy1000EN6thrust24THRUST_300001_SM_1000_NS6detail15normal_iteratorINSE_10device_ptrIKfEEEEPS5_jSA_S5_S5_13compute_statsEEvT0_T1_T2_T3_T4_T6_E12temp_storage+84];
	add.f32 	%f443, %f439, %f441;
	add.f32 	%f444, %f440, %f442;
	selp.f32 	%f445, %f443, %f439, %p50;
	selp.f32 	%f446, %f444, %f440, %p50;
	setp.gt.u32 	%p51, %r51, 288;
	ld.shared.f32 	%f447, [_ZZN3cub18CUB_300001_SM_10006detail6reduce28DeviceReduceSingleTileKernelINS2_10policy_hubI5statsjN4cuda3std3__44plusIS5_EEE10Policy1000EN6thrust24THRUST_300001_SM_1000_NS6detail15normal_iteratorINSE_10device_ptrIKfEEEEPS5_jSA_S5_S5_13compute_statsEEvT0_T1_T2_T3_T4_T6_E12temp_storage+88];
	ld.shared.f32 	%f448, [_ZZN3cub18CUB_300001_SM_10006detail6reduce28DeviceReduceSingleTileKernelINS2_10policy_hubI5statsjN4cuda3std3__44plusIS5_EEE10Policy1000EN6thrust24THRUST_300001_SM_1000_NS6detail15normal_iteratorINSE_10device_ptrIKfEEEEPS5_jSA_S5_S5_13compute_statsEEvT0_T1_T2_T3_T4_T6_E12temp_storage+92];
	add.f32 	%f449, %f445, %f447;
	add.f32 	%f450, %f446, %f448;
	selp.f32 	%f451, %f449, %f445, %p51;
	selp.f32 	%f452, %f450, %f446, %p51;
	setp.gt.u32 	%p52, %r51, 320;
	ld.shared.f32 	%f453, [_ZZN3cub18CUB_300001_SM_10006detail6reduce28DeviceReduceSingleTileKernelINS2_10policy_hubI5statsjN4cuda3std3__44plusIS5_EEE10Policy1000EN6thrust24THRUST_300001_SM_1000_NS6detail15normal_iteratorINSE_10device_ptrIKfEEEEPS5_jSA_S5_S5_13compute_statsEEvT0_T1_T2_T3_T4_T6_E12temp_storage+96];
	ld.shared.f32 	%f454, [_ZZN3cub18CUB_300001_SM_10006detail6reduce28DeviceReduceSingleTileKernelINS2_10policy_hubI5statsjN4cuda3std3__44plusIS5_EEE10Policy1000EN6thrust24THRUST_300001_SM_1000_NS6detail15normal_iteratorINSE_10device_ptrIKfEEEEPS5_jSA_S5_S5_13compute_statsEEvT0_T1_T2_T3_T4_T6_E12temp_storage+100];
	add.f32 	%f455, %f451, %f453;
	add.f32 	%f456, %f452, %f454;
	selp.f32 	%f457, %f455, %f451, %p52;
	selp.f32 	%f458, %f456, %f452, %p52;
	setp.gt.u32 	%p53, %r51, 352;
	ld.shared.f32 	%f459, [_ZZN3cub18CUB_300001_SM_10006detail6reduce28DeviceReduceSingleTileKernelINS2_10policy_hubI5statsjN4cuda3std3__44plusIS5_EEE10Policy1000EN6thrust24THRUST_300001_SM_1000_NS6detail15normal_iteratorINSE_10device_ptrIKfEEEEPS5_jSA_S5_S5_13compute_statsEEvT0_T1_T2_T3_T4_T6_E12temp_storage+104];
	ld.shared.f32 	%f460, [_ZZN3cub18CUB_300001_SM_10006detail6reduce28DeviceReduceSingleTileKernelINS2_10policy_hubI5statsjN4cuda3std3__44plusIS5_EEE10Policy1000EN6thrust24THRUST_300001_SM_1000_NS6detail15normal_iteratorINSE_10device_ptrIKfEEEEPS5_jSA_S5_S5_13compute_statsEEvT0_T1_T2_T3_T4_T6_E12temp_storage+108];
	add.f32 	%f461, %f457, %f459;
	add.f32 	%f462, %f458, %f460;
	selp.f32 	%f463, %f461, %f457, %p53;
	selp.f32 	%f464, %f462, %f458, %p53;
	setp.gt.u32 	%p54, %r51, 384;
	ld.shared.f32 	%f465, [_ZZN3cub18CUB_300001_SM_10006detail6reduce28DeviceReduceSingleTileKernelINS2_10policy_hubI5statsjN4cuda3std3__44plusIS5_EEE10Policy1000EN6thrust24THRUST_300001_SM_1000_NS6detail15normal_iteratorINSE_10device_ptrIKfEEEEPS5_jSA_S5_S5_13compute_statsEEvT0_T1_T2_T3_T4_T6_E12temp_storage+112];
	ld.shared.f32 	%f466, [_ZZN3cub18CUB_300001_SM_10006detail6reduce28DeviceReduceSingleTileKernelINS2_10policy_hubI5statsjN4cuda3std3__44plusIS5_EEE10Policy1000EN6thrust24THRUST_300001_SM_1000_NS6detail15normal_iteratorINSE_10device_ptrIKfEEEEPS5_jSA_S5_S5_13compute_statsEEvT0_T1_T2_T3_T4_T6_E12temp_storage+116];
	add.f32 	%f467, %f463, %f465;
	add.f32 	%f468, %f464, %f466;
	selp.f32 	%f469, %f467, %f463, %p54;
	selp.f32 	%f470, %f468, %f464, %p54;
	setp.gt.u32 	%p55, %r51, 416;
	ld.shared.f32 	%f471, [_ZZN3cub18CUB_300001_SM_10006detail6reduce28DeviceReduceSingleTileKernelINS2_10policy_hubI5statsjN4cuda3std3__44plusIS5_EEE10Policy1000EN6thrust24THRUST_300001_SM_1000_NS6detail15normal_iteratorINSE_10device_ptrIKfEEEEPS5_jSA_S5_S5_13compute_statsEEvT0_T1_T2_T3_T4_T6_E12temp_storage+120];
	ld.shared.f32 	%f472, [_ZZN3cub18CUB_300001_SM_10006detail6reduce28DeviceReduceSingleTileKernelINS2_10policy_hubI5statsjN4cuda3std3__44plusIS5_EEE10Policy1000EN6thrust24THRUST_300001_SM_1000_NS6detail15normal_iteratorINSE_10device_ptrIKfEEEEPS5_jSA_S5_S5_13compute_statsEEvT0_T1_T2_T3_T4_T6_E12temp_storage+124];
	add.f32 	%f473, %f469, %f471;
	add.f32 	%f474, %f470, %f472;
	selp.f32 	%f475, %f473, %f469, %p55;
	selp.f32 	%f476, %f474, %f470, %p55;
	setp.gt.u32 	%p56, %r51, 448;
	ld.shared.f32 	%f477, [_ZZN3cub18CUB_300001_SM_10006detail6reduce28DeviceReduceSingleTileKernelINS2_10policy_hubI5statsjN4cuda3std3__44plusIS5_EEE10Policy1000EN6thrust24THRUST_300001_SM_1000_NS6detail15normal_iteratorINSE_10device_ptrIKfEEEEPS5_jSA_S5_S5_13compute_statsEEvT0_T1_T2_T3_T4_T6_E12temp_storage+128];
	ld.shared.f32 	%f478, [_ZZN3cub18CUB_300001_SM_10006detail6reduce28DeviceReduceSingleTileKernelINS2_10policy_hubI5statsjN4cuda3std3__44plusIS5_EEE10Policy1000EN6thrust24THRUST_300001_SM_1000_NS6detail15normal_iteratorINSE_10device_ptrIKfEEEEPS5_jSA_S5_S5_13compute_statsEEvT0_T1_T2_T3_T4_T6_E12temp_storage+132];
	add.f32 	%f479, %f475, %f477;
	add.f32 	%f480, %f476, %f478;
	selp.f32 	%f481, %f479, %f475, %p56;
	selp.f32 	%f482, %f480, %f476, %p56;
	setp.gt.u32 	%p57, %r51, 480;
	ld.shared.f32 	%f483, [_ZZN3cub18CUB_300001_SM_10006detail6reduce28DeviceReduceSingleTileKernelINS2_10policy_hubI5statsjN4cuda3std3__44plusIS5_EEE10Policy1000EN6thrust24THRUST_300001_SM_1000_NS6detail15normal_iteratorINSE_10device_ptrIKfEEEEPS5_jSA_S5_S5_13compute_statsEEvT0_T1_T2_T3_T4_T6_E12temp_storage+136];
	ld.shared.f32 	%f484, [_ZZN3cub18CUB_300001_SM_10006detail6reduce28DeviceReduceSingleTileKernelINS2_10policy_hubI5statsjN4cuda3std3__44plusIS5_EEE10Policy1000EN6thrust24THRUST_300001_SM_1000_NS6detail15normal_iteratorINSE_10device_ptrIKfEEEEPS5_jSA_S5_S5_13compute_statsEEvT0_T1_T2_T3_T4_T6_E12temp_storage+140];
	add.f32 	%f485, %f481, %f483;
	add.f32 	%f486, %f482, %f484;
	selp.f32 	%f616, %f485, %f481, %p57;
	selp.f32 	%f615, %f486, %f482, %p57;
	bra.uni 	$L__BB1_50;
$L__BB1_28:
	mov.u32 	%r21, %tid.x;
	mul.wide.u32 	%rd12, %r21, 4;
	add.s64 	%rd9, %rd2, %rd12;
	ld.global.f32 	%f85, [%rd9];
	ld.global.f32 	%f86, [%rd9+2048];
	mul.f32 	%f87, %f86, %f86;
	ld.global.f32 	%f88, [%rd9+4096];
	ld.global.f32 	%f89, [%rd9+6144];
	ld.global.f32 	%f90, [%rd9+8192];
	ld.global.f32 	%f91, [%rd9+10240];
	ld.global.f32 	%f92, [%rd9+12288];
	add.f32 	%f93, %f85, %f86;
	fma.rn.f32 	%f94, %f85, %f85, %f87;
	add.f32 	%f95, %f93, %f88;
	fma.rn.f32 	%f96, %f88, %f88, %f94;
	add.f32 	%f97, %f95, %f89;
	fma.rn.f32 	%f98, %f89, %f89, %f96;
	add.f32 	%f99, %f97, %f90;
	fma.rn.f32 	%f100, %f90, %f90, %f98;
	add.f32 	%f101, %f99, %f91;
	fma.rn.f32 	%f102, %f91, %f91, %f100;
	add.f32 	%f614, %f101, %f92;
	fma.rn.f32 	%f613, %f92, %f92, %f102;
	add.s32 	%r22, %r51, -3584;
	setp.lt.u32 	%p3, %r22, 3584;
	mov.b32 	%r276, 3584;
	@%p3 bra 	$L__BB1_32;
	mov.b32 	%r276, 3584;
$L__BB1_30:
	mul.wide.u32 	%rd13, %r276, 4;
	add.s64 	%rd14, %rd9, %rd13;
	ld.global.f32 	%f103, [%rd14];
	ld.global.f32 	%f104, [%rd14+2048];
	ld.global.f32 	%f105, [%rd14+4096];
	ld.global.f32 	%f106, [%rd14+6144];
	ld.global.f32 	%f107, [%rd14+8192];
	ld.global.f32 	%f108, [%rd14+10240];
	ld.global.f32 	%f109, [%rd14+12288];
	add.f32 	%f110, %f614, %f103;
	fma.rn.f32 	%f111, %f103, %f103, %f613;
	add.f32 	%f112, %f110, %f104;
	fma.rn.f32 	%f113, %f104, %f104, %f111;
	add.f32 	%f114, %f112, %f105;
	fma.rn.f32 	%f115, %f105, %f105, %f113;
	add.f32 	%f116, %f114, %f106;
	fma.rn.f32 	%f117, %f106, %f106, %f115;
	add.f32 	%f118, %f116, %f107;
	fma.rn.f32 	%f119, %f107, %f107, %f117;
	add.f32 	%f120, %f118, %f108;
	fma.rn.f32 	%f121, %f108, %f108, %f119;
	add.f32 	%f614, %f120, %f109;
	fma.rn.f32 	%f613, %f109, %f109, %f121;
	sub.s32 	%r54, %r51, %r276;
	setp.lt.u32 	%p4, %r54, 3584;
	@%p4 bra 	$L__BB1_46;
	add.s32 	%r276, %r276, 3584;
	setp.le.u32 	%p5, %r276, %r22;
	@%p5 bra 	$L__BB1_30;
$L__BB1_32:
	setp.le.u32 	%p6, %r51, %r276;
	sub.s32 	%r55, %r51, %r276;
	setp.ge.s32 	%p7, %r21, %r55;
	or.pred  	%p8, %p6, %p7;
	@%p8 bra 	$L__BB1_46;
	not.b32 	%r57, %r21;
	add.s32 	%r58, %r51, %r57;
	sub.s32 	%r59, %r58, %r276;
	shr.u32 	%r60, %r59, 9;
	add.s32 	%r26, %r60, 1;
	and.b32  	%r27, %r26, 15;
	setp.lt.u32 	%p9, %r59, 7680;
	mov.u32 	%r281, %r21;
	@%p9 bra 	$L__BB1_37;
	or.b32  	%r279, %r21, 4096;
	add.s32 	%r278, %r21, %r276;
	and.b32  	%r61, %r26, 16777200;
	neg.s32 	%r277, %r61;
$L__BB1_35:
	.pragma "nounroll";
	mul.wide.u32 	%rd15, %r278, 4;
	add.s64 	%rd16, %rd2, %rd15;
	ld.global.f32 	%f123, [%rd16];
	add.f32 	%f124, %f614, %f123;
	fma.rn.f32 	%f125, %f123, %f123, %f613;
	add.s32 	%r62, %r278, 512;
	mul.wide.u32 	%rd17, %r62, 4;
	add.s64 	%rd18, %rd2, %rd17;
	ld.global.f32 	%f126, [%rd18];
	add.f32 	%f127, %f124, %f126;
	fma.rn.f32 	%f128, %f126, %f126, %f125;
	add.s32 	%r63, %r278, 1024;
	mul.wide.u32 	%rd19, %r63, 4;
	add.s64 	%rd20, %rd2, %rd19;
	ld.global.f32 	%f129, [%rd20];
	add.f32 	%f130, %f127, %f129;
	fma.rn.f32 	%f131, %f129, %f129, %f128;
	add.s32 	%r64, %r278, 1536;
	mul.wide.u32 	%rd21, %r64, 4;
	add.s64 	%rd22, %rd2, %rd21;
	ld.global.f32 	%f132, [%rd22];
	add.f32 	%f133, %f130, %f132;
	fma.rn.f32 	%f134, %f132, %f132, %f131;
	add.s32 	%r65, %r278, 2048;
	mul.wide.u32 	%rd23, %r65, 4;
	add.s64 	%rd24, %rd2, %rd23;
	ld.global.f32 	%f135, [%rd24];
	add.f32 	%f136, %f133, %f135;
	fma.rn.f32 	%f137, %f135, %f135, %f134;
	add.s32 	%r66, %r278, 2560;
	mul.wide.u32 	%rd25, %r66, 4;
	add.s64 	%rd26, %rd2, %rd25;
	ld.global.f32 	%f138, [%rd26];
	add.f32 	%f139, %f136, %f138;
	fma.rn.f32 	%f140, %f138, %f138, %f137;
	add.s32 	%r67, %r278, 3072;
	mul.wide.u32 	%rd27, %r67, 4;
	add.s64 	%rd28, %rd2, %rd27;
	ld.global.f32 	%f141, [%rd28];
	add.f32 	%f142, %f139, %f141;
	fma.rn.f32 	%f143, %f141, %f141, %f140;
	add.s32 	%r68, %r278, 3584;
	mul.wide.u32 	%rd29, %r68, 4;
	add.s64 	%rd30, %rd2, %rd29;
	ld.global.f32 	%f144, [%rd30];
	add.f32 	%f145, %f142, %f144;
	fma.rn.f32 	%f146, %f144, %f144, %f143;
	add.s32 	%r69, %r278, 4096;
	mul.wide.u32 	%rd31, %r69, 4;
	add.s64 	%rd32, %rd2, %rd31;
	ld.global.f32 	%f147, [%rd32];
	add.f32 	%f148, %f145, %f147;
	fma.rn.f32 	%f149, %f147, %f147, %f146;
	add.s32 	%r70, %r278, 4608;
	mul.wide.u32 	%rd33, %r70, 4;
	add.s64 	%rd34, %rd2, %rd33;
	ld.global.f32 	%f150, [%rd34];
	add.f32 	%f151, %f148, %f150;
	fma.rn.f32 	%f152, %f150, %f150, %f149;
	add.s32 	%r71, %r278, 5120;
	mul.wide.u32 	%rd35, %r71, 4;
	add.s64 	%rd36, %rd2, %rd35;
	ld.global.f32 	%f153, [%rd36];
	add.f32 	%f154, %f151, %f153;
	fma.rn.f32 	%f155, %f153, %f153, %f152;
	add.s32 	%r72, %r278, 5632;
	mul.wide.u32 	%rd37, %r72, 4;
	add.s64 	%rd38, %rd2, %rd37;
	ld.global.f32 	%f156, [%rd38];
	add.f32 	%f157, %f154, %f156;
	fma.rn.f32 	%f158, %f156, %f156, %f155;
	add.s32 	%r73, %r278, 6144;
	mul.wide.u32 	%rd39, %r73, 4;
	add.s64 	%rd40, %rd2, %rd39;
	ld.global.f32 	%f159, [%rd40];
	add.f32 	%f160, %f157, %f159;
	fma.rn.f32 	%f161, %f159, %f159, %f158;
	add.s32 	%r74, %r278, 6656;
	mul.wide.u32 	%rd41, %r74, 4;
	add.s64 	%rd42, %rd2, %rd41;
	ld.global.f32 	%f162, [%rd42];
	add.f32 	%f163, %f160, %f162;
	fma.rn.f32 	%f164, %f162, %f162, %f161;
	add.s32 	%r75, %r278, 7168;
	mul.wide.u32 	%rd43, %r75, 4;
	add.s64 	%rd44, %rd2, %rd43;
	ld.global.f32 	%f165, [%rd44];
	add.f32 	%f166, %f163, %f165;
	fma.rn.f32 	%f167, %f165, %f165, %f164;
	add.s32 	%r76, %r278, 7680;
	mul.wide.u32 	%rd45, %r76, 4;
	add.s64 	%rd46, %rd2, %rd45;
	ld.global.f32 	%f168, [%rd46];
	add.f32 	%f614, %f166, %f168;
	fma.rn.f32 	%f613, %f168, %f168, %f167;
	add.s32 	%r279, %r279, 8192;
	add.s32 	%r278, %r278, 8192;
	add.s32 	%r277, %r277, 16;
	setp.ne.s32 	%p10, %r277, 0;
	@%p10 bra 	$L__BB1_35;
	add.s32 	%r281, %r279, -4096;
$L__BB1_37:
	setp.eq.s32 	%p11, %r27, 0;
	@%p11 bra 	$L__BB1_46;
	and.b32  	%r39, %r26, 7;
	setp.lt.u32 	%p12, %r27, 8;
	@%p12 bra 	$L__BB1_40;
	add.s32 	%r77, %r281, %r276;
	mul.wide.u32 	%rd47, %r77, 4;
	add.s64 	%rd48, %rd2, %rd47;
	ld.global.f32 	%f170, [%rd48];
	add.f32 	%f171, %f614, %f170;
	fma.rn.f32 	%f172, %f170, %f170, %f613;
	add.s32 	%r78, %r77, 512;
	mul.wide.u32 	%rd49, %r78, 4;
	add.s64 	%rd50, %rd2, %rd49;
	ld.global.f32 	%f173, [%rd50];
	add.f32 	%f174, %f171, %f173;
	fma.rn.f32 	%f175, %f173, %f173, %f172;
	add.s32 	%r79, %r77, 1024;
	mul.wide.u32 	%rd51, %r79, 4;
	add.s64 	%rd52, %rd2, %rd51;
	ld.global.f32 	%f176, [%rd52];
	add.f32 	%f177, %f174, %f176;
	fma.rn.f32 	%f178, %f176, %f176, %f175;
	add.s32 	%r80, %r77, 1536;
	mul.wide.u32 	%rd53, %r80, 4;
	add.s64 	%rd54, %rd2, %rd53;
	ld.global.f32 	%f179, [%rd54];
	add.f32 	%f180, %f177, %f179;
	fma.rn.f32 	%f181, %f179, %f179, %f178;
	add.s32 	%r81, %r77, 2048;
	mul.wide.u32 	%rd55, %r81, 4;
	add.s64 	%rd56, %rd2, %rd55;
	ld.global.f32 	%f182, [%rd56];
	add.f32 	%f183, %f180, %f182;
	fma.rn.f32 	%f184, %f182, %f182, %f181;
	add.s32 	%r82, %r77, 2560;
	mul.wide.u32 	%rd57, %r82, 4;
	add.s64 	%rd58, %rd2, %rd57;
	ld.global.f32 	%f185, [%rd58];
	add.f32 	%f186, %f183, %f185;
	fma.rn.f32 	%f187, %f185, %f185, %f184;
	add.s32 	%r83, %r77, 3072;
	mul.wide.u32 	%rd59, %r83, 4;
	add.s64 	%rd60, %rd2, %rd59;
	ld.global.f32 	%f188, [%rd60];
	add.f32 	%f189, %f186, %f188;
	fma.rn.f32 	%f190, %f188, %f188, %f187;
	add.s32 	%r84, %r77, 3584;
	mul.wide.u32 	%rd61, %r84, 4;
	add.s64 	%rd62, %rd2, %rd61;
	ld.global.f32 	%f191, [%rd62];
	add.f32 	%f614, %f189, %f191;
	fma.rn.f32 	%f613, %f191, %f191, %f190;
	add.s32 	%r281, %r281, 4096;
$L__BB1_40:
	setp.eq.s32 	%p13, %r39, 0;
	@%p13 bra 	$L__BB1_46;
	and.b32  	%r42, %r26, 3;
	setp.lt.u32 	%p14, %r39, 4;
	@%p14 bra 	$L__BB1_43;
	add.s32 	%r85, %r281, %r276;
	mul.wide.u32 	%rd63, %r85, 4;
	add.s64 	%rd64, %rd2, %rd63;
	ld.global.f32 	%f193, [%rd64];
	add.f32 	%f194, %f614, %f193;
	fma.rn.f32 	%f195, %f193, %f193, %f613;
	add.s32 	%r86, %r85, 512;
	mul.wide.u32 	%rd65, %r86, 4;
	add.s64 	%rd66, %rd2, %rd65;
	ld.global.f32 	%f196, [%rd66];
	add.f32 	%f197, %f194, %f196;
	fma.rn.f32 	%f198, %f196, %f196, %f195;
	add.s32 	%r87, %r85, 1024;
	mul.wide.u32 	%rd67, %r87, 4;
	add.s64 	%rd68, %rd2, %rd67;
	ld.global.f32 	%f199, [%rd68];
	add.f32 	%f200, %f197, %f199;
	fma.rn.f32 	%f201, %f199, %f199, %f198;
	add.s32 	%r88, %r85, 1536;
	mul.wide.u32 	%rd69, %r88, 4;
	add.s64 	%rd70, %rd2, %rd69;
	ld.global.f32 	%f202, [%rd70];
	add.f32 	%f614, %f200, %f202;
	fma.rn.f32 	%f613, %f202, %f202, %f201;
	add.s32 	%r281, %r281, 2048;
$L__BB1_43:
	setp.eq.s32 	%p15, %r42, 0;
	@%p15 bra 	$L__BB1_46;
	add.s32 	%r284, %r281, %r276;
	neg.s32 	%r283, %r42;
$L__BB1_45:
	.pragma "nounroll";
	mul.wide.u32 	%rd71, %r284, 4;
	add.s64 	%rd72, %rd2, %rd71;
	ld.global.f32 	%f203, [%rd72];
	add.f32 	%f614, %f614, %f203;
	fma.rn.f32 	%f613, %f203, %f203, %f613;
	add.s32 	%r284, %r284, 512;
	add.s32 	%r283, %r283, 1;
	setp.ne.s32 	%p16, %r283, 0;
	@%p16 bra 	$L__BB1_45;
$L__BB1_46:
	// begin inline asm
	mov.u32 %r89, %laneid;
	// end inline asm
	mov.b32 	%r91, %f614;
	mov.b32 	%r97, 1;
	mov.b32 	%r138, 31;
	mov.b32 	%r139, -1;
	// begin inline asm
	shfl.sync.down.b32 %r90, %r91, %r97, %r138, %r139;
	// end inline asm
	mov.b32 	%r96, %f613;
	// begin inline asm
	shfl.sync.down.b32 %r95, %r96, %r97, %r138, %r139;
	// end inline asm
	mov.b32 	%f204, %r90;
	mov.b32 	%f205, %r95;
	setp.gt.s32 	%p17, %r89, 30;
	add.f32 	%f206, %f614, %f204;
	add.f32 	%f207, %f613, %f205;
	selp.f32 	%f208, %f614, %f206, %p17;
	selp.f32 	%f209, %f613, %f207, %p17;
	mov.b32 	%r101, %f208;
	mov.b32 	%r107, 2;
	// begin inline asm
	shfl.sync.down.b32 %r100, %r101, %r107, %r138, %r139;
	// end inline asm
	mov.b32 	%r106, %f209;
	// begin inline asm
	shfl.sync.down.b32 %r105, %r106, %r107, %r138, %r139;
	// end inline asm
	mov.b32 	%f210, %r100;
	mov.b32 	%f211, %r105;
	setp.gt.s32 	%p18, %r89, 29;
	add.f32 	%f212, %f208, %f210;
	add.f32 	%f213, %f209, %f211;
	selp.f32 	%f214, %f208, %f212, %p18;
	selp.f32 	%f215, %f209, %f213, %p18;
	mov.b32 	%r111, %f214;
	mov.b32 	%r117, 4;
	// begin inline asm
	shfl.sync.down.b32 %r110, %r111, %r117, %r138, %r139;
	// end inline asm
	mov.b32 	%r116, %f215;
	// begin inline asm
	shfl.sync.down.b32 %r115, %r116, %r117, %r138, %r139;
	// end inline asm
	mov.b32 	%f216, %r110;
	mov.b32 	%f217, %r115;
	setp.gt.s32 	%p19, %r89, 27;
	add.f32 	%f218, %f214, %f216;
	add.f32 	%f219, %f215, %f217;
	selp.f32 	%f220, %f214, %f218, %p19;
	selp.f32 	%f221, %f215, %f219, %p19;
	mov.b32 	%r121, %f220;
	mov.b32 	%r127, 8;
	// begin inline asm
	shfl.sync.down.b32 %r120, %r121, %r127, %r138, %r139;
	// end inline asm
	mov.b32 	%r126, %f221;
	// begin inline asm
	shfl.sync.down.b32 %r125, %r126, %r127, %r138, %r139;
	// end inline asm
	mov.b32 	%f222, %r120;
	mov.b32 	%f223, %r125;
	setp.gt.s32 	%p20, %r89, 23;
	add.f32 	%f224, %f220, %f222;
	add.f32 	%f225, %f221, %f223;
	selp.f32 	%f226, %f220, %f224, %p20;
	selp.f32 	%f227, %f221, %f225, %p20;
	mov.b32 	%r131, %f226;
	mov.b32 	%r137, 16;
	// begin inline asm
	shfl.sync.down.b32 %r130, %r131, %r137, %r138, %r139;
	// end inline asm
	mov.b32 	%r136, %f227;
	// begin inline asm
	shfl.sync.down.b32 %r135, %r136, %r137, %r138, %r139;
	// end inline asm
	mov.b32 	%f228, %r130;
	mov.b32 	%f229, %r135;
	setp.gt.s32 	%p21, %r89, 15;
	add.f32 	%f75, %f226, %f228;
	add.f32 	%f76, %f227, %f229;
	selp.f32 	%f616, %f226, %f75, %p21;
	selp.f32 	%f615, %f227, %f76, %p21;
	setp.ne.s32 	%p22, %r89, 0;
	@%p22 bra 	$L__BB1_48;
	shr.u32 	%r140, %r21, 2;
	and.b32  	%r141, %r140, 248;
	mov.u32 	%r142, _ZZN3cub18CUB_300001_SM_10006detail6reduce28DeviceReduceSingleTileKernelINS2_10policy_hubI5statsjN4cuda3std3__44plusIS5_EEE10Policy1000EN6thrust24THRUST_300001_SM_1000_NS6detail15normal_iteratorINSE_10device_ptrIKfEEEEPS5_jSA_S5_S5_13compute_statsEEvT0_T1_T2_T3_T4_T6_E12temp_storage;
	add.s32 	%r143, %r142, %r141;
	st.shared.f32 	[%r143+16], %f75;
	st.shared.f32 	[%r143+20], %f76;
$L__BB1_48:
	bar.sync 	0;
	setp.ne.s32 	%p23, %r21, 0;
	@%p23 bra 	$L__BB1_50;
	ld.shared.f32 	%f230, [_ZZN3cub18CUB_300001_SM_10006detail6reduce28DeviceReduceSingleTileKernelINS2_10policy_hubI5statsjN4cuda3std3__44plusIS5_EEE10Policy1000EN6thrust24THRUST_300001_SM_1000_NS6detail15normal_iteratorINSE_10device_ptrIKfEEEEPS5_jSA_S5_S5_13compute_statsEEvT0_T1_T2_T3_T4_T6_E12temp_storage+24];
	ld.shared.f32 	%f231, [_ZZN3cub18CUB_300001_SM_10006detail6reduce28DeviceReduceSingleTileKernelINS2_10policy_hubI5statsjN4cuda3std3__44plusIS5_EEE10Policy1000EN6thrust24THRUST_300001_SM_1000_NS6detail15normal_iteratorINSE_10device_ptrIKfEEEEPS5_jSA_S5_S5_13compute_statsEEvT0_T1_T2_T3_T4_T6_E12temp_storage+28];
	add.f32 	%f232, %f616, %f230;
	add.f32 	%f233, %f615, %f231;
	ld.shared.f32 	%f234, [_ZZN3cub18CUB_300001_SM_10006detail6reduce28DeviceReduceSingleTileKernelINS2_10policy_hubI5statsjN4cuda3std3__44plusIS5_EEE10Policy1000EN6thrust24THRUST_300001_SM_1000_NS6detail15normal_iteratorINSE_10device_ptrIKfEEEEPS5_jSA_S5_S5_13compute_statsEEvT0_T1_T2_T3_T4_T6_E12temp_storage+32];
	ld.shared.f32 	%f235, [_ZZN3cub18CUB_300001_SM_10006detail6reduce28DeviceReduceSingleTileKernelINS2_10policy_hubI5statsjN4cuda3std3__44plusIS5_EEE10Policy1000EN6thrust24THRUST_300001_SM_1000_NS6detail15normal_iteratorINSE_10device_ptrIKfEEEEPS5_jSA_S5_S5_13compute_statsEEvT0_T1_T2_T3_T4_T6_E12temp_storage+36];
	add.f32 	%f236, %f232, %f234;
	add.f32 	%f237, %f233, %f235;
	ld.shared.f32 	%f238, [_ZZN3cub18CUB_300001_SM_10006detail6reduce28DeviceReduceSingleTileKernelINS2_10policy_hubI5statsjN4cuda3std3__44plusIS5_EEE10Policy1000EN6thrust24THRUST_300001_SM_1000_NS6detail15normal_iteratorINSE_10device_ptrIKfEEEEPS5_jSA_S5_S5_13compute_statsEEvT0_T1_T2_T3_T4_T6_E12temp_storage+40];
	ld.shared.f32 	%f239, [_ZZN3cub18CUB_300001_SM_10006detail6reduce28DeviceReduceSingleTileKernelINS2_10policy_hubI5statsjN4cuda3std3__44plusIS5_EEE10Policy1000EN6thrust24THRUST_300001_SM_1000_NS6detail15normal_iteratorINSE_10device_ptrIKfEEEEPS5_jSA_S5_S5_13compute_statsEEvT0_T1_T2_T3_T4_T6_E12temp_storage+44];
	add.f32 	%f240, %f236, %f238;
	add.f32 	%f241, %f237, %f239;
	ld.shared.f32 	%f242, [_ZZN3cub18CUB_300001_SM_10006detail6reduce28DeviceReduceSingleTileKernelINS2_10policy_hubI5statsjN4cuda3std3__44plusIS5_EEE10Policy1000EN6thrust24THRUST_300001_SM_1000_NS6detail15normal_iteratorINSE_10device_ptrIKfEEEEPS5_jSA_S5_S5_13compute_statsEEvT0_T1_T2_T3_T4_T6_E12temp_storage+48];
	ld.shared.f32 	%f243, [_ZZN3cub18CUB_300001_SM_10006detail6reduce28DeviceReduceSingleTileKernelINS2_10policy_hubI5statsjN4cuda3std3__44plusIS5_EEE10Policy1000EN6thrust24THRUST_300001_SM_1000_NS6detail15normal_iteratorINSE_10device_ptrIKfEEEEPS5_jSA_S5_S5_13compute_statsEEvT0_T1_T2_T3_T4_T6_E12temp_storage+52];
	add.f32 	%f244, %f240, %f242;
	add.f32 	%f245, %f241, %f243;
	ld.shared.f32 	%f246, [_ZZN3cub18CUB_300001_SM_10006detail6reduce28DeviceReduceSingleTileKernelINS2_10policy_hubI5statsjN4cuda3std3__44plusIS5_EEE10Policy1000EN6thrust24THRUST_300001_SM_1000_NS6detail15normal_iteratorINSE_10device_ptrIKfEEEEPS5_jSA_S5_S5_13compute_statsEEvT0_T1_T2_T3_T4_T6_E12temp_storage+56];
	ld.shared.f32 	%f247, [_ZZN3cub18CUB_300001_SM_10006detail6reduce28DeviceReduceSingleTileKernelINS2_10policy_hubI5statsjN4cuda3std3__44plusIS5_EEE10Policy1000EN6thrust24THRUST_300001_SM_1000_NS6detail15normal_iteratorINSE_10device_ptrIKfEEEEPS5_jSA_S5_S5_13compute_statsEEvT0_T1_T2_T3_T4_T6_E12temp_storage+60];
	add.f32 	%f248, %f244, %f246;
	add.f32 	%f249, %f245, %f247;
	ld.shared.f32 	%f250, [_ZZN3cub18CUB_300001_SM_10006detail6reduce28DeviceReduceSingleTileKernelINS2_10policy_hubI5statsjN4cuda3std3__44plusIS5_EEE10Policy1000EN6thrust24THRUST_300001_SM_1000_NS6detail15normal_iteratorINSE_10device_ptrIKfEEEEPS5_jSA_S5_S5_13compute_statsEEvT0_T1_T2_T3_T4_T6_E12temp_storage+64];
	ld.shared.f32 	%f251, [_ZZN3cub18CUB_300001_SM_10006detail6reduce28DeviceReduceSingleTileKernelINS2_10policy_hubI5statsjN4cuda3std3__44plusIS5_EEE10Policy1000EN6thrust24THRUST_300001_SM_1000_NS6detail15normal_iteratorINSE_10device_ptrIKfEEEEPS5_jSA_S5_S5_13compute_statsEEvT0_T1_T2_T3_T4_T6_E12temp_storage+68];
	add.f32 	%f252, %f248, %f250;
	add.f32 	%f253, %f249, %f251;
	ld.shared.f32 	%f254, [_ZZN3cub18CUB_300001_SM_10006detail6reduce28DeviceReduceSingleTileKernelINS2_10policy_hubI5statsjN4cuda3std3__44plusIS5_EEE10Policy1000EN6thrust24THRUST_300001_SM_1000_NS6detail15normal_iteratorINSE_10device_ptrIKfEEEEPS5_jSA_S5_S5_13compute_statsEEvT0_T1_T2_T3_T4_T6_E12temp_storage+72];
	ld.shared.f32 	%f255, [_ZZN3cub18CUB_300001_SM_10006detail6reduce28DeviceReduceSingleTileKernelINS2_10policy_hubI5statsjN4cuda3std3__44plusIS5_EEE10Policy1000EN6thrust24THRUST_300001_SM_1000_NS6detail15normal_iteratorINSE_10device_ptrIKfEEEEPS5_jSA_S5_S5_13compute_statsEEvT0_T1_T2_T3_T4_T6_E12temp_storage+76];
	add.f32 	%f256, %f252, %f254;
	add.f32 	%f257, %f253, %f255;
	ld.shared.f32 	%f258, [_ZZN3cub18CUB_300001_SM_10006detail6reduce28DeviceReduceSingleTileKernelINS2_10policy_hubI5statsjN4cuda3std3__44plusIS5_EEE10Policy1000EN6thrust24THRUST_300001_SM_1000_NS6detail15normal_iteratorINSE_10device_ptrIKfEEEEPS5_jSA_S5_S5_13compute_statsEEvT0_T1_T2_T3_T4_T6_E12temp_storage+80];
	ld.shared.f32 	%f259, [_ZZN3cub18CUB_300001_SM_10006detail6reduce28DeviceReduceSingleTileKernelINS2_10policy_hubI5statsjN4cuda3std3__44plusIS5_EEE10Policy1000EN6thrust24THRUST_300001_SM_1000_NS6detail15normal_iteratorINSE_10device_ptrIKfEEEEPS5_jSA_S5_S5_13compute_statsEEvT0_T1_T2_T3_T4_T6_E12temp_storage+84];
	add.f32 	%f260, %f256, %f258;
	add.f32 	%f261, %f257, %f259;
	ld.shared.f32 	%f262, [_ZZN3cub18CUB_300001_SM_10006detail6reduce28DeviceReduceSingleTileKernelINS2_10policy_hubI5statsjN4cuda3std3__44plusIS5_EEE10Policy1000EN6thrust24THRUST_300001_SM_1000_NS6detail15normal_iteratorINSE_10device_ptrIKfEEEEPS5_jSA_S5_S5_13compute_statsEEvT0_T1_T2_T3_T4_T6_E12temp_storage+88];
	ld.shared.f32 	%f263, [_ZZN3cub18CUB_300001_SM_10006detail6reduce28DeviceReduceSingleTileKernelINS2_10policy_hubI5statsjN4cuda3std3__44plusIS5_EEE10Policy1000EN6thrust24THRUST_300001_SM_1000_NS6detail15normal_iteratorINSE_10device_ptrIKfEEEEPS5_jSA_S5_S5_13compute_statsEEvT0_T1_T2_T3_T4_T6_E12temp_storage+92];
	add.f32 	%f264, %f260, %f262;
	add.f32 	%f265, %f261, %f263;
	ld.shared.f32 	%f266, [_ZZN3cub18CUB_300001_SM_10006detail6reduce28DeviceReduceSingleTileKernelINS2_10policy_hubI5statsjN4cuda3std3__44plusIS5_EEE10Policy1000EN6thrust24THRUST_300001_SM_1000_NS6detail15normal_iteratorINSE_10device_ptrIKfEEEEPS5_jSA_S5_S5_13compute_statsEEvT0_T1_T2_T3_T4_T6_E12temp_storage+96];
	ld.shared.f32 	%f267, [_ZZN3cub18CUB_300001_SM_10006detail6reduce28DeviceReduceSingleTileKernelINS2_10policy_hubI5statsjN4cuda3std3__44plusIS5_EEE10Policy1000EN6thrust24THRUST_300001_SM_1000_NS6detail15normal_iteratorINSE_10device_ptrIKfEEEEPS5_jSA_S5_S5_13compute_statsEEvT0_T1_T2_T3_T4_T6_E12temp_storage+100];
	add.f32 	%f268, %f264, %f266;
	add.f32 	%f269, %f265, %f267;
	ld.shared.f32 	%f270, [_ZZN3cub18CUB_300001_SM_10006detail6reduce28DeviceReduceSingleTileKernelINS2_10policy_hubI5statsjN4cuda3std3__44plusIS5_EEE10Policy1000EN6thrust24THRUST_300001_SM_1000_NS6detail15normal_iteratorINSE_10device_ptrIKfEEEEPS5_jSA_S5_S5_13compute_statsEEvT0_T1_T2_T3_T4_T6_E12temp_storage+104];
	ld.shared.f32 	%f271, [_ZZN3cub18CUB_300001_SM_10006detail6reduce28DeviceReduceSingleTileKernelINS2_10policy_hubI5statsjN4cuda3std3__44plusIS5_EEE10Policy1000EN6thrust24THRUST_300001_SM_1000_NS6detail15normal_iteratorINSE_10device_ptrIKfEEEEPS5_jSA_S5_S5_13compute_statsEEvT0_T1_T2_T3_T4_T6_E12temp_storage+108];
	add.f32 	%f272, %f268, %f270;
	add.f32 	%f273, %f269, %f271;
	ld.shared.f32 	%f274, [_ZZN3cub18CUB_300001_SM_10006detail6reduce28DeviceReduceSingleTileKernelINS2_10policy_hubI5statsjN4cuda3std3__44plusIS5_EEE10Policy1000EN6thrust24THRUST_300001_SM_1000_NS6detail15normal_iteratorINSE_10device_ptrIKfEEEEPS5_jSA_S5_S5_13compute_statsEEvT0_T1_T2_T3_T4_T6_E12temp_storage+112];
	ld.shared.f32 	%f275, [_ZZN3cub18CUB_300001_SM_10006detail6reduce28DeviceReduceSingleTileKernelINS2_10policy_hubI5statsjN4cuda3std3__44plusIS5_EEE10Policy1000EN6thrust24THRUST_300001_SM_1000_NS6detail15normal_iteratorINSE_10device_ptrIKfEEEEPS5_jSA_S5_S5_13compute_statsEEvT0_T1_T2_T3_T4_T6_E12temp_storage+116];
	add.f32 	%f276, %f272, %f274;
	add.f32 	%f277, %f273, %f275;
	ld.shared.f32 	%f278, [_ZZN3cub18CUB_300001_SM_10006detail6reduce28DeviceReduceSingleTileKernelINS2_10policy_hubI5statsjN4cuda3std3__44plusIS5_EEE10Policy1000EN6thrust24THRUST_300001_SM_1000_NS6detail15normal_iteratorINSE_10device_ptrIKfEEEEPS5_jSA_S5_S5_13compute_statsEEvT0_T1_T2_T3_T4_T6_E12temp_storage+120];
	ld.shared.f32 	%f279, [_ZZN3cub18CUB_300001_SM_10006detail6reduce28DeviceReduceSingleTileKernelINS2_10policy_hubI5statsjN4cuda3std3__44plusIS5_EEE10Policy1000EN6thrust24THRUST_300001_SM_1000_NS6detail15normal_iteratorINSE_10device_ptrIKfEEEEPS5_jSA_S5_S5_13compute_statsEEvT0_T1_T2_T3_T4_T6_E12temp_storage+124];
	add.f32 	%f280, %f276, %f278;
	add.f32 	%f281, %f277, %f279;
	ld.shared.f32 	%f282, [_ZZN3cub18CUB_300001_SM_10006detail6reduce28DeviceReduceSingleTileKernelINS2_10policy_hubI5statsjN4cuda3std3__44plusIS5_EEE10Policy1000EN6thrust24THRUST_300001_SM_1000_NS6detail15normal_iteratorINSE_10device_ptrIKfEEEEPS5_jSA_S5_S5_13compute_statsEEvT0_T1_T2_T3_T4_T6_E12temp_storage+128];
	ld.shared.f32 	%f283, [_ZZN3cub18CUB_300001_SM_10006detail6reduce28DeviceReduceSingleTileKernelINS2_10policy_hubI5statsjN4cuda3std3__44plusIS5_EEE10Policy1000EN6thrust24THRUST_300001_SM_1000_NS6detail15normal_iteratorINSE_10device_ptrIKfEEEEPS5_jSA_S5_S5_13compute_statsEEvT0_T1_T2_T3_T4_T6_E12temp_storage+132];
	add.f32 	%f284, %f280, %f282;
	add.f32 	%f285, %f281, %f283;
	ld.shared.f32 	%f286, [_ZZN3cub18CUB_300001_SM_10006detail6reduce28DeviceReduceSingleTileKernelINS2_10policy_hubI5statsjN4cuda3std3__44plusIS5_EEE10Policy1000EN6thrust24THRUST_300001_SM_1000_NS6detail15normal_iteratorINSE_10device_ptrIKfEEEEPS5_jSA_S5_S5_13compute_statsEEvT0_T1_T2_T3_T4_T6_E12temp_storage+136];
	ld.shared.f32 	%f287, [_ZZN3cub18CUB_300001_SM_10006detail6reduce28DeviceReduceSingleTileKernelINS2_10policy_hubI5statsjN4cuda3std3__44plusIS5_EEE10Policy1000EN6thrust24THRUST_300001_SM_1000_NS6detail15normal_iteratorINSE_10device_ptrIKfEEEEPS5_jSA_S5_S5_13compute_statsEEvT0_T1_T2_T3_T4_T6_E12temp_storage+140];
	add.f32 	%f616, %f284, %f286;
	add.f32 	%f615, %f285, %f287;
$L__BB1_50:
	mov.u32 	%r266, %tid.x;
	setp.ne.s32 	%p65, %r266, 0;
	@%p65 bra 	$L__BB1_52;
	add.f32 	%f571, %f83, %f616;
	add.f32 	%f572, %f84, %f615;
	st.global.f32 	[%rd1], %f571;
	st.global.f32 	[%rd1+4], %f572;
$L__BB1_52:
	ret;

}
	// .globl	_ZN3cub18CUB_300001_SM_10006detail6reduce18DeviceReduceKernelINS2_10policy_hubI5statsjN4cuda3std3__44plusIS5_EEE10Policy1000EN6thrust24THRUST_300001_SM_1000_NS6detail15normal_iteratorINSE_10device_ptrIKfEEEEjSA_S5_13compute_statsEEvT0_PT3_T1_NS0_13GridEvenShareISP_EET2_T4_
.visible .entry _ZN3cub18CUB_300001_SM_10006detail6reduce18DeviceReduceKernelINS2_10policy_hubI5statsjN4cuda3std3__44plusIS5_EEE10Policy1000EN6thrust24THRUST_300001_SM_1000_NS6detail15normal_iteratorINSE_10device_ptrIKfEEEEjSA_S5_13compute_statsEEvT0_PT3_T1_NS0_13GridEvenShareISP_EET2_T4_(
	.param .align 8 .b8 _ZN3cub18CUB_300001_SM_10006detail6reduce18DeviceReduceKernelINS2_10policy_hubI5statsjN4cuda3std3__44plusIS5_EEE10Policy1000EN6thrust24THRUST_300001_SM_1000_NS6detail15normal_iteratorINSE_10device_ptrIKfEEEEjSA_S5_13compute_statsEEvT0_PT3_T1_NS0_13GridEvenShareISP_EET2_T4__param_0[8],
	.param .u64 .ptr .align 1 _ZN3cub18CUB_300001_SM_10006detail6reduce18DeviceReduceKernelINS2_10policy_hubI5statsjN4cuda3std3__44plusIS5_EEE10Policy1000EN6thrust24THRUST_300001_SM_1000_NS6detail15normal_iteratorINSE_10device_ptrIKfEEEEjSA_S5_13compute_statsEEvT0_PT3_T1_NS0_13GridEvenShareISP_EET2_T4__param_1,
	.param .u32 _ZN3cub18CUB_300001_SM_10006detail6reduce18DeviceReduceKernelINS2_10policy_hubI5statsjN4cuda3std3__44plusIS5_EEE10Policy1000EN6thrust24THRUST_300001_SM_1000_NS6detail15normal_iteratorINSE_10device_ptrIKfEEEEjSA_S5_13compute_statsEEvT0_PT3_T1_NS0_13GridEvenShareISP_EET2_T4__param_2,
	.param .align 4 .b8 _ZN3cub18CUB_300001_SM_10006detail6reduce18DeviceReduceKernelINS2_10policy_hubI5statsjN4cuda3std3__44plusIS5_EEE10Policy1000EN6thrust24THRUST_300001_SM_1000_NS6detail15normal_iteratorINSE_10device_ptrIKfEEEEjSA_S5_13compute_statsEEvT0_PT3_T1_NS0_13GridEvenShareISP_EET2_T4__param_3[40],
	.param .align 1 .b8 _ZN3cub18CUB_300001_SM_10006detail6reduce18DeviceReduceKernelINS2_10policy_hubI5statsjN4cuda3std3__44plusIS5_EEE10Policy1000EN6thrust24THRUST_300001_SM_1000_NS6detail15normal_iteratorINSE_10device_ptrIKfEEEEjSA_S5_13compute_statsEEvT0_PT3_T1_NS0_13GridEvenShareISP_EET2_T4__param_4[1],
	.param .align 1 .b8 _ZN3cub18CUB_300001_SM_10006detail6reduce18DeviceReduceKernelINS2_10policy_hubI5statsjN4cuda3std3__44plusIS5_EEE10Policy1000EN6thrust24THRUST_300001_SM_1000_NS6detail15normal_iteratorINSE_10device_ptrIKfEEEEjSA_S5_13compute_statsEEvT0_PT3_T1_NS0_13GridEvenShareISP_EET2_T4__param_5[1]
)
.maxntid 512
{
	.reg .pred 	%p<65>;
	.reg .b16 	%rs<4>;
	.reg .b32 	%r<350>;
	.reg .b32 	%f<609>;
	.reg .b64 	%rd<133>;
	// demoted variable
	.shared .align 4 .b8 _ZZN3cub18CUB_300001_SM_10006detail6reduce18DeviceReduceKernelINS2_10policy_hubI5statsjN4cuda3std3__44plusIS5_EEE10Policy1000EN6thrust24THRUST_300001_SM_1000_NS6detail15normal_iteratorINSE_10device_ptrIKfEEEEjSA_S5_13compute_statsEEvT0_PT3_T1_NS0_13GridEvenShareISP_EET2_T4_E12temp_storage[152];
	ld.param.u32 	%r1, [_ZN3cub18CUB_300001_SM_10006detail6reduce18DeviceReduceKernelINS2_10policy_hubI5statsjN4cuda3std3__44plusIS5_EEE10Policy1000EN6thrust24THRUST_300001_SM_1000_NS6detail15normal_iteratorINSE_10device_ptrIKfEEEEjSA_S5_13compute_statsEEvT0_PT3_T1_NS0_13GridEvenShareISP_EET2_T4__param_3+20];
	ld.param.u32 	%r2, [_ZN3cub18CUB_300001_SM_10006detail6reduce18DeviceReduceKernelINS2_10policy_hubI5statsjN4cuda3std3__44plusIS5_EEE10Policy1000EN6thrust24THRUST_300001_SM_1000_NS6detail15normal_iteratorINSE_10device_ptrIKfEEEEjSA_S5_13compute_statsEEvT0_PT3_T1_NS0_13GridEvenShareISP_EET2_T4__param_3+24];
	ld.param.u64 	%rd3, [_ZN3cub18CUB_300001_SM_10006detail6reduce18DeviceReduceKernelINS2_10policy_hubI5statsjN4cuda3std3__44plusIS5_EEE10Policy1000EN6thrust24THRUST_300001_SM_1000_NS6detail15normal_iteratorINSE_10device_ptrIKfEEEEjSA_S5_13compute_statsEEvT0_PT3_T1_NS0_13GridEvenShareISP_EET2_T4__param_0];
	cvta.to.global.u64 	%rd1, %rd3;
	mov.u32 	%r3, %ctaid.x;
	mul.lo.s32 	%r4, %r2, 3584;
	mul.lo.s32 	%r341, %r3, 3584;
	sub.s32 	%r6, %r1, %r341;
	setp.gt.u32 	%p1, %r6, 3583;
	@%p1 bra 	$L__BB2_26;
	mov.u32 	%r7, %tid.x;
	setp.ge.u32 	%p23, %r7, %r6;
	mov.f32 	%f585, 0f00000000;
	mov.f32 	%f586, %f585;
	mov.u32 	%r332, %r7;
	@%p23 bra 	$L__BB2_3;
	add.s32 	%r176, %r341, %r7;
	mul.wide.u32 	%rd69, %r176, 4;
	add.s64 	%rd70, %rd1, %rd69;
	ld.global.f32 	%f586, [%rd70];
	mul.f32 	%f585, %f586, %f586;
	add.s32 	%r332, %r7, 512;
$L__BB2_3:
	setp.ge.u32 	%p24, %r332, %r6;
	@%p24 bra 	$L__BB2_17;
	not.b32 	%r177, %r332;
	add.s32 	%r178, %r1, %r177;
	sub.s32 	%r179, %r178, %r341;
	shr.u32 	%r180, %r179, 9;
	add.s32 	%r10, %r180, 1;
	and.b32  	%r11, %r10, 15;
	setp.lt.u32 	%p25, %r179, 7680;
	@%p25 bra 	$L__BB2_8;
	or.b32  	%r331, %r332, 4096;
	add.s32 	%r330, %r332, %r341;
	and.b32  	%r181, %r10, 16777200;
	neg.s32 	%r329, %r181;
$L__BB2_6:
	.pragma "nounroll";
	mul.wide.u32 	%rd71, %r330, 4;
	add.s64 	%rd72, %rd1, %rd71;
	ld.global.f32 	%f286, [%rd72];
	add.f32 	%f287, %f586, %f286;
	fma.rn.f32 	%f288, %f286, %f286, %f585;
	add.s32 	%r182, %r330, 512;
	mul.wide.u32 	%rd73, %r182, 4;
	add.s64 	%rd74, %rd1, %rd73;
	ld.global.f32 	%f289, [%rd74];
	add.f32 	%f290, %f287, %f289;
	fma.rn.f32 	%f291, %f289, %f289, %f288;
	add.s32 	%r183, %r330, 1024;
	mul.wide.u32 	%rd75, %r183, 4;
	add.s64 	%rd76, %rd1, %rd75;
	ld.global.f32 	%f292, [%rd76];
	add.f32 	%f293, %f290, %f292;
	fma.rn.f32 	%f294, %f292, %f292, %f291;
	add.s32 	%r184, %r330, 1536;
	mul.wide.u32 	%rd77, %r184, 4;
	add.s64 	%rd78, %rd1, %rd77;
	ld.global.f32 	%f295, [%rd78];
	add.f32 	%f296, %f293, %f295;
	fma.rn.f32 	%f297, %f295, %f295, %f294;
	add.s32 	%r185, %r330, 2048;
	mul.wide.u32 	%rd79, %r185, 4;
	add.s64 	%rd80, %rd1, %rd79;
	ld.global.f32 	%f298, [%rd80];
	add.f32 	%f299, %f296, %f298;
	fma.rn.f32 	%f300, %f298, %f298, %f297;
	add.s32 	%r186, %r330, 2560;
	mul.wide.u32 	%rd81, %r186, 4;
	add.s64 	%rd82, %rd1, %rd81;
	ld.global.f32 	%f301, [%rd82];
	add.f32 	%f302, %f299, %f301;
	fma.rn.f32 	%f303, %f301, %f301, %f300;
	add.s32 	%r187, %r330, 3072;
	mul.wide.u32 	%rd83, %r187, 4;
	add.s64 	%rd84, %rd1, %rd83;
	ld.global.f32 	%f304, [%rd84];
	add.f32 	%f305, %f302, %f304;
	fma.rn.f32 	%f306, %f304, %f304, %f303;
	add.s32 	%r188, %r330, 3584;
	mul.wide.u32 	%rd85, %r188, 4;
	add.s64 	%rd86, %rd1, %rd85;
	ld.global.f32 	%f307, [%rd86];
	add.f32 	%f308, %f305, %f307;
	fma.rn.f32 	%f309, %f307, %f307, %f306;
	add.s32 	%r189, %r330, 4096;
	mul.wide.u32 	%rd87, %r189, 4;
	add.s64 	%rd88, %rd1, %rd87;
	ld.global.f32 	%f310, [%rd88];
	add.f32 	%f311, %f308, %f310;
	fma.rn.f32 	%f312, %f310, %f310, %f309;
	add.s32 	%r190, %r330, 4608;
	mul.wide.u32 	%rd89, %r190, 4;
	add.s64 	%rd90, %rd1, %rd89;
	ld.global.f32 	%f313, [%rd90];
	add.f32 	%f314, %f311, %f313;
	fma.rn.f32 	%f315, %f313, %f313, %f312;
	add.s32 	%r191, %r330, 5120;
	mul.wide.u32 	%rd91, %r191, 4;
	add.s64 	%rd92, %rd1, %rd91;
	ld.global.f32 	%f316, [%rd92];
	add.f32 	%f317, %f314, %f316;
	fma.rn.f32 	%f318, %f316, %f316, %f315;
	add.s32 	%r192, %r330, 5632;
	mul.wide.u32 	%rd93, %r192, 4;
	add.s64 	%rd94, %rd1, %rd93;
	ld.global.f32 	%f319, [%rd94];
	add.f32 	%f320, %f317, %f319;
	fma.rn.f32 	%f321, %f319, %f319, %f318;
	add.s32 	%r193, %r330, 6144;
	mul.wide.u32 	%rd95, %r193, 4;
	add.s64 	%rd96, %rd1, %rd95;
	ld.global.f32 	%f322, [%rd96];
	add.f32 	%f323, %f320, %f322;
	fma.rn.f32 	%f324, %f322, %f322, %f321;
	add.s32 	%r194, %r330, 6656;
	mul.wide.u32 	%rd97, %r194, 4;
	add.s64 	%rd98, %rd1, %rd97;
	ld.global.f32 	%f325, [%rd98];
	add.f32 	%f326, %f323, %f325;
	fma.rn.f32 	%f327, %f325, %f325, %f324;
	add.s32 	%r195, %r330, 7168;
	mul.wide.u32 	%rd99, %r195, 4;
	add.s64 	%rd100, %rd1, %rd99;
	ld.global.f32 	%f328, [%rd100];
	add.f32 	%f329, %f326, %f328;
	fma.rn.f32 	%f330, %f328, %f328, %f327;
	add.s32 	%r196, %r330, 7680;
	mul.wide.u32 	%rd101, %r196, 4;
	add.s64 	%rd102, %rd1, %rd101;
	ld.global.f32 	%f331, [%rd102];
	add.f32 	%f586, %f329, %f331;
	fma.rn.f32 	%f585, %f331, %f331, %f330;
	add.s32 	%r331, %r331, 8192;
	add.s32 	%r330, %r330, 8192;
	add.s32 	%r329, %r329, 16;
	setp.ne.s32 	%p26, %r329, 0;
	@%p26 bra 	$L__BB2_6;
	add.s32 	%r332, %r331, -4096;
$L__BB2_8:
	setp.eq.s32 	%p27, %r11, 0;
	@%p27 bra 	$L__BB2_17;
	and.b32  	%r23, %r10, 7;
	setp.lt.u32 	%p28, %r11, 8;
	@%p28 bra 	$L__BB2_11;
	add.s32 	%r197, %r332, %r341;
	mul.wide.u32 	%rd103, %r197, 4;
	add.s64 	%rd104, %rd1, %rd103;
	ld.global.f32 	%f333, [%rd104];
	add.f32 	%f334, %f586, %f333;
	fma.rn.f32 	%f335, %f333, %f333, %f585;
	add.s32 	%r198, %r197, 512;
	mul.wide.u32 	%rd105, %r198, 4;
	add.s64 	%rd106, %rd1, %rd105;
	ld.global.f32 	%f336, [%rd106];
	add.f32 	%f337, %f334, %f336;
	fma.rn.f32 	%f338, %f336, %f336, %f335;
	add.s32 	%r199, %r197, 1024;
	mul.wide.u32 	%rd107, %r199, 4;
	add.s64 	%rd108, %rd1, %rd107;
	ld.global.f32 	%f339, [%rd108];
	add.f32 	%f340, %f337, %f339;
	fma.rn.f32 	%f341, %f339, %f339, %f338;
	add.s32 	%r200, %r197, 1536;
	mul.wide.u32 	%rd109, %r200, 4;
	add.s64 	%rd110, %rd1, %rd109;
	ld.global.f32 	%f342, [%rd110];
	add.f32 	%f343, %f340, %f342;
	fma.rn.f32 	%f344, %f342, %f342, %f341;
	add.s32 	%r201, %r197, 2048;
	mul.wide.u32 	%rd111, %r201, 4;
	add.s64 	%rd112, %rd1, %rd111;
	ld.global.f32 	%f345, [%rd112];
	add.f32 	%f346, %f343, %f345;
	fma.rn.f32 	%f347, %f345, %f345, %f344;
	add.s32 	%r202, %r197, 2560;
	mul.wide.u32 	%rd113, %r202, 4;
	add.s64 	%rd114, %rd1, %rd113;
	ld.global.f32 	%f348, [%rd114];
	add.f32 	%f349, %f346, %f348;
	fma.rn.f32 	%f350, %f348, %f348, %f347;
	add.s32 	%r203, %r197, 3072;
	mul.wide.u32 	%rd115, %r203, 4;
	add.s64 	%rd116, %rd1, %rd115;
	ld.global.f32 	%f351, [%rd116];
	add.f32 	%f352, %f349, %f351;
	fma.rn.f32 	%f353, %f351, %f351, %f350;
	add.s32 	%r204, %r197, 3584;
	mul.wide.u32 	%rd117, %r204, 4;
	add.s64 	%rd118, %rd1, %rd117;
	ld.global.f32 	%f354, [%rd118];
	add.f32 	%f586, %f352, %f354;
	fma.rn.f32 	%f585, %f354, %f354, %f353;
	add.s32 	%r332, %r332, 4096;
$L__BB2_11:
	setp.eq.s32 	%p29, %r23, 0;
	@%p29 bra 	$L__BB2_17;
	and.b32  	%r26, %r10, 3;
	setp.lt.u32 	%p30, %r23, 4;
	@%p30 bra 	$L__BB2_14;
	add.s32 	%r205, %r332, %r341;
	mul.wide.u32 	%rd119, %r205, 4;
	add.s64 	%rd120, %rd1, %rd119;
	ld.global.f32 	%f356, [%rd120];
	add.f32 	%f357, %f586, %f356;
	fma.rn.f32 	%f358, %f356, %f356, %f585;
	add.s32 	%r206, %r205, 512;
	mul.wide.u32 	%rd121, %r206, 4;
	add.s64 	%rd122, %rd1, %rd121;
	ld.global.f32 	%f359, [%rd122];
	add.f32 	%f360, %f357, %f359;
	fma.rn.f32 	%f361, %f359, %f359, %f358;
	add.s32 	%r207, %r205, 1024;
	mul.wide.u32 	%rd123, %r207, 4;
	add.s64 	%rd124, %rd1, %rd123;
	ld.global.f32 	%f362, [%rd124];
	add.f32 	%f363, %f360, %f362;
	fma.rn.f32 	%f364, %f362, %f362, %f361;
	add.s32 	%r208, %r205, 1536;
	mul.wide.u32 	%rd125, %r208, 4;
	add.s64 	%rd126, %rd1, %rd125;
	ld.global.f32 	%f365, [%rd126];
	add.f32 	%f586, %f363, %f365;
	fma.rn.f32 	%f585, %f365, %f365, %f364;
	add.s32 	%r332, %r332, 2048;
$L__BB2_14:
	setp.eq.s32 	%p31, %r26, 0;
	@%p31 bra 	$L__BB2_17;
	add.s32 	%r336, %r332, %r341;
	neg.s32 	%r335, %r26;
$L__BB2_16:
	.pragma "nounroll";
	mul.wide.u32 	%rd127, %r336, 4;
	add.s64 	%rd128, %rd1, %rd127;
	ld.global.f32 	%f366, [%rd128];
	add.f32 	%f586, %f586, %f366;
	fma.rn.f32 	%f585, %f366, %f366, %f585;
	add.s32 	%r336, %r336, 512;
	add.s32 	%r335, %r335, 1;
	setp.ne.s32 	%p32, %r335, 0;
	@%p32 bra 	$L__BB2_16;
$L__BB2_17:
	setp.lt.u32 	%p33, %r6, 512;
	@%p33 bra 	$L__BB2_22;
	// begin inline asm
	mov.u32 %r272, %laneid;
	// end inline asm
	mov.b32 	%r274, %f586;
	mov.b32 	%r280, 1;
	mov.b32 	%r321, 31;
	mov.b32 	%r322, -1;
	// begin inline asm
	shfl.sync.down.b32 %r273, %r274, %r280, %r321, %r322;
	// end inline asm
	mov.b32 	%r279, %f585;
	// begin inline asm
	shfl.sync.down.b32 %r278, %r279, %r280, %r321, %r322;
	// end inline asm
	mov.b32 	%f483, %r273;
	mov.b32 	%f484, %r278;
	setp.gt.s32 	%p57, %r272, 30;
	add.f32 	%f485, %f586, %f483;
	add.f32 	%f486, %f585, %f484;
	selp.f32 	%f487, %f585, %f486, %p57;
	selp.f32 	%f488, %f586, %f485, %p57;
	mov.b32 	%r284, %f488;
	mov.b32 	%r290, 2;
	// begin inline asm
	shfl.sync.down.b32 %r283, %r284, %r290, %r321, %r322;
	// end inline asm
	mov.b32 	%r289, %f487;
	// begin inline asm
	shfl.sync.down.b32 %r288, %r289, %r290, %r321, %r322;
	// end inline asm
	mov.b32 	%f489, %r283;
	mov.b32 	%f490, %r288;
	setp.gt.s32 	%p58, %r272, 29;
	add.f32 	%f491, %f488, %f489;
	add.f32 	%f492, %f487, %f490;
	selp.f32 	%f493, %f487, %f492, %p58;
	selp.f32 	%f494, %f488, %f491, %p58;
	mov.b32 	%r294, %f494;
	mov.b32 	%r300, 4;
	// begin inline asm
	shfl.sync.down.b32 %r293, %r294, %r300, %r321, %r322;
	// end inline asm
	mov.b32 	%r299, %f493;
	// begin inline asm
	shfl.sync.down.b32 %r298, %r299, %r300, %r321, %r322;
	// end inline asm
	mov.b32 	%f495, %r293;
	mov.b32 	%f496, %r298;
	setp.gt.s32 	%p59, %r272, 27;
	add.f32 	%f497, %f494, %f495;
	add.f32 	%f498, %f493, %f496;
	selp.f32 	%f499, %f494, %f497, %p59;
	selp.f32 	%f500, %f493, %f498, %p59;
	mov.b32 	%r304, %f499;
	mov.b32 	%r310, 8;
	// begin inline asm
	shfl.sync.down.b32 %r303, %r304, %r310, %r321, %r322;
	// end inline asm
	mov.b32 	%r309, %f500;
	// begin inline asm
	shfl.sync.down.b32 %r308, %r309, %r310, %r321, %r322;
	// end inline asm
	mov.b32 	%f501, %r303;
	mov.b32 	%f502, %r308;
	setp.gt.s32 	%p60, %r272, 23;
	add.f32 	%f503, %f499, %f501;
	add.f32 	%f504, %f500, %f502;
	selp.f32 	%f505, %f499, %f503, %p60;
	selp.f32 	%f506, %f500, %f504, %p60;
	mov.b32 	%r314, %f505;
	mov.b32 	%r320, 16;
	// begin inline asm
	shfl.sync.down.b32 %r313, %r314, %r320, %r321, %r322;
	// end inline asm
	mov.b32 	%r319, %f506;
	// begin inline asm
	shfl.sync.down.b32 %r318, %r319, %r320, %r321, %r322;
	// end inline asm
	mov.b32 	%f507, %r313;
	mov.b32 	%f508, %r318;
	setp.gt.s32 	%p61, %r272, 15;
	add.f32 	%f31, %f505, %f507;
	add.f32 	%f32, %f506, %f508;
	selp.f32 	%f608, %f505, %f31, %p61;
	selp.f32 	%f607, %f506, %f32, %p61;
	setp.ne.s32 	%p62, %r272, 0;
	@%p62 bra 	$L__BB2_20;
	shr.u32 	%r323, %r7, 2;
	and.b32  	%r324, %r323, 248;
	mov.u32 	%r325, _ZZN3cub18CUB_300001_SM_10006detail6reduce18DeviceReduceKernelINS2_10policy_hubI5statsjN4cuda3std3__44plusIS5_EEE10Policy1000EN6thrust24THRUST_300001_SM_1000_NS6detail15normal_iteratorINSE_10device_ptrIKfEEEEjSA_S5_13compute_statsEEvT0_PT3_T1_NS0_13GridEvenShareISP_EET2_T4_E12temp_storage;
	add.s32 	%r326, %r325, %r324;
	st.shared.f32 	[%r326+16], %f31;
	st.shared.f32 	[%r326+20], %f32;
$L__BB2_20:
	bar.sync 	0;
	setp.ne.s32 	%p63, %r7, 0;
	@%p63 bra 	$L__BB2_48;
	ld.shared.f32 	%f509, [_ZZN3cub18CUB_300001_SM_10006detail6reduce18DeviceReduceKernelINS2_10policy_hubI5statsjN4cuda3std3__44plusIS5_EEE10Policy1000EN6thrust24THRUST_300001_SM_1000_NS6detail15normal_iteratorINSE_10device_ptrIKfEEEEjSA_S5_13compute_statsEEvT0_PT3_T1_NS0_13GridEvenShareISP_EET2_T4_E12temp_storage+24];
	ld.shared.f32 	%f510, [_ZZN3cub18CUB_300001_SM_10006detail6reduce18DeviceReduceKernelINS2_10policy_hubI5statsjN4cuda3std3__44plusIS5_EEE10Policy1000EN6thrust24THRUST_300001_SM_1000_NS6detail15normal_iteratorINSE_10device_ptrIKfEEEEjSA_S5_13compute_statsEEvT0_PT3_T1_NS0_13GridEvenShareISP_EET2_T4_E12temp_storage+28];
	add.f32 	%f511, %f608, %f509;
	add.f32 	%f512, %f607, %f510;
	ld.shared.f32 	%f513, [_ZZN3cub18CUB_300001_SM_10006detail6reduce18DeviceReduceKernelINS2_10policy_hubI5statsjN4cuda3std3__44plusIS5_EEE10Policy1000EN6thrust24THRUST_300001_SM_1000_NS6detail15normal_iteratorINSE_10device_ptrIKfEEEEjSA_S5_13compute_statsEEvT0_PT3_T1_NS0_13GridEvenShareISP_EET2_T4_E12temp_storage+32];
	ld.shared.f32 	%f514, [_ZZN3cub18CUB_300001_SM_10006detail6reduce18DeviceReduceKernelINS2_10policy_hubI5statsjN4cuda3std3__44plusIS5_EEE10Policy1000EN6thrust24THRUST_300001_SM_1000_NS6detail15normal_iteratorINSE_10device_ptrIKfEEEEjSA_S5_13compute_statsEEvT0_PT3_T1_NS0_13GridEvenShareISP_EET2_T4_E12temp_storage+36];
	add.f32 	%f515, %f511, %f513;
	add.f32 	%f516, %f512, %f514;
	ld.shared.f32 	%f517, [_ZZN3cub18CUB_300001_SM_10006detail6reduce18DeviceReduceKernelINS2_10policy_hubI5statsjN4cuda3std3__44plusIS5_EEE10Policy1000EN6thrust24THRUST_300001_SM_1000_NS6detail15normal_iteratorINSE_10device_ptrIKfEEEEjSA_S5_13compute_statsEEvT0_PT3_T1_NS0_13GridEvenShareISP_EET2_T4_E12temp_storage+40];
	ld.shared.f32 	%f518, [_ZZN3cub18CUB_300001_SM_10006detail6reduce18DeviceReduceKernelINS2_10policy_hubI5statsjN4cuda3std3__44plusIS5_EEE10Policy1000EN6thrust24THRUST_300001_SM_1000_NS6detail15normal_iteratorINSE_10device_ptrIKfEEEEjSA_S5_13compute_statsEEvT0_PT3_T1_NS0_13GridEvenShareISP_EET2_T4_E12temp_storage+44];
	add.f32 	%f519, %f515, %f517;
	add.f32 	%f520, %f516, %f518;
	ld.shared.f32 	%f521, [_ZZN3cub18CUB_300001_SM_10006detail6reduce18DeviceReduceKernelINS2_10policy_hubI5statsjN4cuda3std3__44plusIS5_EEE10Policy1000EN6thrust24THRUST_300001_SM_1000_NS6detail15normal_iteratorINSE_10device_ptrIKfEEEEjSA_S5_13compute_statsEEvT0_PT3_T1_NS0_13GridEvenShareISP_EET2_T4_E12temp_storage+48];
	ld.shared.f32 	%f522, [_ZZN3cub18CUB_300001_SM_10006detail6reduce18DeviceReduceKernelINS2_10policy_hubI5statsjN4cuda3std3__44plusIS5_EEE10Policy1000EN6thrust24THRUST_300001_SM_1000_NS6detail15normal_iteratorINSE_10device_ptrIKfEEEEjSA_S5_13compute_statsEEvT0_PT3_T1_NS0_13GridEvenShareISP_EET2_T4_E12temp_storage+52];
	add.f32 	%f523, %f519, %f521;
	add.f32 	%f524, %f520, %f522;
	ld.shared.f32 	%f525, [_ZZN3cub18CUB_300001_SM_10006detail6reduce18DeviceReduceKernelINS2_10policy_hubI5statsjN4cuda3std3__44plusIS5_EEE10Policy1000EN6thrust24THRUST_300001_SM_1000_NS6detail15normal_iteratorINSE_10device_ptrIKfEEEEjSA_S5_13compute_statsEEvT0_PT3_T1_NS0_13GridEvenShareISP_EET2_T4_E12temp_storage+56];
	ld.shared.f32 	%f526, [_ZZN3cub18CUB_300001_SM_10006detail6reduce18DeviceReduceKernelINS2_10policy_hubI5statsjN4cuda3std3__44plusIS5_EEE10Policy1000EN6thrust24THRUST_300001_SM_1000_NS6detail15normal_iteratorINSE_10device_ptrIKfEEEEjSA_S5_13compute_statsEEvT0_PT3_T1_NS0_13GridEvenShareISP_EET2_T4_E12temp_storage+60];
	add.f32 	%f527, %f523, %f525;
	add.f32 	%f528, %f524, %f526;
	ld.shared.f32 	%f529, [_ZZN3cub18CUB_300001_SM_10006detail6reduce18DeviceReduceKernelINS2_10policy_hubI5statsjN4cuda3std3__44plusIS5_EEE10Policy1000EN6thrust24THRUST_300001_SM_1000_NS6detail15normal_iteratorINSE_10device_ptrIKfEEEEjSA_S5_13compute_statsEEvT0_PT3_T1_NS0_13GridEvenShareISP_EET2_T4_E12temp_storage+64];
	ld.shared.f32 	%f530, [_ZZN3cub18CUB_300001_SM_10006detail6reduce18DeviceReduceKernelINS2_10policy_hubI5statsjN4cuda3std3__44plusIS5_EEE10Policy1000EN6thrust24THRUST_300001_SM_1000_NS6detail15normal_iteratorINSE_10device_ptrIKfEEEEjSA_S5_13compute_statsEEvT0_PT3_T1_NS0_13GridEvenShareISP_EET2_T4_E12temp_storage+68];
	add.f32 	%f531, %f527, %f529;
	add.f32 	%f532, %f528, %f530;
	ld.shared.f32 	%f533, [_ZZN3cub18CUB_300001_SM_10006detail6reduce18DeviceReduceKernelINS2_10policy_hubI5statsjN4cuda3std3__44plusIS5_EEE10Policy1000EN6thrust24THRUST_300001_SM_1000_NS6detail15normal_iteratorINSE_10device_ptrIKfEEEEjSA_S5_13compute_statsEEvT0_PT3_T1_NS0_13GridEvenShareISP_EET2_T4_E12temp_storage+72];
	ld.shared.f32 	%f534, [_ZZN3cub18CUB_300001_SM_10006detail6reduce18DeviceReduceKernelINS2_10policy_hubI5statsjN4cuda3std3__44plusIS5_EEE10Policy1000EN6thrust24THRUST_300001_SM_1000_NS6detail15normal_iteratorINSE_10device_ptrIKfEEEEjSA_S5_13compute_statsEEvT0_PT3_T1_NS0_13GridEvenShareISP_EET2_T4_E12temp_storage+76];
	add.f32 	%f535, %f531, %f533;
	add.f32 	%f536, %f532, %f534;
	ld.shared.f32 	%f537, [_ZZN3cub18CUB_300001_SM_10006detail6reduce18DeviceReduceKernelINS2_10policy_hubI5statsjN4cuda3std3__44plusIS5_EEE10Policy1000EN6thrust24THRUST_300001_SM_1000_NS6detail15normal_iteratorINSE_10device_ptrIKfEEEEjSA_S5_13compute_statsEEvT0_PT3_T1_NS0_13GridEvenShareISP_EET2_T4_E12temp_storage+80];
	ld.shared.f32 	%f538, [_ZZN3cub18CUB_300001_SM_10006detail6reduce18DeviceReduceKernelINS2_10policy_hubI5statsjN4cuda3std3__44plusIS5_EEE10Policy1000EN6thrust24THRUST_300001_SM_1000_NS6detail15normal_iteratorINSE_10device_ptrIKfEEEEjSA_S5_13compute_statsEEvT0_PT3_T1_NS0_13GridEvenShareISP_EET2_T4_E12temp_storage+84];
	add.f32 	%f539, %f535, %f537;
	add.f32 	%f540, %f536, %f538;
	ld.shared.f32 	%f541, [_ZZN3cub18CUB_300001_SM_10006detail6reduce18DeviceReduceKernelINS2_10policy_hubI5statsjN4cuda3std3__44plusIS5_EEE10Policy1000EN6thrust24THRUST_300001_SM_1000_NS6detail15normal_iteratorINSE_10device_ptrIKfEEEEjSA_S5_13compute_statsEEvT0_PT3_T1_NS0_13GridEvenShareISP_EET2_T4_E12temp_storage+88];
	ld.shared.f32 	%f542, [_ZZN3cub18CUB_300001_SM_10006detail6reduce18DeviceReduceKernelINS2_10policy_hubI5statsjN4cuda3std3__44plusIS5_EEE10Policy1000EN6thrust24THRUST_300001_SM_1000_NS6detail15normal_iteratorINSE_10device_ptrIKfEEEEjSA_S5_13compute_statsEEvT0_PT3_T1_NS0_13GridEvenShareISP_EET2_T4_E12temp_storage+92];
	add.f32 	%f543, %f539, %f541;
	add.f32 	%f544, %f540, %f542;
	ld.shared.f32 	%f545, [_ZZN3cub18CUB_300001_SM_10006detail6reduce18DeviceReduceKernelINS2_10policy_hubI5statsjN4cuda3std3__44plusIS5_EEE10Policy1000EN6thrust24THRUST_300001_SM_1000_NS6detail15normal_iteratorINSE_10device_ptrIKfEEEEjSA_S5_13compute_statsEEvT0_PT3_T1_NS0_13GridEvenShareISP_EET2_T4_E12temp_storage+96];
	ld.shared.f32 	%f546, [_ZZN3cub18CUB_300001_SM_10006detail6reduce18DeviceReduceKernelINS2_10policy_hubI5statsjN4cuda3std3__44plusIS5_EEE10Policy1000EN6thrust24THRUST_300001_SM_1000_NS6detail15normal_iteratorINSE_10device_ptrIKfEEEEjSA_S5_13compute_statsEEvT0_PT3_T1_NS0_13GridEvenShareISP_EET2_T4_E12temp_storage+100];
	add.f32 	%f547, %f543, %f545;
	add.f32 	%f548, %f544, %f546;
	ld.shared.f32 	%f549, [_ZZN3cub18CUB_300001_SM_10006detail6reduce18DeviceReduceKernelINS2_10policy_hubI5statsjN4cuda3std3__44plusIS5_EEE10Policy1000EN6thrust24THRUST_300001_SM_1000_NS6detail15normal_iteratorINSE_10device_ptrIKfEEEEjSA_S5_13compute_statsEEvT0_PT3_T1_NS0_13GridEvenShareISP_EET2_T4_E12temp_storage+104];
	ld.shared.f32 	%f550, [_ZZN3cub18CUB_300001_SM_10006detail6reduce18DeviceReduceKernelINS2_10policy_hubI5statsjN4cuda3std3__44plusIS5_EEE10Policy1000EN6thrust24THRUST_300001_SM_1000_NS6detail15normal_iteratorINSE_10device_ptrIKfEEEEjSA_S5_13compute_statsEEvT0_PT3_T1_NS0_13GridEvenShareISP_EET2_T4_E12temp_storage+108];
	add.f32 	%f551, %f547, %f549;
	add.f32 	%f552, %f548, %f550;
	ld.shared.f32 	%f553, [_ZZN3cub18CUB_300001_SM_10006detail6reduce18DeviceReduceKernelINS2_10policy_hubI5statsjN4cuda3std3__44plusIS5_EEE10Policy1000EN6thrust24THRUST_300001_SM_1000_NS6detail15normal_iteratorINSE_10device_ptrIKfEEEEjSA_S5_13compute_statsEEvT0_PT3_T1_NS0_13GridEvenShareISP_EET2_T4_E12temp_storage+112];
	ld.shared.f32 	%f554, [_ZZN3cub18CUB_300001_SM_10006detail6reduce18DeviceReduceKernelINS2_10policy_hubI5statsjN4cuda3std3__44plusIS5_EEE10Policy1000EN6thrust24THRUST_300001_SM_1000_NS6detail15normal_iteratorINSE_10device_ptrIKfEEEEjSA_S5_13compute_statsEEvT0_PT3_T1_NS0_13GridEvenShareISP_EET2_T4_E12temp_storage+116];
	add.f32 	%f555, %f551, %f553;
	add.f32 	%f556, %f552, %f554;
	ld.shared.f32 	%f557, [_ZZN3cub18CUB_300001_SM_10006detail6reduce18DeviceReduceKernelINS2_10policy_hubI5statsjN4cuda3std3__44plusIS5_EEE10Policy1000EN6thrust24THRUST_300001_SM_1000_NS6detail15normal_iteratorINSE_10device_ptrIKfEEEEjSA_S5_13compute_statsEEvT0_PT3_T1_NS0_13GridEvenShareISP_EET2_T4_E12temp_storage+120];
	ld.shared.f32 	%f558, [_ZZN3cub18CUB_300001_SM_10006detail6reduce18DeviceReduceKernelINS2_10policy_hubI5statsjN4cuda3std3__44plusIS5_EEE10Policy1000EN6thrust24THRUST_300001_SM_1000_NS6detail15normal_iteratorINSE_10device_ptrIKfEEEEjSA_S5_13compute_statsEEvT0_PT3_T1_NS0_13GridEvenShareISP_EET2_T4_E12temp_storage+124];
	add.f32 	%f559, %f555, %f557;
	add.f32 	%f560, %f556, %f558;
	ld.shared.f32 	%f561, [_ZZN3cub18CUB_300001_SM_10006detail6reduce18DeviceReduceKernelINS2_10policy_hubI5statsjN4cuda3std3__44plusIS5_EEE10Policy1000EN6thrust24THRUST_300001_SM_1000_NS6detail15normal_iteratorINSE_10device_ptrIKfEEEEjSA_S5_13compute_statsEEvT0_PT3_T1_NS0_13GridEvenShareISP_EET2_T4_E12temp_storage+128];
	ld.shared.f32 	%f562, [_ZZN3cub18CUB_300001_SM_10006detail6reduce18DeviceReduceKernelINS2_10policy_hubI5statsjN4cuda3std3__44plusIS5_EEE10Policy1000EN6thrust24THRUST_300001_SM_1000_NS6detail15normal_iteratorINSE_10device_ptrIKfEEEEjSA_S5_13compute_statsEEvT0_PT3_T1_NS0_13GridEvenShareISP_EET2_T4_E12temp_storage+132];
	add.f32 	%f563, %f559, %f561;
	add.f32 	%f564, %f560, %f562;
	ld.shared.f32 	%f565, [_ZZN3cub18CUB_300001_SM_10006detail6reduce18DeviceReduceKernelINS2_10policy_hubI5statsjN4cuda3std3__44plusIS5_EEE10Policy1000EN6thrust24THRUST_300001_SM_1000_NS6detail15normal_iteratorINSE_10device_ptrIKfEEEEjSA_S5_13compute_statsEEvT0_PT3_T1_NS0_13GridEvenShareISP_EET2_T4_E12temp_storage+136];
	ld.shared.f32 	%f566, [_ZZN3cub18CUB_300001_SM_10006detail6reduce18DeviceReduceKernelINS2_10policy_hubI5statsjN4cuda3std3__44plusIS5_EEE10Policy1000EN6thrust24THRUST_300001_SM_1000_NS6detail15normal_iteratorINSE_10device_ptrIKfEEEEjSA_S5_13compute_statsEEvT0_PT3_T1_NS0_13GridEvenShareISP_EET2_T4_E12temp_storage+140];
	add.f32 	%f608, %f563, %f565;
	add.f32 	%f607, %f564, %f566;
	bra.uni 	$L__BB2_48;
$L__BB2_22:
	// begin inline asm
	mov.u32 %r209, %laneid;
	// end inline asm
	and.b32  	%r260, %r7, 992;
	add.s32 	%r261, %r260, 32;
	setp.gt.u32 	%p34, %r261, %r6;
	not.b32 	%r262, %r260;
	add.s32 	%r263, %r6, %r262;
	selp.b32 	%r258, %r263, 31, %p34;
	mov.b32 	%r211, %f586;
	mov.b32 	%r217, 1;
	mov.b32 	%r259, -1;
	// begin inline asm
	shfl.sync.down.b32 %r210, %r211, %r217, %r258, %r259;
	// end inline asm
	mov.b32 	%r216, %f585;
	// begin inline asm
	shfl.sync.down.b32 %r215, %r216, %r217, %r258, %r259;
	// end inline asm
	mov.b32 	%f367, %r210;
	mov.b32 	%f368, %r215;
	setp.lt.s32 	%p35, %r209, %r258;
	add.f32 	%f369, %f586, %f367;
	add.f32 	%f370, %f585, %f368;
	selp.f32 	%f371, %f369, %f586, %p35;
	selp.f32 	%f372, %f370, %f585, %p35;
	mov.b32 	%r221, %f371;
	mov.b32 	%r227, 2;
	// begin inline asm
	shfl.sync.down.b32 %r220, %r221, %r227, %r258, %r259;
	// end inline asm
	mov.b32 	%r226, %f372;
	// begin inline asm
	shfl.sync.down.b32 %r225, %r226, %r227, %r258, %r259;
	// end inline asm
	mov.b32 	%f373, %r220;
	mov.b32 	%f374, %r225;
	add.s32 	%r264, %r209, 2;
	setp.gt.s32 	%p36, %r264, %r258;
	add.f32 	%f375, %f371, %f373;
	add.f32 	%f376, %f372, %f374;
	selp.f32 	%f377, %f371, %f375, %p36;
	selp.f32 	%f378, %f372, %f376, %p36;
	mov.b32 	%r231, %f377;
	mov.b32 	%r237, 4;
	// begin inline asm
	shfl.sync.down.b32 %r230, %r231, %r237, %r258, %r259;
	// end inline asm
	mov.b32 	%r236, %f378;
	// begin inline asm
	shfl.sync.down.b32 %r235, %r236, %r237, %r258, %r259;
	// end inline asm
	mov.b32 	%f379, %r230;
	mov.b32 	%f380, %r235;
	add.s32 	%r265, %r209, 4;
	setp.gt.s32 	%p37, %r265, %r258;
	add.f32 	%f381, %f377, %f379;
	add.f32 	%f382, %f378, %f380;
	selp.f32 	%f383, %f377, %f381, %p37;
	selp.f32 	%f384, %f378, %f382, %p37;
	mov.b32 	%r241, %f383;
	mov.b32 	%r247, 8;
	// begin inline asm
	shfl.sync.down.b32 %r240, %r241, %r247, %r258, %r259;
	// end inline asm
	mov.b32 	%r246, %f384;
	// begin inline asm
	shfl.sync.down.b32 %r245, %r246, %r247, %r258, %r259;
	// end inline asm
	mov.b32 	%f385, %r240;
	mov.b32 	%f386, %r245;
	add.s32 	%r266, %r209, 8;
	setp.gt.s32 	%p38, %r266, %r258;
	add.f32 	%f387, %f383, %f385;
	add.f32 	%f388, %f384, %f386;
	selp.f32 	%f389, %f383, %f387, %p38;
	selp.f32 	%f390, %f384, %f388, %p38;
	mov.b32 	%r251, %f389;
	mov.b32 	%r257, 16;
	// begin inline asm
	shfl.sync.down.b32 %r250, %r251, %r257, %r258, %r259;
	// end inline asm
	mov.b32 	%r256, %f390;
	// begin inline asm
	shfl.sync.down.b32 %r255, %r256, %r257, %r258, %r259;
	// end inline asm
	mov.b32 	%f391, %r250;
	mov.b32 	%f392, %r255;
	add.s32 	%r267, %r209, 16;
	setp.gt.s32 	%p39, %r267, %r258;
	add.f32 	%f393, %f389, %f391;
	add.f32 	%f394, %f390, %f392;
	selp.f32 	%f608, %f389, %f393, %p39;
	selp.f32 	%f607, %f390, %f394, %p39;
	setp.ne.s32 	%p40, %r209, 0;
	@%p40 bra 	$L__BB2_24;
	shr.u32 	%r268, %r7, 2;
	and.b32  	%r269, %r268, 248;
	mov.u32 	%r270, _ZZN3cub18CUB_300001_SM_10006detail6reduce18DeviceReduceKernelINS2_10policy_hubI5statsjN4cuda3std3__44plusIS5_EEE10Policy1000EN6thrust24THRUST_300001_SM_1000_NS6detail15normal_iteratorINSE_10device_ptrIKfEEEEjSA_S5_13compute_statsEEvT0_PT3_T1_NS0_13GridEvenShareISP_EET2_T4_E12temp_storage;
	add.s32 	%r271, %r270, %r269;
	st.shared.f32 	[%r271+16], %f608;
	st.shared.f32 	[%r271+20], %f607;
$L__BB2_24:
	bar.sync 	0;
	setp.ne.s32 	%p41, %r7, 0;
	@%p41 bra 	$L__BB2_48;
	setp.gt.u32 	%p42, %r6, 32;
	ld.shared.f32 	%f395, [_ZZN3cub18CUB_300001_SM_10006detail6reduce18DeviceReduceKernelINS2_10policy_hubI5statsjN4cuda3std3__44plusIS5_EEE10Policy1000EN6thrust24THRUST_300001_SM_1000_NS6detail15normal_iteratorINSE_10device_ptrIKfEEEEjSA_S5_13compute_statsEEvT0_PT3_T1_NS0_13GridEvenShareISP_EET2_T4_E12temp_storage+24];
	ld.shared.f32 	%f396, [_ZZN3cub18CUB_300001_SM_10006detail6reduce18DeviceReduceKernelINS2_10policy_hubI5statsjN4cuda3std3__44plusIS5_EEE10Policy1000EN6thrust24THRUST_300001_SM_1000_NS6detail15normal_iteratorINSE_10device_ptrIKfEEEEjSA_S5_13compute_statsEEvT0_PT3_T1_NS0_13GridEvenShareISP_EET2_T4_E12temp_storage+28];
	add.f32 	%f397, %f608, %f395;
	add.f32 	%f398, %f607, %f396;
	selp.f32 	%f399, %f397, %f608, %p42;
	selp.f32 	%f400, %f398, %f607, %p42;
	setp.gt.u32 	%p43, %r6, 64;
	ld.shared.f32 	%f401, [_ZZN3cub18CUB_300001_SM_10006detail6reduce18DeviceReduceKernelINS2_10policy_hubI5statsjN4cuda3std3__44plusIS5_EEE10Policy1000EN6thrust24THRUST_300001_SM_1000_NS6detail15normal_iteratorINSE_10device_ptrIKfEEEEjSA_S5_13compute_statsEEvT0_PT3_T1_NS0_13GridEvenShareISP_EET2_T4_E12temp_storage+32];
	ld.shared.f32 	%f402, [_ZZN3cub18CUB_300001_SM_10006detail6reduce18DeviceReduceKernelINS2_10policy_hubI5statsjN4cuda3std3__44plusIS5_EEE10Policy1000EN6thrust24THRUST_300001_SM_1000_NS6detail15normal_iteratorINSE_10device_ptrIKfEEEEjSA_S5_13compute_statsEEvT0_PT3_T1_NS0_13GridEvenShareISP_EET2_T4_E12temp_storage+36];
	add.f32 	%f403, %f399, %f401;
	add.f32 	%f404, %f400, %f402;
	selp.f32 	%f405, %f403, %f399, %p43;
	selp.f32 	%f406, %f404, %f400, %p43;
	setp.gt.u32 	%p44, %r6, 96;
	ld.shared.f32 	%f407, [_ZZN3cub18CUB_300001_SM_10006detail6reduce18DeviceReduceKernelINS2_10policy_hubI5statsjN4cuda3std3__44plusIS5_EEE10Policy1000EN6thrust24THRUST_300001_SM_1000_NS6detail15normal_iteratorINSE_10device_ptrIKfEEEEjSA_S5_13compute_statsEEvT0_PT3_T1_NS0_13GridEvenShareISP_EET2_T4_E12temp_storage+40];
	ld.shared.f32 	%f408, [_ZZN3cub18CUB_300001_SM_10006detail6reduce18DeviceReduceKernelINS2_10policy_hubI5statsjN4cuda3std3__44plusIS5_EEE10Policy1000EN6thrust24THRUST_300001_SM_1000_NS6detail15normal_iteratorINSE_10device_ptrIKfEEEEjSA_S5_13compute_statsEEvT0_PT3_T1_NS0_13GridEvenShareISP_EET2_T4_E12temp_storage+44];
	add.f32 	%f409, %f405, %f407;
	add.f32 	%f410, %f406, %f408;
	selp.f32 	%f411, %f409, %f405, %p44;
	selp.f32 	%f412, %f410, %f406, %p44;
	setp.gt.u32 	%p45, %r6, 128;
	ld.shared.f32 	%f413, [_ZZN3cub18CUB_300001_SM_10006detail6reduce18DeviceReduceKernelINS2_10policy_hubI5statsjN4cuda3std3__44plusIS5_EEE10Policy1000EN6thrust24THRUST_300001_SM_1000_NS6detail15normal_iteratorINSE_10device_ptrIKfEEEEjSA_S5_13compute_statsEEvT0_PT3_T1_NS0_13GridEvenShareISP_EET2_T4_E12temp_storage+48];
	ld.shared.f32 	%f414, [_ZZN3cub18CUB_300001_SM_10006detail6reduce18DeviceReduceKernelINS2_10policy_hubI5statsjN4cuda3std3__44plusIS5_EEE10Policy1000EN6thrust24THRUST_300001_SM_1000_NS6detail15normal_iteratorINSE_10device_ptrIKfEEEEjSA_S5_13compute_statsEEvT0_PT3_T1_NS0_13GridEvenShareISP_EET2_T4_E12temp_storage+52];
	add.f32 	%f415, %f411, %f413;
	add.f32 	%f416, %f412, %f414;
	selp.f32 	%f417, %f415, %f411, %p45;
	selp.f32 	%f418, %f416, %f412, %p45;
	setp.gt.u32 	%p46, %r6, 160;
	ld.shared.f32 	%f419, [_ZZN3cub18CUB_300001_SM_10006detail6reduce18DeviceReduceKernelINS2_10policy_hubI5statsjN4cuda3std3__44plusIS5_EEE10Policy1000EN6thrust24THRUST_300001_SM_1000_NS6detail15normal_iteratorINSE_10device_ptrIKfEEEEjSA_S5_13compute_statsEEvT0_PT3_T1_NS0_13GridEvenShareISP_EET2_T4_E12temp_storage+56];
	ld.shared.f32 	%f420, [_ZZN3cub18CUB_300001_SM_10006detail6reduce18DeviceReduceKernelINS2_10policy_hubI5statsjN4cuda3std3__44plusIS5_EEE10Policy1000EN6thrust24THRUST_300001_SM_1000_NS6detail15normal_iteratorINSE_10device_ptrIKfEEEEjSA_S5_13compute_statsEEvT0_PT3_T1_NS0_13GridEvenShareISP_EET2_T4_E12temp_storage+60];
	add.f32 	%f421, %f417, %f419;
	add.f32 	%f422, %f418, %f420;
	selp.f32 	%f423, %f421, %f417, %p46;
	selp.f32 	%f424, %f422, %f418, %p46;
	setp.gt.u32 	%p47, %r6, 192;
	ld.shared.f32 	%f425, [_ZZN3cub18CUB_300001_SM_10006detail6reduce18DeviceReduceKernelINS2_10policy_hubI5statsjN4cuda3std3__44plusIS5_EEE10Policy1000EN6thrust24THRUST_300001_SM_1000_NS6detail15normal_iteratorINSE_10device_ptrIKfEEEEjSA_S5_13compute_statsEEvT0_PT3_T1_NS0_13GridEvenShareISP_EET2_T4_E12temp_storage+64];
	ld.shared.f32 	%f426, [_ZZN3cub18CUB_300001_SM_10006detail6reduce18DeviceReduceKernelINS2_10policy_hubI5statsjN4cuda3std3__44plusIS5_EEE10Policy1000EN6thrust24THRUST_300001_SM_1000_NS6detail15normal_iteratorINSE_10device_ptrIKfEEEEjSA_S5_13compute_statsEEvT0_PT3_T1_NS0_13GridEvenShareISP_EET2_T4_E12temp_storage+68];
	add.f32 	%f427, %f423, %f425;
	add.f32 	%f428, %f424, %f426;
	selp.f32 	%f429, %f427, %f423, %p47;
	selp.f32 	%f430, %f428, %f424, %p47;
	setp.gt.u32 	%p48, %r6, 224;
	ld.shared.f32 	%f431, [_ZZN3cub18CUB_300001_SM_10006detail6reduce18DeviceReduceKernelINS2_10policy_hubI5statsjN4cuda3std3__44plusIS5_EEE10Policy1000EN6thrust24THRUST_300001_SM_1000_NS6detail15normal_iteratorINSE_10device_ptrIKfEEEEjSA_S5_13compute_statsEEvT0_PT3_T1_NS0_13GridEvenShareISP_EET2_T4_E12temp_storage+72];
	ld.shared.f32 	%f432, [_ZZN3cub18CUB_300001_SM_10006detail6reduce18DeviceReduceKernelINS2_10policy_hubI5statsjN4cuda3std3__44plusIS5_EEE10Policy1000EN6thrust24THRUST_300001_SM_1000_NS6detail15normal_iteratorINSE_10device_ptrIKfEEEEjSA_S5_13compute_statsEEvT0_PT3_T1_NS0_13GridEvenShareISP_EET2_T4_E12temp_storage+76];
	add.f32 	%f433, %f429, %f431;
	add.f32 	%f434, %f430, %f432;
	selp.f32 	%f435, %f433, %f429, %p48;
	selp.f32 	%f436, %f434, %f430, %p48;
	setp.gt.u32 	%p49, %r6, 256;
	ld.shared.f32 	%f437, [_ZZN3cub18CUB_300001_SM_10006detail6reduce18DeviceReduceKernelINS2_10policy_hubI5statsjN4cuda3std3__44plusIS5_EEE10Policy1000EN6thrust24THRUST_300001_SM_1000_NS6detail15normal_iteratorINSE_10device_ptrIKfEEEEjSA_S5_13compute_statsEEvT0_PT3_T1_NS0_13GridEvenShareISP_EET2_T4_E12temp_storage+80];
	ld.shared.f32 	%f438, [_ZZN3cub18CUB_300001_SM_10006detail6reduce18DeviceReduceKernelINS2_10policy_hubI5statsjN4cuda3std3__44plusIS5_EEE10Policy1000EN6thrust24THRUST_300001_SM_1000_NS6detail15normal_iteratorINSE_10device_ptrIKfEEEEjSA_S5_13compute_statsEEvT0_PT3_T1_NS0_13GridEvenShareISP_EET2_T4_E12temp_storage+84];
	add.f32 	%f439, %f435, %f437;
	add.f32 	%f440, %f436, %f438;
	selp.f32 	%f441, %f439, %f435, %p49;
	selp.f32 	%f442, %f440, %f436, %p49;
	setp.gt.u32 	%p50, %r6, 288;
	ld.shared.f32 	%f443, [_ZZN3cub18CUB_300001_SM_10006detail6reduce18DeviceReduceKernelINS2_10policy_hubI5statsjN4cuda3std3__44plusIS5_EEE10Policy1000EN6thrust24THRUST_300001_SM_1000_NS6detail15normal_iteratorINSE_10device_ptrIKfEEEEjSA_S5_13compute_statsEEvT0_PT3_T1_NS0_13GridEvenShareISP_EET2_T4_E12temp_storage+88];
	ld.shared.f32 	%f444, [_ZZN3cub18CUB_300001_SM_10006detail6reduce18DeviceReduceKernelINS2_10policy_hubI5statsjN4cuda3std3__44plusIS5_EEE10Policy1000EN6thrust24THRUST_300001_SM_1000_NS6detail15normal_iteratorINSE_10device_ptrIKfEEEEjSA_S5_13compute_statsEEvT0_PT3_T1_NS0_13GridEvenShareISP_EET2_T4_E12temp_storage+92];
	add.f32 	%f445, %f441, %f443;
	add.f32 	%f446, %f442, %f444;
	selp.f32 	%f447, %f445, %f441, %p50;
	selp.f32 	%f448, %f446, %f442, %p50;
	setp.gt.u32 	%p51, %r6, 320;
	ld.shared.f32 	%f449, [_ZZN3cub18CUB_300001_SM_10006detail6reduce18DeviceReduceKernelINS2_10policy_hubI5statsjN4cuda3std3__44plusIS5_EEE10Policy1000EN6thrust24THRUST_300001_SM_1000_NS6detail15normal_iteratorINSE_10device_ptrIKfEEEEjSA_S5_13compute_statsEEvT0_PT3_T1_NS0_13GridEvenShareISP_EET2_T4_E12temp_storage+96];
	ld.shared.f32 	%f450, [_ZZN3cub18CUB_300001_SM_10006detail6reduce18DeviceReduceKernelINS2_10policy_hubI5statsjN4cuda3std3__44plusIS5_EEE10Policy1000EN6thrust24THRUST_300001_SM_1000_NS6detail15normal_iteratorINSE_10device_ptrIKfEEEEjSA_S5_13compute_statsEEvT0_PT3_T1_NS0_13GridEvenShareISP_EET2_T4_E12temp_storage+100];
	add.f32 	%f451, %f447, %f449;
	add.f32 	%f452, %f448, %f450;
	selp.f32 	%f453, %f451, %f447, %p51;
	selp.f32 	%f454, %f452, %f448, %p51;
	setp.gt.u32 	%p52, %r6, 352;
	ld.shared.f32 	%f455, [_ZZN3cub18CUB_300001_SM_10006detail6reduce18DeviceReduceKernelINS2_10policy_hubI5statsjN4cuda3std3__44plusIS5_EEE10Policy1000EN6thrust24THRUST_300001_SM_1000_NS6detail15normal_iteratorINSE_10device_ptrIKfEEEEjSA_S5_13compute_statsEEvT0_PT3_T1_NS0_13GridEvenShareISP_EET2_T4_E12temp_storage+104];
	ld.shared.f32 	%f456, [_ZZN3cub18CUB_300001_SM_10006detail6reduce18DeviceReduceKernelINS2_10policy_hubI5statsjN4cuda3std3__44plusIS5_EEE10Policy1000EN6thrust24THRUST_300001_SM_1000_NS6detail15normal_iteratorINSE_10device_ptrIKfEEEEjSA_S5_13compute_statsEEvT0_PT3_T1_NS0_13GridEvenShareISP_EET2_T4_E12temp_storage+108];
	add.f32 	%f457, %f453, %f455;
	add.f32 	%f458, %f454, %f456;
	selp.f32 	%f459, %f457, %f453, %p52;
	selp.f32 	%f460, %f458, %f454, %p52;
	setp.gt.u32 	%p53, %r6, 384;
	ld.shared.f32 	%f461, [_ZZN3cub18CUB_300001_SM_10006detail6reduce18DeviceReduceKernelINS2_10policy_hubI5statsjN4cuda3std3__44plusIS5_EEE10Policy1000EN6thrust24THRUST_300001_SM_1000_NS6detail15normal_iteratorINSE_10device_ptrIKfEEEEjSA_S5_13compute_statsEEvT0_PT3_T1_NS0_13GridEvenShareISP_EET2_T4_E12temp_storage+112];
	ld.shared.f32 	%f462, [_ZZN3cub18CUB_300001_SM_10006detail6reduce18DeviceReduceKernelINS2_10policy_hubI5statsjN4cuda3std3__44plusIS5_EEE10Policy1000EN6thrust24THRUST_300001_SM_1000_NS6detail15normal_iteratorINSE_10device_ptrIKfEEEEjSA_S5_13compute_statsEEvT0_PT3_T1_NS0_13GridEvenShareISP_EET2_T4_E12temp_storage+116];
	add.f32 	%f463, %f459, %f461;
	add.f32 	%f464, %f460, %f462;
	selp.f32 	%f465, %f463, %f459, %p53;
	selp.f32 	%f466, %f464, %f460, %p53;
	setp.gt.u32 	%p54, %r6, 416;
	ld.shared.f32 	%f467, [_ZZN3cub18CUB_300001_SM_10006detail6reduce18DeviceReduceKernelINS2_10policy_hubI5statsjN4cuda3std3__44plusIS5_EEE10Policy1000EN6thrust24THRUST_300001_SM_1000_NS6detail15normal_iteratorINSE_10device_ptrIKfEEEEjSA_S5_13compute_statsEEvT0_PT3_T1_NS0_13GridEvenShareISP_EET2_T4_E12temp_storage+120];
	ld.shared.f32 	%f468, [_ZZN3cub18CUB_300001_SM_10006detail6reduce18DeviceReduceKernelINS2_10policy_hubI5statsjN4cuda3std3__44plusIS5_EEE10Policy1000EN6thrust24THRUST_300001_SM_1000_NS6detail15normal_iteratorINSE_10device_ptrIKfEEEEjSA_S5_13compute_statsEEvT0_PT3_T1_NS0_13GridEvenShareISP_EET2_T4_E12temp_storage+124];
	add.f32 	%f469, %f465, %f467;
	add.f32 	%f470, %f466, %f468;
	selp.f32 	%f471, %f469, %f465, %p54;
	selp.f32 	%f472, %f470, %f466, %p54;
	setp.gt.u32 	%p55, %r6, 448;
	ld.shared.f32 	%f473, [_ZZN3cub18CUB_300001_SM_10006detail6reduce18DeviceReduceKernelINS2_10policy_hubI5statsjN4cuda3std3__44plusIS5_EEE10Policy1000EN6thrust24THRUST_300001_SM_1000_NS6detail15normal_iteratorINSE_10device_ptrIKfEEEEjSA_S5_13compute_statsEEvT0_PT3_T1_NS0_13GridEvenShareISP_EET2_T4_E12temp_storage+128];
	ld.shared.f32 	%f474, [_ZZN3cub18CUB_300001_SM_10006detail6reduce18DeviceReduceKernelINS2_10policy_hubI5statsjN4cuda3std3__44plusIS5_EEE10Policy1000EN6thrust24THRUST_300001_SM_1000_NS6detail15normal_iteratorINSE_10device_ptrIKfEEEEjSA_S5_13compute_statsEEvT0_PT3_T1_NS0_13GridEvenShareISP_EET2_T4_E12temp_storage+132];
	add.f32 	%f475, %f471, %f473;
	add.f32 	%f476, %f472, %f474;
	selp.f32 	%f477, %f475, %f471, %p55;
	selp.f32 	%f478, %f476, %f472, %p55;
	setp.gt.u32 	%p56, %r6, 480;
	ld.shared.f32 	%f479, [_ZZN3cub18CUB_300001_SM_10006detail6reduce18DeviceReduceKernelINS2_10policy_hubI5statsjN4cuda3std3__44plusIS5_EEE10Policy1000EN6thrust24THRUST_300001_SM_1000_NS6detail15normal_iteratorINSE_10device_ptrIKfEEEEjSA_S5_13compute_statsEEvT0_PT3_T1_NS0_13GridEvenShareISP_EET2_T4_E12temp_storage+136];
	ld.shared.f32 	%f480, [_ZZN3cub18CUB_300001_SM_10006detail6reduce18DeviceReduceKernelINS2_10policy_hubI5statsjN4cuda3std3__44plusIS5_EEE10Policy1000EN6thrust24THRUST_300001_SM_1000_NS6detail15normal_iteratorINSE_10device_ptrIKfEEEEjSA_S5_13compute_statsEEvT0_PT3_T1_NS0_13GridEvenShareISP_EET2_T4_E12temp_storage+140];
	add.f32 	%f481, %f477, %f479;
	add.f32 	%f482, %f478, %f480;
	selp.f32 	%f608, %f481, %f477, %p56;
	selp.f32 	%f607, %f482, %f478, %p56;
	bra.uni 	$L__BB2_48;
$L__BB2_26:
	mov.u32 	%r35, %tid.x;
	add.s32 	%r72, %r341, %r35;
	mul.wide.u32 	%rd4, %r72, 4;
	add.s64 	%rd5, %rd1, %rd4;
	ld.global.f32 	%f81, [%rd5];
	ld.global.f32 	%f82, [%rd5+2048];
	mul.f32 	%f83, %f82, %f82;
	ld.global.f32 	%f84, [%rd5+4096];
	ld.global.f32 	%f85, [%rd5+6144];
	ld.global.f32 	%f86, [%rd5+8192];
	ld.global.f32 	%f87, [%rd5+10240];
	ld.global.f32 	%f88, [%rd5+12288];
	add.f32 	%f89, %f81, %f82;
	fma.rn.f32 	%f90, %f81, %f81, %f83;
	add.f32 	%f91, %f89, %f84;
	fma.rn.f32 	%f92, %f84, %f84, %f90;
	add.f32 	%f93, %f91, %f85;
	fma.rn.f32 	%f94, %f85, %f85, %f92;
	add.f32 	%f95, %f93, %f86;
	fma.rn.f32 	%f96, %f86, %f86, %f94;
	add.f32 	%f97, %f95, %f87;
	fma.rn.f32 	%f98, %f87, %f87, %f96;
	add.f32 	%f606, %f97, %f88;
	fma.rn.f32 	%f605, %f88, %f88, %f98;
	setp.lt.u32 	%p2, %r6, %r4;
	@%p2 bra 	$L__BB2_44;
	add.s32 	%r36, %r4, %r341;
	not.b32 	%r74, %r35;
	add.s32 	%r75, %r74, %r1;
	sub.s32 	%r76, %r75, %r4;
	sub.s32 	%r338, %r76, %r341;
	add.s32 	%r77, %r36, %r35;
	add.s32 	%r337, %r77, 4096;
	mov.b32 	%r340, 0;
	cvt.u64.u32 	%rd7, %r35;
	mov.u32 	%r339, %r36;
$L__BB2_28:
	add.s32 	%r341, %r341, %r4;
	add.s32 	%r78, %r1, -3584;
	setp.gt.u32 	%p3, %r341, %r78;
	@%p3 bra 	$L__BB2_30;
	cvt.u64.u32 	%rd6, %r341;
	add.s64 	%rd8, %rd7, %rd6;
	shl.b64 	%rd9, %rd8, 2;
	add.s64 	%rd10, %rd1, %rd9;
	ld.global.f32 	%f99, [%rd10];
	ld.global.f32 	%f100, [%rd10+2048];
	ld.global.f32 	%f101, [%rd10+4096];
	ld.global.f32 	%f102, [%rd10+6144];
	ld.global.f32 	%f103, [%rd10+8192];
	ld.global.f32 	%f104, [%rd10+10240];
	ld.global.f32 	%f105, [%rd10+12288];
	add.f32 	%f106, %f606, %f99;
	fma.rn.f32 	%f107, %f99, %f99, %f605;
	add.f32 	%f108, %f106, %f100;
	fma.rn.f32 	%f109, %f100, %f100, %f107;
	add.f32 	%f110, %f108, %f101;
	fma.rn.f32 	%f111, %f101, %f101, %f109;
	add.f32 	%f112, %f110, %f102;
	fma.rn.f32 	%f113, %f102, %f102, %f111;
	add.f32 	%f114, %f112, %f103;
	fma.rn.f32 	%f115, %f103, %f103, %f113;
	add.f32 	%f116, %f114, %f104;
	fma.rn.f32 	%f117, %f104, %f104, %f115;
	add.f32 	%f606, %f116, %f105;
	fma.rn.f32 	%f605, %f105, %f105, %f117;
	sub.s32 	%r79, %r1, %r341;
	setp.lt.u32 	%p4, %r79, %r4;
	add.s32 	%r340, %r340, 1;
	add.s32 	%r339, %r339, %r4;
	sub.s32 	%r338, %r338, %r4;
	add.s32 	%r337, %r337, %r4;
	@%p4 bra 	$L__BB2_44;
	bra.uni 	$L__BB2_28;
$L__BB2_30:
	setp.le.u32 	%p5, %r1, %r341;
	sub.s32 	%r80, %r1, %r341;
	setp.ge.s32 	%p6, %r35, %r80;
	or.pred  	%p7, %p5, %p6;
	@%p7 bra 	$L__BB2_44;
	add.s32 	%r83, %r1, %r74;
	sub.s32 	%r84, %r83, %r36;
	mul.lo.s32 	%r85, %r2, %r340;
	mad.lo.s32 	%r86, %r85, -3584, %r84;
	shr.u32 	%r87, %r86, 9;
	add.s32 	%r49, %r87, 1;
	and.b32  	%r50, %r49, 15;
	setp.lt.u32 	%p8, %r86, 7680;
	mov.u32 	%r346, %r35;
	@%p8 bra 	$L__BB2_35;
	or.b32  	%r344, %r35, 4096;
	shr.u32 	%r88, %r338, 9;
	add.s32 	%r89, %r88, 1;
	and.b32  	%r90, %r89, 16777200;
	neg.s32 	%r342, %r90;
$L__BB2_33:
	.pragma "nounroll";
	add.s32 	%r91, %r337, -4096;
	mul.wide.u32 	%rd11, %r91, 4;
	add.s64 	%rd12, %rd1, %rd11;
	ld.global.f32 	%f119, [%rd12];
	add.f32 	%f120, %f606, %f119;
	fma.rn.f32 	%f121, %f119, %f119, %f605;
	add.s32 	%r92, %r337, -3584;
	mul.wide.u32 	%rd13, %r92, 4;
	add.s64 	%rd14, %rd1, %rd13;
	ld.global.f32 	%f122, [%rd14];
	add.f32 	%f123, %f120, %f122;
	fma.rn.f32 	%f124, %f122, %f122, %f121;
	add.s32 	%r93, %r337, -3072;
	mul.wide.u32 	%rd15, %r93, 4;
	add.s64 	%rd16, %rd1, %rd15;
	ld.global.f32 	%f125, [%rd16];
	add.f32 	%f126, %f123, %f125;
	fma.rn.f32 	%f127, %f125, %f125, %f124;
	add.s32 	%r94, %r337, -2560;
	mul.wide.u32 	%rd17, %r94, 4;
	add.s64 	%rd18, %rd1, %rd17;
	ld.global.f32 	%f128, [%rd18];
	add.f32 	%f129, %f126, %f128;
	fma.rn.f32 	%f130, %f128, %f128, %f127;
	add.s32 	%r95, %r337, -2048;
	mul.wide.u32 	%rd19, %r95, 4;
	add.s64 	%rd20, %rd1, %rd19;
	ld.global.f32 	%f131, [%rd20];
	add.f32 	%f132, %f129, %f131;
	fma.rn.f32 	%f133, %f131, %f131, %f130;
	add.s32 	%r96, %r337, -1536;
	mul.wide.u32 	%rd21, %r96, 4;
	add.s64 	%rd22, %rd1, %rd21;
	ld.global.f32 	%f134, [%rd22];
	add.f32 	%f135, %f132, %f134;
	fma.rn.f32 	%f136, %f134, %f134, %f133;
	add.s32 	%r97, %r337, -1024;
	mul.wide.u32 	%rd23, %r97, 4;
	add.s64 	%rd24, %rd1, %rd23;
	ld.global.f32 	%f137, [%rd24];
	add.f32 	%f138, %f135, %f137;
	fma.rn.f32 	%f139, %f137, %f137, %f136;
	add.s32 	%r98, %r337, 3584;
	add.s32 	%r99, %r337, -512;
	mul.wide.u32 	%rd25, %r99, 4;
	add.s64 	%rd26, %rd1, %rd25;
	ld.global.f32 	%f140, [%rd26];
	add.f32 	%f141, %f138, %f140;
	fma.rn.f32 	%f142, %f140, %f140, %f139;
	mul.wide.u32 	%rd27, %r337, 4;
	add.s64 	%rd28, %rd1, %rd27;
	ld.global.f32 	%f143, [%rd28];
	add.f32 	%f144, %f141, %f143;
	fma.rn.f32 	%f145, %f143, %f143, %f142;
	add.s32 	%r100, %r337, 512;
	mul.wide.u32 	%rd29, %r100, 4;
	add.s64 	%rd30, %rd1, %rd29;
	ld.global.f32 	%f146, [%rd30];
	add.f32 	%f147, %f144, %f146;
	fma.rn.f32 	%f148, %f146, %f146, %f145;
	add.s32 	%r101, %r337, 1024;
	mul.wide.u32 	%rd31, %r101, 4;
	add.s64 	%rd32, %rd1, %rd31;
	ld.global.f32 	%f149, [%rd32];
	add.f32 	%f150, %f147, %f149;
	fma.rn.f32 	%f151, %f149, %f149, %f148;
	add.s32 	%r102, %r337, 1536;
	mul.wide.u32 	%rd33, %r102, 4;
	add.s64 	%rd34, %rd1, %rd33;
	ld.global.f32 	%f152, [%rd34];
	add.f32 	%f153, %f150, %f152;
	fma.rn.f32 	%f154, %f152, %f152, %f151;
	add.s32 	%r103, %r337, 2048;
	mul.wide.u32 	%rd35, %r103, 4;
	add.s64 	%rd36, %rd1, %rd35;
	ld.global.f32 	%f155, [%rd36];
	add.f32 	%f156, %f153, %f155;
	fma.rn.f32 	%f157, %f155, %f155, %f154;
	add.s32 	%r104, %r337, 2560;
	mul.wide.u32 	%rd37, %r104, 4;
	add.s64 	%rd38, %rd1, %rd37;
	ld.global.f32 	%f158, [%rd38];
	add.f32 	%f159, %f156, %f158;
	fma.rn.f32 	%f160, %f158, %f158, %f157;
	add.s32 	%r105, %r337, 3072;
	mul.wide.u32 	%rd39, %r105, 4;
	add.s64 	%rd40, %rd1, %rd39;
	ld.global.f32 	%f161, [%rd40];
	add.f32 	%f162, %f159, %f161;
	fma.rn.f32 	%f163, %f161, %f161, %f160;
	mul.wide.u32 	%rd41, %r98, 4;
	add.s64 	%rd42, %rd1, %rd41;
	ld.global.f32 	%f164, [%rd42];
	add.f32 	%f606, %f162, %f164;
	fma.rn.f32 	%f605, %f164, %f164, %f163;
	add.s32 	%r344, %r344, 8192;
	add.s32 	%r337, %r337, 8192;
	add.s32 	%r342, %r342, 16;
	setp.ne.s32 	%p9, %r342, 0;
	@%p9 bra 	$L__BB2_33;
	add.s32 	%r346, %r344, -4096;
$L__BB2_35:
	setp.eq.s32 	%p10, %r50, 0;
	@%p10 bra 	$L__BB2_44;
	and.b32  	%r61, %r49, 7;
	setp.lt.u32 	%p11, %r50, 8;
	@%p11 bra 	$L__BB2_38;
	add.s32 	%r106, %r346, %r341;
	mul.wide.u32 	%rd43, %r106, 4;
	add.s64 	%rd44, %rd1, %rd43;
	ld.global.f32 	%f166, [%rd44];
	add.f32 	%f167, %f606, %f166;
	fma.rn.f32 	%f168, %f166, %f166, %f605;
	add.s32 	%r107, %r106, 512;
	mul.wide.u32 	%rd45, %r107, 4;
	add.s64 	%rd46, %rd1, %rd45;
	ld.global.f32 	%f169, [%rd46];
	add.f32 	%f170, %f167, %f169;
	fma.rn.f32 	%f171, %f169, %f169, %f168;
	add.s32 	%r108, %r106, 1024;
	mul.wide.u32 	%rd47, %r108, 4;
	add.s64 	%rd48, %rd1, %rd47;
	ld.global.f32 	%f172, [%rd48];
	add.f32 	%f173, %f170, %f172;
	fma.rn.f32 	%f174, %f172, %f172, %f171;
	add.s32 	%r109, %r106, 1536;
	mul.wide.u32 	%rd49, %r109, 4;
	add.s64 	%rd50, %rd1, %rd49;
	ld.global.f32 	%f175, [%rd50];
	add.f32 	%f176, %f173, %f175;
	fma.rn.f32 	%f177, %f175, %f175, %f174;
	add.s32 	%r110, %r106, 2048;
	mul.wide.u32 	%rd51, %r110, 4;
	add.s64 	%rd52, %rd1, %rd51;
	ld.global.f32 	%f178, [%rd52];
	add.f32 	%f179, %f176, %f178;
	fma.rn.f32 	%f180, %f178, %f178, %f177;
	add.s32 	%r111, %r106, 2560;
	mul.wide.u32 	%rd53, %r111, 4;
	add.s64 	%rd54, %rd1, %rd53;
	ld.global.f32 	%f181, [%rd54];
	add.f32 	%f182, %f179, %f181;
	fma.rn.f32 	%f183, %f181, %f181, %f180;
	add.s32 	%r112, %r106, 3072;
	mul.wide.u32 	%rd55, %r112, 4;
	add.s64 	%rd56, %rd1, %rd55;
	ld.global.f32 	%f184, [%rd56];
	add.f32 	%f185, %f182, %f184;
	fma.rn.f32 	%f186, %f184, %f184, %f183;
	add.s32 	%r113, %r106, 3584;
	mul.wide.u32 	%rd57, %r113, 4;
	add.s64 	%rd58, %rd1, %rd57;
	ld.global.f32 	%f187, [%rd58];
	add.f32 	%f606, %f185, %f187;
	fma.rn.f32 	%f605, %f187, %f187, %f186;
	add.s32 	%r346, %r346, 4096;
$L__BB2_38:
	setp.eq.s32 	%p12, %r61, 0;
	@%p12 bra 	$L__BB2_44;
	setp.lt.u32 	%p13, %r61, 4;
	@%p13 bra 	$L__BB2_41;
	add.s32 	%r114, %r346, %r341;
	mul.wide.u32 	%rd59, %r114, 4;
	add.s64 	%rd60, %rd1, %rd59;
	ld.global.f32 	%f189, [%rd60];
	add.f32 	%f190, %f606, %f189;
	fma.rn.f32 	%f191, %f189, %f189, %f605;
	add.s32 	%r115, %r114, 512;
	mul.wide.u32 	%rd61, %r115, 4;
	add.s64 	%rd62, %rd1, %rd61;
	ld.global.f32 	%f192, [%rd62];
	add.f32 	%f193, %f190, %f192;
	fma.rn.f32 	%f194, %f192, %f192, %f191;
	add.s32 	%r116, %r114, 1024;
	mul.wide.u32 	%rd63, %r116, 4;
	add.s64 	%rd64, %rd1, %rd63;
	ld.global.f32 	%f195, [%rd64];
	add.f32 	%f196, %f193, %f195;
	fma.rn.f32 	%f197, %f195, %f195, %f194;
	add.s32 	%r117, %r114, 1536;
	mul.wide.u32 	%rd65, %r117, 4;
	add.s64 	%rd66, %rd1, %rd65;
	ld.global.f32 	%f198, [%rd66];
	add.f32 	%f606, %f196, %f198;
	fma.rn.f32 	%f605, %f198, %f198, %f197;
	add.s32 	%r346, %r346, 2048;
$L__BB2_41:
	and.b32  	%r118, %r49, 3;
	setp.eq.s32 	%p14, %r118, 0;
	@%p14 bra 	$L__BB2_44;
	add.s32 	%r349, %r346, %r339;
	cvt.u16.u32 	%rs1, %r338;
	shr.u16 	%rs2, %rs1, 9;
	add.s16 	%rs3, %rs2, 1;
	cvt.u32.u16 	%r119, %rs3;
	and.b32  	%r120, %r119, 3;
	neg.s32 	%r348, %r120;
$L__BB2_43:
	.pragma "nounroll";
	mul.wide.u32 	%rd67, %r349, 4;
	add.s64 	%rd68, %rd1, %rd67;
	ld.global.f32 	%f199, [%rd68];
	add.f32 	%f606, %f606, %f199;
	fma.rn.f32 	%f605, %f199, %f199, %f605;
	add.s32 	%r349, %r349, 512;
	add.s32 	%r348, %r348, 1;
	setp.ne.s32 	%p15, %r348, 0;
	@%p15 bra 	$L__BB2_43;
$L__BB2_44:
	// begin inline asm
	mov.u32 %r121, %laneid;
	// end inline asm
	mov.b32 	%r123, %f606;
	mov.b32 	%r129, 1;
	mov.b32 	%r170, 31;
	mov.b32 	%r171, -1;
	// begin inline asm
	shfl.sync.down.b32 %r122, %r123, %r129, %r170, %r171;
	// end inline asm
	mov.b32 	%r128, %f605;
	// begin inline asm
	shfl.sync.down.b32 %r127, %r128, %r129, %r170, %r171;
	// end inline asm
	mov.b32 	%f200, %r122;
	mov.b32 	%f201, %r127;
	setp.gt.s32 	%p16, %r121, 30;
	add.f32 	%f202, %f606, %f200;
	add.f32 	%f203, %f605, %f201;
	selp.f32 	%f204, %f606, %f202, %p16;
	selp.f32 	%f205, %f605, %f203, %p16;
	mov.b32 	%r133, %f204;
	mov.b32 	%r139, 2;
	// begin inline asm
	shfl.sync.down.b32 %r132, %r133, %r139, %r170, %r171;
	// end inline asm
	mov.b32 	%r138, %f205;
	// begin inline asm
	shfl.sync.down.b32 %r137, %r138, %r139, %r170, %r171;
	// end inline asm
	mov.b32 	%f206, %r132;
	mov.b32 	%f207, %r137;
	setp.gt.s32 	%p17, %r121, 29;
	add.f32 	%f208, %f204, %f206;
	add.f32 	%f209, %f205, %f207;
	selp.f32 	%f210, %f204, %f208, %p17;
	selp.f32 	%f211, %f205, %f209, %p17;
	mov.b32 	%r143, %f210;
	mov.b32 	%r149, 4;
	// begin inline asm
	shfl.sync.down.b32 %r142, %r143, %r149, %r170, %r171;
	// end inline asm
	mov.b32 	%r148, %f211;
	// begin inline asm
	shfl.sync.down.b32 %r147, %r148, %r149, %r170, %r171;
	// end inline asm
	mov.b32 	%f212, %r142;
	mov.b32 	%f213, %r147;
	setp.gt.s32 	%p18, %r121, 27;
	add.f32 	%f214, %f210, %f212;
	add.f32 	%f215, %f211, %f213;
	selp.f32 	%f216, %f210, %f214, %p18;
	selp.f32 	%f217, %f211, %f215, %p18;
	mov.b32 	%r153, %f216;
	mov.b32 	%r159, 8;
	// begin inline asm
	shfl.sync.down.b32 %r152, %r153, %r159, %r170, %r171;
	// end inline asm
	mov.b32 	%r158, %f217;
	// begin inline asm
	shfl.sync.down.b32 %r157, %r158, %r159, %r170, %r171;
	// end inline asm
	mov.b32 	%f218, %r152;
	mov.b32 	%f219, %r157;
	setp.gt.s32 	%p19, %r121, 23;
	add.f32 	%f220, %f216, %f218;
	add.f32 	%f221, %f217, %f219;
	selp.f32 	%f222, %f216, %f220, %p19;
	selp.f32 	%f223, %f217, %f221, %p19;
	mov.b32 	%r163, %f222;
	mov.b32 	%r169, 16;
	// begin inline asm
	shfl.sync.down.b32 %r162, %r163, %r169, %r170, %r171;
	// end inline asm
	mov.b32 	%r168, %f223;
	// begin inline asm
	shfl.sync.down.b32 %r167, %r168, %r169, %r170, %r171;
	// end inline asm
	mov.b32 	%f224, %r162;
	mov.b32 	%f225, %r167;
	setp.gt.s32 	%p20, %r121, 15;
	add.f32 	%f73, %f222, %f224;
	add.f32 	%f74, %f223, %f225;
	selp.f32 	%f608, %f222, %f73, %p20;
	selp.f32 	%f607, %f223, %f74, %p20;
	setp.ne.s32 	%p21, %r121, 0;
	@%p21 bra 	$L__BB2_46;
	shr.u32 	%r172, %r35, 2;
	and.b32  	%r173, %r172, 248;
	mov.u32 	%r174, _ZZN3cub18CUB_300001_SM_10006detail6reduce18DeviceReduceKernelINS2_10policy_hubI5statsjN4cuda3std3__44plusIS5_EEE10Policy1000EN6thrust24THRUST_300001_SM_1000_NS6detail15normal_iteratorINSE_10device_ptrIKfEEEEjSA_S5_13compute_statsEEvT0_PT3_T1_NS0_13GridEvenShareISP_EET2_T4_E12temp_storage;
	add.s32 	%r175, %r174, %r173;
	st.shared.f32 	[%r175+16], %f73;
	st.shared.f32 	[%r175+20], %f74;
$L__BB2_46:
	bar.sync 	0;
	setp.ne.s32 	%p22, %r35, 0;
	@%p22 bra 	$L__BB2_48;
	ld.shared.f32 	%f226, [_ZZN3cub18CUB_300001_SM_10006detail6reduce18DeviceReduceKernelINS2_10policy_hubI5statsjN4cuda3std3__44plusIS5_EEE10Policy1000EN6thrust24THRUST_300001_SM_1000_NS6detail15normal_iteratorINSE_10device_ptrIKfEEEEjSA_S5_13compute_statsEEvT0_PT3_T1_NS0_13GridEvenShareISP_EET2_T4_E12temp_storage+24];
	ld.shared.f32 	%f227, [_ZZN3cub18CUB_300001_SM_10006detail6reduce18DeviceReduceKernelINS2_10policy_hubI5statsjN4cuda3std3__44plusIS5_EEE10Policy1000EN6thrust24THRUST_300001_SM_1000_NS6detail15normal_iteratorINSE_10device_ptrIKfEEEEjSA_S5_13compute_statsEEvT0_PT3_T1_NS0_13GridEvenShareISP_EET2_T4_E12temp_storage+28];
	add.f32 	%f228, %f608, %f226;
	add.f32 	%f229, %f607, %f227;
	ld.shared.f32 	%f230, [_ZZN3cub18CUB_300001_SM_10006detail6reduce18DeviceReduceKernelINS2_10policy_hubI5statsjN4cuda3std3__44plusIS5_EEE10Policy1000EN6thrust24THRUST_300001_SM_1000_NS6detail15normal_iteratorINSE_10device_ptrIKfEEEEjSA_S5_13compute_statsEEvT0_PT3_T1_NS0_13GridEvenShareISP_EET2_T4_E12temp_storage+32];
	ld.shared.f32 	%f231, [_ZZN3cub18CUB_300001_SM_10006detail6reduce18DeviceReduceKernelINS2_10policy_hubI5statsjN4cuda3std3__44plusIS5_EEE10Policy1000EN6thrust24THRUST_300001_SM_1000_NS6detail15normal_iteratorINSE_10device_ptrIKfEEEEjSA_S5_13compute_statsEEvT0_PT3_T1_NS0_13GridEvenShareISP_EET2_T4_E12temp_storage+36];
	add.f32 	%f232, %f228, %f230;
	add.f32 	%f233, %f229, %f231;
	ld.shared.f32 	%f234, [_ZZN3cub18CUB_300001_SM_10006detail6reduce18DeviceReduceKernelINS2_10policy_hubI5statsjN4cuda3std3__44plusIS5_EEE10Policy1000EN6thrust24THRUST_300001_SM_1000_NS6detail15normal_iteratorINSE_10device_ptrIKfEEEEjSA_S5_13compute_statsEEvT0_PT3_T1_NS0_13GridEvenShareISP_EET2_T4_E12temp_storage+40];
	ld.shared.f32 	%f235, [_ZZN3cub18CUB_300001_SM_10006detail6reduce18DeviceReduceKernelINS2_10policy_hubI5statsjN4cuda3std3__44plusIS5_EEE10Policy1000EN6thrust24THRUST_300001_SM_1000_NS6detail15normal_iteratorINSE_10device_ptrIKfEEEEjSA_S5_13compute_statsEEvT0_PT3_T1_NS0_13GridEvenShareISP_EET2_T4_E12temp_storage+44];
	add.f32 	%f236, %f232, %f234;
	add.f32 	%f237, %f233, %f235;
	ld.shared.f32 	%f238, [_ZZN3cub18CUB_300001_SM_10006detail6reduce18DeviceReduceKernelINS2_10policy_hubI5statsjN4cuda3std3__44plusIS5_EEE10Policy1000EN6thrust24THRUST_300001_SM_1000_NS6detail15normal_iteratorINSE_10device_ptrIKfEEEEjSA_S5_13compute_statsEEvT0_PT3_T1_NS0_13GridEvenShareISP_EET2_T4_E12temp_storage+48];
	ld.shared.f32 	%f239, [_ZZN3cub18CUB_300001_SM_10006detail6reduce18DeviceReduceKernelINS2_10policy_hubI5statsjN4cuda3std3__44plusIS5_EEE10Policy1000EN6thrust24THRUST_300001_SM_1000_NS6detail15normal_iteratorINSE_10device_ptrIKfEEEEjSA_S5_13compute_statsEEvT0_PT3_T1_NS0_13GridEvenShareISP_EET2_T4_E12temp_storage+52];
	add.f32 	%f240, %f236, %f238;
	add.f32 	%f241, %f237, %f239;
	ld.shared.f32 	%f242, [_ZZN3cub18CUB_300001_SM_10006detail6reduce18DeviceReduceKernelINS2_10policy_hubI5statsjN4cuda3std3__44plusIS5_EEE10Policy1000EN6thrust24THRUST_300001_SM_1000_NS6detail15normal_iteratorINSE_10device_ptrIKfEEEEjSA_S5_13compute_statsEEvT0_PT3_T1_NS0_13GridEvenShareISP_EET2_T4_E12temp_storage+56];
	ld.shared.f32 	%f243, [_ZZN3cub18CUB_300001_SM_10006detail6reduce18DeviceReduceKernelINS2_10policy_hubI5statsjN4cuda3std3__44plusIS5_EEE10Policy1000EN6thrust24THRUST_300001_SM_1000_NS6detail15normal_iteratorINSE_10device_ptrIKfEEEEjSA_S5_13compute_statsEEvT0_PT3_T1_NS0_13GridEvenShareISP_EET2_T4_E12temp_storage+60];
	add.f32 	%f244, %f240, %f242;
	add.f32 	%f245, %f241, %f243;
	ld.shared.f32 	%f246, [_ZZN3cub18CUB_300001_SM_10006detail6reduce18DeviceReduceKernelINS2_10policy_hubI5statsjN4cuda3std3__44plusIS5_EEE10Policy1000EN6thrust24THRUST_300001_SM_1000_NS6detail15normal_iteratorINSE_10device_ptrIKfEEEEjSA_S5_13compute_statsEEvT0_PT3_T1_NS0_13GridEvenShareISP_EET2_T4_E12temp_storage+64];
	ld.shared.f32 	%f247, [_ZZN3cub18CUB_300001_SM_10006detail6reduce18DeviceReduceKernelINS2_10policy_hubI5statsjN4cuda3std3__44plusIS5_EEE10Policy1000EN6thrust24THRUST_300001_SM_1000_NS6detail15normal_iteratorINSE_10device_ptrIKfEEEEjSA_S5_13compute_statsEEvT0_PT3_T1_NS0_13GridEvenShareISP_EET2_T4_E12temp_storage+68];
	add.f32 	%f248, %f244, %f246;
	add.f32 	%f249, %f245, %f247;
	ld.shared.f32 	%f250, [_ZZN3cub18CUB_300001_SM_10006detail6reduce18DeviceReduceKernelINS2_10policy_hubI5statsjN4cuda3std3__44plusIS5_EEE10Policy1000EN6thrust24THRUST_300001_SM_1000_NS6detail15normal_iteratorINSE_10device_ptrIKfEEEEjSA_S5_13compute_statsEEvT0_PT3_T1_NS0_13GridEvenShareISP_EET2_T4_E12temp_storage+72];
	ld.shared.f32 	%f251, [_ZZN3cub18CUB_300001_SM_10006detail6reduce18DeviceReduceKernelINS2_10policy_hubI5statsjN4cuda3std3__44plusIS5_EEE10Policy1000EN6thrust24THRUST_300001_SM_1000_NS6detail15normal_iteratorINSE_10device_ptrIKfEEEEjSA_S5_13compute_statsEEvT0_PT3_T1_NS0_13GridEvenShareISP_EET2_T4_E12temp_storage+76];
	add.f32 	%f252, %f248, %f250;
	add.f32 	%f253, %f249, %f251;
	ld.shared.f32 	%f254, [_ZZN3cub18CUB_300001_SM_10006detail6reduce18DeviceReduceKernelINS2_10policy_hubI5statsjN4cuda3std3__44plusIS5_EEE10Policy1000EN6thrust24THRUST_300001_SM_1000_NS6detail15normal_iteratorINSE_10device_ptrIKfEEEEjSA_S5_13compute_statsEEvT0_PT3_T1_NS0_13GridEvenShareISP_EET2_T4_E12temp_storage+80];
	ld.shared.f32 	%f255, [_ZZN3cub18CUB_300001_SM_10006detail6reduce18DeviceReduceKernelINS2_10policy_hubI5statsjN4cuda3std3__44plusIS5_EEE10Policy1000EN6thrust24THRUST_300001_SM_1000_NS6detail15normal_iteratorINSE_10device_ptrIKfEEEEjSA_S5_13compute_statsEEvT0_PT3_T1_NS0_13GridEvenShareISP_EET2_T4_E12temp_storage+84];
	add.f32 	%f256, %f252, %f254;
	add.f32 	%f257, %f253, %f255;
	ld.shared.f32 	%f258, [_ZZN3cub18CUB_300001_SM_10006detail6reduce18DeviceReduceKernelINS2_10policy_hubI5statsjN4cuda3std3__44plusIS5_EEE10Policy1000EN6thrust24THRUST_300001_SM_1000_NS6detail15normal_iteratorINSE_10device_ptrIKfEEEEjSA_S5_13compute_statsEEvT0_PT3_T1_NS0_13GridEvenShareISP_EET2_T4_E12temp_storage+88];
	ld.shared.f32 	%f259, [_ZZN3cub18CUB_300001_SM_10006detail6reduce18DeviceReduceKernelINS2_10policy_hubI5statsjN4cuda3std3__44plusIS5_EEE10Policy1000EN6thrust24THRUST_300001_SM_1000_NS6detail15normal_iteratorINSE_10device_ptrIKfEEEEjSA_S5_13compute_statsEEvT0_PT3_T1_NS0_13GridEvenShareISP_EET2_T4_E12temp_storage+92];
	add.f32 	%f260, %f256, %f258;
	add.f32 	%f261, %f257, %f259;
	ld.shared.f32 	%f262, [_ZZN3cub18CUB_300001_SM_10006detail6reduce18DeviceReduceKernelINS2_10policy_hubI5statsjN4cuda3std3__44plusIS5_EEE10Policy1000EN6thrust24THRUST_300001_SM_1000_NS6detail15normal_iteratorINSE_10device_ptrIKfEEEEjSA_S5_13compute_statsEEvT0_PT3_T1_NS0_13GridEvenShareISP_EET2_T4_E12temp_storage+96];
	ld.shared.f32 	%f263, [_ZZN3cub18CUB_300001_SM_10006detail6reduce18DeviceReduceKernelINS2_10policy_hubI5statsjN4cuda3std3__44plusIS5_EEE10Policy1000EN6thrust24THRUST_300001_SM_1000_NS6detail15normal_iteratorINSE_10device_ptrIKfEEEEjSA_S5_13compute_statsEEvT0_PT3_T1_NS0_13GridEvenShareISP_EET2_T4_E12temp_storage+100];
	add.f32 	%f264, %f260, %f262;
	add.f32 	%f265, %f261, %f263;
	ld.shared.f32 	%f266, [_ZZN3cub18CUB_300001_SM_10006detail6reduce18DeviceReduceKernelINS2_10policy_hubI5statsjN4cuda3std3__44plusIS5_EEE10Policy1000EN6thrust24THRUST_300001_SM_1000_NS6detail15normal_iteratorINSE_10device_ptrIKfEEEEjSA_S5_13compute_statsEEvT0_PT3_T1_NS0_13GridEvenShareISP_EET2_T4_E12temp_storage+104];
	ld.shared.f32 	%f267, [_ZZN3cub18CUB_300001_SM_10006detail6reduce18DeviceReduceKernelINS2_10policy_hubI5statsjN4cuda3std3__44plusIS5_EEE10Policy1000EN6thrust24THRUST_300001_SM_1000_NS6detail15normal_iteratorINSE_10device_ptrIKfEEEEjSA_S5_13compute_statsEEvT0_PT3_T1_NS0_13GridEvenShareISP_EET2_T4_E12temp_storage+108];
	add.f32 	%f268, %f264, %f266;
	add.f32 	%f269, %f265, %f267;
	ld.shared.f32 	%f270, [_ZZN3cub18CUB_300001_SM_10006detail6reduce18DeviceReduceKernelINS2_10policy_hubI5statsjN4cuda3std3__44plusIS5_EEE10Policy1000EN6thrust24THRUST_300001_SM_1000_NS6detail15normal_iteratorINSE_10device_ptrIKfEEEEjSA_S5_13compute_statsEEvT0_PT3_T1_NS0_13GridEvenShareISP_EET2_T4_E12temp_storage+112];
	ld.shared.f32 	%f271, [_ZZN3cub18CUB_300001_SM_10006detail6reduce18DeviceReduceKernelINS2_10policy_hubI5statsjN4cuda3std3__44plusIS5_EEE10Policy1000EN6thrust24THRUST_300001_SM_1000_NS6detail15normal_iteratorINSE_10device_ptrIKfEEEEjSA_S5_13compute_statsEEvT0_PT3_T1_NS0_13GridEvenShareISP_EET2_T4_E12temp_storage+116];
	add.f32 	%f272, %f268, %f270;
	add.f32 	%f273, %f269, %f271;
	ld.shared.f32 	%f274, [_ZZN3cub18CUB_300001_SM_10006detail6reduce18DeviceReduceKernelINS2_10policy_hubI5statsjN4cuda3std3__44plusIS5_EEE10Policy1000EN6thrust24THRUST_300001_SM_1000_NS6detail15normal_iteratorINSE_10device_ptrIKfEEEEjSA_S5_13compute_statsEEvT0_PT3_T1_NS0_13GridEvenShareISP_EET2_T4_E12temp_storage+120];
	ld.shared.f32 	%f275, [_ZZN3cub18CUB_300001_SM_10006detail6reduce18DeviceReduceKernelINS2_10policy_hubI5statsjN4cuda3std3__44plusIS5_EEE10Policy1000EN6thrust24THRUST_300001_SM_1000_NS6detail15normal_iteratorINSE_10device_ptrIKfEEEEjSA_S5_13compute_statsEEvT0_PT3_T1_NS0_13GridEvenShareISP_EET2_T4_E12temp_storage+124];
	add.f32 	%f276, %f272, %f274;
	add.f32 	%f277, %f273, %f275;
	ld.shared.f32 	%f278, [_ZZN3cub18CUB_300001_SM_10006detail6reduce18DeviceReduceKernelINS2_10policy_hubI5statsjN4cuda3std3__44plusIS5_EEE10Policy1000EN6thrust24THRUST_300001_SM_1000_NS6detail15normal_iteratorINSE_10device_ptrIKfEEEEjSA_S5_13compute_statsEEvT0_PT3_T1_NS0_13GridEvenShareISP_EET2_T4_E12temp_storage+128];
	ld.shared.f32 	%f279, [_ZZN3cub18CUB_300001_SM_10006detail6reduce18DeviceReduceKernelINS2_10policy_hubI5statsjN4cuda3std3__44plusIS5_EEE10Policy1000EN6thrust24THRUST_300001_SM_1000_NS6detail15normal_iteratorINSE_10device_ptrIKfEEEEjSA_S5_13compute_statsEEvT0_PT3_T1_NS0_13GridEvenShareISP_EET2_T4_E12temp_storage+132];
	add.f32 	%f280, %f276, %f278;
	add.f32 	%f281, %f277, %f279;
	ld.shared.f32 	%f282, [_ZZN3cub18CUB_300001_SM_10006detail6reduce18DeviceReduceKernelINS2_10policy_hubI5statsjN4cuda3std3__44plusIS5_EEE10Policy1000EN6thrust24THRUST_300001_SM_1000_NS6detail15normal_iteratorINSE_10device_ptrIKfEEEEjSA_S5_13compute_statsEEvT0_PT3_T1_NS0_13GridEvenShareISP_EET2_T4_E12temp_storage+136];
	ld.shared.f32 	%f283, [_ZZN3cub18CUB_300001_SM_10006detail6reduce18DeviceReduceKernelINS2_10policy_hubI5statsjN4cuda3std3__44plusIS5_EEE10Policy1000EN6thrust24THRUST_300001_SM_1000_NS6detail15normal_iteratorINSE_10device_ptrIKfEEEEjSA_S5_13compute_statsEEvT0_PT3_T1_NS0_13GridEvenShareISP_EET2_T4_E12temp_storage+140];
	add.f32 	%f608, %f280, %f282;
	add.f32 	%f607, %f281, %f283;
$L__BB2_48:
	mov.u32 	%r327, %tid.x;
	setp.ne.s32 	%p64, %r327, 0;
	@%p64 bra 	$L__BB2_50;
	ld.param.u64 	%rd132, [_ZN3cub18CUB_300001_SM_10006detail6reduce18DeviceReduceKernelINS2_10policy_hubI5statsjN4cuda3std3__44plusIS5_EEE10Policy1000EN6thrust24THRUST_300001_SM_1000_NS6detail15normal_iteratorINSE_10device_ptrIKfEEEEjSA_S5_13compute_statsEEvT0_PT3_T1_NS0_13GridEvenShareISP_EET2_T4__param_1];
	cvta.to.global.u64 	%rd129, %rd132;
	mul.wide.u32 	%rd130, %r3, 8;
	add.s64 	%rd131, %rd129, %rd130;
	st.global.f32 	[%rd131], %f608;
	st.global.f32 	[%rd131+4], %f607;
$L__BB2_50:
	ret;

}
	// .globl	_ZN3cub18CUB_300001_SM_10006detail6reduce28DeviceReduceSingleTileKernelINS2_10policy_hubI5statsjN4cuda3std3__44plusIS5_EEE10Policy1000EPS5_SD_iSA_S5_S5_NS8_10__identityEEEvT0_T1_T2_T3_T4_T6_
.visible .entry _ZN3cub18CUB_300001_SM_10006detail6reduce28DeviceReduceSingleTileKernelINS2_10policy_hubI5statsjN4cuda3std3__44plusIS5_EEE10Policy1000EPS5_SD_iSA_S5_S5_NS8_10__identityEEEvT0_T1_T2_T3_T4_T6_(
	.param .u64 .ptr .align 1 _ZN3cub18CUB_300001_SM_10006detail6reduce28DeviceReduceSingleTileKernelINS2_10policy_hubI5statsjN4cuda3std3__44plusIS5_EEE10Policy1000EPS5_SD_iSA_S5_S5_NS8_10__identityEEEvT0_T1_T2_T3_T4_T6__param_0,
	.param .u64 .ptr .align 1 _ZN3cub18CUB_300001_SM_10006detail6reduce28DeviceReduceSingleTileKernelINS2_10policy_hubI5statsjN4cuda3std3__44plusIS5_EEE10Policy1000EPS5_SD_iSA_S5_S5_NS8_10__identityEEEvT0_T1_T2_T3_T4_T6__param_1,
	.param .u32 _ZN3cub18CUB_300001_SM_10006detail6reduce28DeviceReduceSingleTileKernelINS2_10policy_hubI5statsjN4cuda3std3__44plusIS5_EEE10Policy1000EPS5_SD_iSA_S5_S5_NS8_10__identityEEEvT0_T1_T2_T3_T4_T6__param_2,
	.param .align 1 .b8 _ZN3cub18CUB_300001_SM_10006detail6reduce28DeviceReduceSingleTileKernelINS2_10policy_hubI5statsjN4cuda3std3__44plusIS5_EEE10Policy1000EPS5_SD_iSA_S5_S5_NS8_10__identityEEEvT0_T1_T2_T3_T4_T6__param_3[1],
	.param .align 4 .b8 _ZN3cub18CUB_300001_SM_10006detail6reduce28DeviceReduceSingleTileKernelINS2_10policy_hubI5statsjN4cuda3std3__44plusIS5_EEE10Policy1000EPS5_SD_iSA_S5_S5_NS8_10__identityEEEvT0_T1_T2_T3_T4_T6__param_4[8],
	.param .align 1 .b8 _ZN3cub18CUB_300001_SM_10006detail6reduce28DeviceReduceSingleTileKernelINS2_10policy_hubI5statsjN4cuda3std3__44plusIS5_EEE10Policy1000EPS5_SD_iSA_S5_S5_NS8_10__identityEEEvT0_T1_T2_T3_T4_T6__param_5[1]
)
.maxntid 512
.minnctapersm 1
{
	.reg .pred 	%p<58>;
	.reg .b32 	%r<288>;
	.reg .b32 	%f<460>;
	.reg .b64 	%rd<74>;
	// demoted variable
	.shared .align 4 .b8 _ZZN3cub18CUB_300001_SM_10006detail6reduce28DeviceReduceSingleTileKernelINS2_10policy_hubI5statsjN4cuda3std3__44plusIS5_EEE10Policy1000EPS5_SD_iSA_S5_S5_NS8_10__identityEEEvT0_T1_T2_T3_T4_T6_E12temp_storage[152];
	ld.param.f32 	%f60, [_ZN3cub18CUB_300001_SM_10006detail6reduce28DeviceReduceSingleTileKernelINS2_10policy_hubI5statsjN4cuda3std3__44plusIS5_EEE10Policy1000EPS5_SD_iSA_S5_S5_NS8_10__identityEEEvT0_T1_T2_T3_T4_T6__param_4+4];
	ld.param.f32 	%f59, [_ZN3cub18CUB_300001_SM_10006detail6reduce28DeviceReduceSingleTileKernelINS2_10policy_hubI5statsjN4cuda3std3__44plusIS5_EEE10Policy1000EPS5_SD_iSA_S5_S5_NS8_10__identityEEEvT0_T1_T2_T3_T4_T6__param_4];
	ld.param.u64 	%rd8, [_ZN3cub18CUB_300001_SM_10006detail6reduce28DeviceReduceSingleTileKernelINS2_10policy_hubI5statsjN4cuda3std3__44plusIS5_EEE10Policy1000EPS5_SD_iSA_S5_S5_NS8_10__identityEEEvT0_T1_T2_T3_T4_T6__param_0];
	ld.param.u64 	%rd9, [_ZN3cub18CUB_300001_SM_10006detail6reduce28DeviceReduceSingleTileKernelINS2_10policy_hubI5statsjN4cuda3std3__44plusIS5_EEE10Policy1000EPS5_SD_iSA_S5_S5_NS8_10__identityEEEvT0_T1_T2_T3_T4_T6__param_1];
	ld.param.u32 	%r34, [_ZN3cub18CUB_300001_SM_10006detail6reduce28DeviceReduceSingleTileKernelINS2_10policy_hubI5statsjN4cuda3std3__44plusIS5_EEE10Policy1000EPS5_SD_iSA_S5_S5_NS8_10__identityEEEvT0_T1_T2_T3_T4_T6__param_2];
	cvta.to.global.u64 	%rd1, %rd9;
	setp.ne.s32 	%p1, %r34, 0;
	@%p1 bra 	$L__BB3_3;
	mov.u32 	%r274, %tid.x;
	setp.ne.s32 	%p57, %r274, 0;
	@%p57 bra 	$L__BB3_39;
	st.global.f32 	[%rd1], %f59;
	st.global.f32 	[%rd1+4], %f60;
	bra.uni 	$L__BB3_39;
$L__BB3_3:
	setp.gt.s32 	%p2, %r34, 3583;
	@%p2 bra 	$L__BB3_21;
	mov.u32 	%r1, %tid.x;
	setp.ge.s32 	%p19, %r1, %r34;
	mov.f32 	%f442, 0f00000000;
	mov.f32 	%f443, %f442;
	mov.u32 	%r278, %r1;
	@%p19 bra 	$L__BB3_6;
	mul.wide.u32 	%rd59, %r1, 8;
	add.s64 	%rd57, %rd8, %rd59;
	// begin inline asm
	ld.global.nc.u32 %r138, [%rd57];
	// end inline asm
	add.s64 	%rd58, %rd57, 4;
	// begin inline asm
	ld.global.nc.u32 %r139, [%rd58];
	// end inline asm
	mov.b32 	%f443, %r138;
	mov.b32 	%f442, %r139;
	add.s32 	%r278, %r1, 512;
$L__BB3_6:
	setp.ge.s32 	%p20, %r278, %r34;
	@%p20 bra 	$L__BB3_12;
	not.b32 	%r140, %r278;
	add.s32 	%r4, %r34, %r140;
	and.b32  	%r141, %r4, 1536;
	setp.eq.s32 	%p21, %r141, 1536;
	@%p21 bra 	$L__BB3_10;
	mul.wide.u32 	%rd60, %r278, 8;
	add.s64 	%rd72, %rd8, %rd60;
	shr.u32 	%r142, %r4, 9;
	add.s32 	%r143, %r142, 1;
	and.b32  	%r144, %r143, 3;
	neg.s32 	%r276, %r144;
$L__BB3_9:
	.pragma "nounroll";
	// begin inline asm
	ld.global.nc.u32 %r145, [%rd72];
	// end inline asm
	add.s64 	%rd62, %rd72, 4;
	// begin inline asm
	ld.global.nc.u32 %r146, [%rd62];
	// end inline asm
	mov.b32 	%f214, %r145;
	mov.b32 	%f215, %r146;
	add.f32 	%f443, %f443, %f214;
	add.f32 	%f442, %f442, %f215;
	add.s32 	%r278, %r278, 512;
	add.s64 	%rd72, %rd72, 4096;
	add.s32 	%r276, %r276, 1;
	setp.ne.s32 	%p22, %r276, 0;
	@%p22 bra 	$L__BB3_9;
$L__BB3_10:
	setp.lt.u32 	%p23, %r4, 1536;
	@%p23 bra 	$L__BB3_12;
$L__BB3_11:
	mul.wide.s32 	%rd71, %r278, 8;
	add.s64 	%rd63, %rd8, %rd71;
	// begin inline asm
	ld.global.nc.u32 %r147, [%rd63];
	// end inline asm
	add.s64 	%rd64, %rd63, 4;
	// begin inline asm
	ld.global.nc.u32 %r148, [%rd64];
	// end inline asm
	mov.b32 	%f216, %r147;
	mov.b32 	%f217, %r148;
	add.f32 	%f218, %f443, %f216;
	add.f32 	%f219, %f442, %f217;
	add.s64 	%rd65, %rd63, 4096;
	// begin inline asm
	ld.global.nc.u32 %r149, [%rd65];
	// end inline asm
	add.s64 	%rd66, %rd63, 4100;
	// begin inline asm
	ld.global.nc.u32 %r150, [%rd66];
	// end inline asm
	mov.b32 	%f220, %r149;
	mov.b32 	%f221, %r150;
	add.f32 	%f222, %f218, %f220;
	add.f32 	%f223, %f219, %f221;
	add.s64 	%rd67, %rd63, 8192;
	// begin inline asm
	ld.global.nc.u32 %r151, [%rd67];
	// end inline asm
	add.s64 	%rd68, %rd63, 8196;
	// begin inline asm
	ld.global.nc.u32 %r152, [%rd68];
	// end inline asm
	mov.b32 	%f224, %r151;
	mov.b32 	%f225, %r152;
	add.f32 	%f226, %f222, %f224;
	add.f32 	%f227, %f223, %f225;
	add.s64 	%rd69, %rd63, 12288;
	// begin inline asm
	ld.global.nc.u32 %r153, [%rd69];
	// end inline asm
	add.s64 	%rd70, %rd63, 12292;
	// begin inline asm
	ld.global.nc.u32 %r154, [%rd70];
	// end inline asm
	mov.b32 	%f228, %r153;
	mov.b32 	%f229, %r154;
	add.f32 	%f443, %f226, %f228;
	add.f32 	%f442, %f227, %f229;
	add.s32 	%r278, %r278, 2048;
	setp.lt.s32 	%p24, %r278, %r34;
	@%p24 bra 	$L__BB3_11;
$L__BB3_12:
	setp.lt.s32 	%p25, %r34, 512;
	@%p25 bra 	$L__BB3_17;
	// begin inline asm
	mov.u32 %r218, %laneid;
	// end inline asm
	mov.b32 	%r220, %f443;
	mov.b32 	%r226, 1;
	mov.b32 	%r267, 31;
	mov.b32 	%r268, -1;
	// begin inline asm
	shfl.sync.down.b32 %r219, %r220, %r226, %r267, %r268;
	// end inline asm
	mov.b32 	%r225, %f442;
	// begin inline asm
	shfl.sync.down.b32 %r224, %r225, %r226, %r267, %r268;
	// end inline asm
	mov.b32 	%f346, %r219;
	mov.b32 	%f347, %r224;
	setp.gt.s32 	%p49, %r218, 30;
	add.f32 	%f348, %f443, %f346;
	add.f32 	%f349, %f442, %f347;
	selp.f32 	%f350, %f442, %f349, %p49;
	selp.f32 	%f351, %f443, %f348, %p49;
	mov.b32 	%r230, %f351;
	mov.b32 	%r236, 2;
	// begin inline asm
	shfl.sync.down.b32 %r229, %r230, %r236, %r267, %r268;
	// end inline asm
	mov.b32 	%r235, %f350;
	// begin inline asm
	shfl.sync.down.b32 %r234, %r235, %r236, %r267, %r268;
	// end inline asm
	mov.b32 	%f352, %r229;
	mov.b32 	%f353, %r234;
	setp.gt.s32 	%p50, %r218, 29;
	add.f32 	%f354, %f351, %f352;
	add.f32 	%f355, %f350, %f353;
	selp.f32 	%f356, %f350, %f355, %p50;
	selp.f32 	%f357, %f351, %f354, %p50;
	mov.b32 	%r240, %f357;
	mov.b32 	%r246, 4;
	// begin inline asm
	shfl.sync.down.b32 %r239, %r240, %r246, %r267, %r268;
	// end inline asm
	mov.b32 	%r245, %f356;
	// begin inline asm
	shfl.sync.down.b32 %r244, %r245, %r246, %r267, %r268;
	// end inline asm
	mov.b32 	%f358, %r239;
	mov.b32 	%f359, %r244;
	setp.gt.s32 	%p51, %r218, 27;
	add.f32 	%f360, %f357, %f358;
	add.f32 	%f361, %f356, %f359;
	selp.f32 	%f362, %f356, %f361, %p51;
	selp.f32 	%f363, %f357, %f360, %p51;
	mov.b32 	%r250, %f363;
	mov.b32 	%r256, 8;
	// begin inline asm
	shfl.sync.down.b32 %r249, %r250, %r256, %r267, %r268;
	// end inline asm
	mov.b32 	%r255, %f362;
	// begin inline asm
	shfl.sync.down.b32 %r254, %r255, %r256, %r267, %r268;
	// end inline asm
	mov.b32 	%f364, %r249;
	mov.b32 	%f365, %r254;
	setp.gt.s32 	%p52, %r218, 23;
	add.f32 	%f366, %f363, %f364;
	add.f32 	%f367, %f362, %f365;
	selp.f32 	%f368, %f362, %f367, %p52;
	selp.f32 	%f369, %f363, %f366, %p52;
	mov.b32 	%r260, %f369;
	mov.b32 	%r266, 16;
	// begin inline asm
	shfl.sync.down.b32 %r259, %r260, %r266, %r267, %r268;
	// end inline asm
	mov.b32 	%r265, %f368;
	// begin inline asm
	shfl.sync.down.b32 %r264, %r265, %r266, %r267, %r268;
	// end inline asm
	mov.b32 	%f370, %r259;
	mov.b32 	%f371, %r264;
	setp.gt.s32 	%p53, %r218, 15;
	add.f32 	%f19, %f369, %f370;
	add.f32 	%f20, %f368, %f371;
	selp.f32 	%f459, %f369, %f19, %p53;
	selp.f32 	%f458, %f368, %f20, %p53;
	setp.ne.s32 	%p54, %r218, 0;
	@%p54 bra 	$L__BB3_15;
	shr.u32 	%r269, %r1, 2;
	and.b32  	%r270, %r269, 248;
	mov.u32 	%r271, _ZZN3cub18CUB_300001_SM_10006detail6reduce28DeviceReduceSingleTileKernelINS2_10policy_hubI5statsjN4cuda3std3__44plusIS5_EEE10Policy1000EPS5_SD_iSA_S5_S5_NS8_10__identityEEEvT0_T1_T2_T3_T4_T6_E12temp_storage;
	add.s32 	%r272, %r271, %r270;
	st.shared.f32 	[%r272+16], %f19;
	st.shared.f32 	[%r272+20], %f20;
$L__BB3_15:
	bar.sync 	0;
	setp.ne.s32 	%p55, %r1, 0;
	@%p55 bra 	$L__BB3_37;
	ld.shared.f32 	%f372, [_ZZN3cub18CUB_300001_SM_10006detail6reduce28DeviceReduceSingleTileKernelINS2_10policy_hubI5statsjN4cuda3std3__44plusIS5_EEE10Policy1000EPS5_SD_iSA_S5_S5_NS8_10__identityEEEvT0_T1_T2_T3_T4_T6_E12temp_storage+24];
	ld.shared.f32 	%f373, [_ZZN3cub18CUB_300001_SM_10006detail6reduce28DeviceReduceSingleTileKernelINS2_10policy_hubI5statsjN4cuda3std3__44plusIS5_EEE10Policy1000EPS5_SD_iSA_S5_S5_NS8_10__identityEEEvT0_T1_T2_T3_T4_T6_E12temp_storage+28];
	add.f32 	%f374, %f459, %f372;
	add.f32 	%f375, %f458, %f373;
	ld.shared.f32 	%f376, [_ZZN3cub18CUB_300001_SM_10006detail6reduce28DeviceReduceSingleTileKernelINS2_10policy_hubI5statsjN4cuda3std3__44plusIS5_EEE10Policy1000EPS5_SD_iSA_S5_S5_NS8_10__identityEEEvT0_T1_T2_T3_T4_T6_E12temp_storage+32];
	ld.shared.f32 	%f377, [_ZZN3cub18CUB_300001_SM_10006detail6reduce28DeviceReduceSingleTileKernelINS2_10policy_hubI5statsjN4cuda3std3__44plusIS5_EEE10Policy1000EPS5_SD_iSA_S5_S5_NS8_10__identityEEEvT0_T1_T2_T3_T4_T6_E12temp_storage+36];
	add.f32 	%f378, %f374, %f376;
	add.f32 	%f379, %f375, %f377;
	ld.shared.f32 	%f380, [_ZZN3cub18CUB_300001_SM_10006detail6reduce28DeviceReduceSingleTileKernelINS2_10policy_hubI5statsjN4cuda3std3__44plusIS5_EEE10Policy1000EPS5_SD_iSA_S5_S5_NS8_10__identityEEEvT0_T1_T2_T3_T4_T6_E12temp_storage+40];
	ld.shared.f32 	%f381, [_ZZN3cub18CUB_300001_SM_10006detail6reduce28DeviceReduceSingleTileKernelINS2_10policy_hubI5statsjN4cuda3std3__44plusIS5_EEE10Policy1000EPS5_SD_iSA_S5_S5_NS8_10__identityEEEvT0_T1_T2_T3_T4_T6_E12temp_storage+44];
	add.f32 	%f382, %f378, %f380;
	add.f32 	%f383, %f379, %f381;
	ld.shared.f32 	%f384, [_ZZN3cub18CUB_300001_SM_10006detail6reduce28DeviceReduceSingleTileKernelINS2_10policy_hubI5statsjN4cuda3std3__44plusIS5_EEE10Policy1000EPS5_SD_iSA_S5_S5_NS8_10__identityEEEvT0_T1_T2_T3_T4_T6_E12temp_storage+48];
	ld.shared.f32 	%f385, [_ZZN3cub18CUB_300001_SM_10006detail6reduce28DeviceReduceSingleTileKernelINS2_10policy_hubI5statsjN4cuda3std3__44plusIS5_EEE10Policy1000EPS5_SD_iSA_S5_S5_NS8_10__identityEEEvT0_T1_T2_T3_T4_T6_E12temp_storage+52];
	add.f32 	%f386, %f382, %f384;
	add.f32 	%f387, %f383, %f385;
	ld.shared.f32 	%f388, [_ZZN3cub18CUB_300001_SM_10006detail6reduce28DeviceReduceSingleTileKernelINS2_10policy_hubI5statsjN4cuda3std3__44plusIS5_EEE10Policy1000EPS5_SD_iSA_S5_S5_NS8_10__identityEEEvT0_T1_T2_T3_T4_T6_E12temp_storage+56];
	ld.shared.f32 	%f389, [_ZZN3cub18CUB_300001_SM_10006detail6reduce28DeviceReduceSingleTileKernelINS2_10policy_hubI5statsjN4cuda3std3__44plusIS5_EEE10Policy1000EPS5_SD_iSA_S5_S5_NS8_10__identityEEEvT0_T1_T2_T3_T4_T6_E12temp_storage+60];
	add.f32 	%f390, %f386, %f388;
	add.f32 	%f391, %f387, %f389;
	ld.shared.f32 	%f392, [_ZZN3cub18CUB_300001_SM_10006detail6reduce28DeviceReduceSingleTileKernelINS2_10policy_hubI5statsjN4cuda3std3__44plusIS5_EEE10Policy1000EPS5_SD_iSA_S5_S5_NS8_10__identityEEEvT0_T1_T2_T3_T4_T6_E12temp_storage+64];
	ld.shared.f32 	%f393, [_ZZN3cub18CUB_300001_SM_10006detail6reduce28DeviceReduceSingleTileKernelINS2_10policy_hubI5statsjN4cuda3std3__44plusIS5_EEE10Policy1000EPS5_SD_iSA_S5_S5_NS8_10__identityEEEvT0_T1_T2_T3_T4_T6_E12temp_storage+68];
	add.f32 	%f394, %f390, %f392;
	add.f32 	%f395, %f391, %f393;
	ld.shared.f32 	%f396, [_ZZN3cub18CUB_300001_SM_10006detail6reduce28DeviceReduceSingleTileKernelINS2_10policy_hubI5statsjN4cuda3std3__44plusIS5_EEE10Policy1000EPS5_SD_iSA_S5_S5_NS8_10__identityEEEvT0_T1_T2_T3_T4_T6_E12temp_storage+72];
	ld.shared.f32 	%f397, [_ZZN3cub18CUB_300001_SM_10006detail6reduce28DeviceReduceSingleTileKernelINS2_10policy_hubI5statsjN4cuda3std3__44plusIS5_EEE10Policy1000EPS5_SD_iSA_S5_S5_NS8_10__identityEEEvT0_T1_T2_T3_T4_T6_E12temp_storage+76];
	add.f32 	%f398, %f394, %f396;
	add.f32 	%f399, %f395, %f397;
	ld.shared.f32 	%f400, [_ZZN3cub18CUB_300001_SM_10006detail6reduce28DeviceReduceSingleTileKernelINS2_10policy_hubI5statsjN4cuda3std3__44plusIS5_EEE10Policy1000EPS5_SD_iSA_S5_S5_NS8_10__identityEEEvT0_T1_T2_T3_T4_T6_E12temp_storage+80];
	ld.shared.f32 	%f401, [_ZZN3cub18CUB_300001_SM_10006detail6reduce28DeviceReduceSingleTileKernelINS2_10policy_hubI5statsjN4cuda3std3__44plusIS5_EEE10Policy1000EPS5_SD_iSA_S5_S5_NS8_10__identityEEEvT0_T1_T2_T3_T4_T6_E12temp_storage+84];
	add.f32 	%f402, %f398, %f400;
	add.f32 	%f403, %f399, %f401;
	ld.shared.f32 	%f404, [_ZZN3cub18CUB_300001_SM_10006detail6reduce28DeviceReduceSingleTileKernelINS2_10policy_hubI5statsjN4cuda3std3__44plusIS5_EEE10Policy1000EPS5_SD_iSA_S5_S5_NS8_10__identityEEEvT0_T1_T2_T3_T4_T6_E12temp_storage+88];
	ld.shared.f32 	%f405, [_ZZN3cub18CUB_300001_SM_10006detail6reduce28DeviceReduceSingleTileKernelINS2_10policy_hubI5statsjN4cuda3std3__44plusIS5_EEE10Policy1000EPS5_SD_iSA_S5_S5_NS8_10__identityEEEvT0_T1_T2_T3_T4_T6_E12temp_storage+92];
	add.f32 	%f406, %f402, %f404;
	add.f32 	%f407, %f403, %f405;
	ld.shared.f32 	%f408, [_ZZN3cub18CUB_300001_SM_10006detail6reduce28DeviceReduceSingleTileKernelINS2_10policy_hubI5statsjN4cuda3std3__44plusIS5_EEE10Policy1000EPS5_SD_iSA_S5_S5_NS8_10__identityEEEvT0_T1_T2_T3_T4_T6_E12temp_storage+96];
	ld.shared.f32 	%f409, [_ZZN3cub18CUB_300001_SM_10006detail6reduce28DeviceReduceSingleTileKernelINS2_10policy_hubI5statsjN4cuda3std3__44plusIS5_EEE10Policy1000EPS5_SD_iSA_S5_S5_NS8_10__identityEEEvT0_T1_T2_T3_T4_T6_E12temp_storage+100];
	add.f32 	%f410, %f406, %f408;
	add.f32 	%f411, %f407, %f409;
	ld.shared.f32 	%f412, [_ZZN3cub18CUB_300001_SM_10006detail6reduce28DeviceReduceSingleTileKernelINS2_10policy_hubI5statsjN4cuda3std3__44plusIS5_EEE10Policy1000EPS5_SD_iSA_S5_S5_NS8_10__identityEEEvT0_T1_T2_T3_T4_T6_E12temp_storage+104];
	ld.shared.f32 	%f413, [_ZZN3cub18CUB_300001_SM_10006detail6reduce28DeviceReduceSingleTileKernelINS2_10policy_hubI5statsjN4cuda3std3__44plusIS5_EEE10Policy1000EPS5_SD_iSA_S5_S5_NS8_10__identityEEEvT0_T1_T2_T3_T4_T6_E12temp_storage+108];
	add.f32 	%f414, %f410, %f412;
	add.f32 	%f415, %f411, %f413;
	ld.shared.f32 	%f416, [_ZZN3cub18CUB_300001_SM_10006detail6reduce28DeviceReduceSingleTileKernelINS2_10policy_hubI5statsjN4cuda3std3__44plusIS5_EEE10Policy1000EPS5_SD_iSA_S5_S5_NS8_10__identityEEEvT0_T1_T2_T3_T4_T6_E12temp_storage+112];
	ld.shared.f32 	%f417, [_ZZN3cub18CUB_300001_SM_10006detail6reduce28DeviceReduceSingleTileKernelINS2_10policy_hubI5statsjN4cuda3std3__44plusIS5_EEE10Policy1000EPS5_SD_iSA_S5_S5_NS8_10__identityEEEvT0_T1_T2_T3_T4_T6_E12temp_storage+116];
	add.f32 	%f418, %f414, %f416;
	add.f32 	%f419, %f415, %f417;
	ld.shared.f32 	%f420, [_ZZN3cub18CUB_300001_SM_10006detail6reduce28DeviceReduceSingleTileKernelINS2_10policy_hubI5statsjN4cuda3std3__44plusIS5_EEE10Policy1000EPS5_SD_iSA_S5_S5_NS8_10__identityEEEvT0_T1_T2_T3_T4_T6_E12temp_storage+120];
	ld.shared.f32 	%f421, [_ZZN3cub18CUB_300001_SM_10006detail6reduce28DeviceReduceSingleTileKernelINS2_10policy_hubI5statsjN4cuda3std3__44plusIS5_EEE10Policy1000EPS5_SD_iSA_S5_S5_NS8_10__identityEEEvT0_T1_T2_T3_T4_T6_E12temp_storage+124];
	add.f32 	%f422, %f418, %f420;
	add.f32 	%f423, %f419, %f421;
	ld.shared.f32 	%f424, [_ZZN3cub18CUB_300001_SM_10006detail6reduce28DeviceReduceSingleTileKernelINS2_10policy_hubI5statsjN4cuda3std3__44plusIS5_EEE10Policy1000EPS5_SD_iSA_S5_S5_NS8_10__identityEEEvT0_T1_T2_T3_T4_T6_E12temp_storage+128];
	ld.shared.f32 	%f425, [_ZZN3cub18CUB_300001_SM_10006detail6reduce28DeviceReduceSingleTileKernelINS2_10policy_hubI5statsjN4cuda3std3__44plusIS5_EEE10Policy1000EPS5_SD_iSA_S5_S5_NS8_10__identityEEEvT0_T1_T2_T3_T4_T6_E12temp_storage+132];
	add.f32 	%f426, %f422, %f424;
	add.f32 	%f427, %f423, %f425;
	ld.shared.f32 	%f428, [_ZZN3cub18CUB_300001_SM_10006detail6reduce28DeviceReduceSingleTileKernelINS2_10policy_hubI5statsjN4cuda3std3__44plusIS5_EEE10Policy1000EPS5_SD_iSA_S5_S5_NS8_10__identityEEEvT0_T1_T2_T3_T4_T6_E12temp_storage+136];
	ld.shared.f32 	%f429, [_ZZN3cub18CUB_300001_SM_10006detail6reduce28DeviceReduceSingleTileKernelINS2_10policy_hubI5statsjN4cuda3std3__44plusIS5_EEE10Policy1000EPS5_SD_iSA_S5_S5_NS8_10__identityEEEvT0_T1_T2_T3_T4_T6_E12temp_storage+140];
	add.f32 	%f459, %f426, %f428;
	add.f32 	%f458, %f427, %f429;
	bra.uni 	$L__BB3_37;
$L__BB3_17:
	// begin inline asm
	mov.u32 %r155, %laneid;
	// end inline asm
	and.b32  	%r206, %r1, 992;
	add.s32 	%r207, %r206, 32;
	setp.gt.s32 	%p26, %r207, %r34;
	not.b32 	%r208, %r206;
	add.s32 	%r209, %r34, %r208;
	selp.b32 	%r204, %r209, 31, %p26;
	mov.b32 	%r157, %f443;
	mov.b32 	%r163, 1;
	mov.b32 	%r205, -1;
	// begin inline asm
	shfl.sync.down.b32 %r156, %r157, %r163, %r204, %r205;
	// end inline asm
	mov.b32 	%r162, %f442;
	// begin inline asm
	shfl.sync.down.b32 %r161, %r162, %r163, %r204, %r205;
	// end inline asm
	mov.b32 	%f230, %r156;
	mov.b32 	%f231, %r161;
	setp.lt.s32 	%p27, %r155, %r204;
	add.f32 	%f232, %f443, %f230;
	add.f32 	%f233, %f442, %f231;
	selp.f32 	%f234, %f232, %f443, %p27;
	selp.f32 	%f235, %f233, %f442, %p27;
	mov.b32 	%r167, %f234;
	mov.b32 	%r173, 2;
	// begin inline asm
	shfl.sync.down.b32 %r166, %r167, %r173, %r204, %r205;
	// end inline asm
	mov.b32 	%r172, %f235;
	// begin inline asm
	shfl.sync.down.b32 %r171, %r172, %r173, %r204, %r205;
	// end inline asm
	mov.b32 	%f236, %r166;
	mov.b32 	%f237, %r171;
	add.s32 	%r210, %r155, 2;
	setp.gt.s32 	%p28, %r210, %r204;
	add.f32 	%f238, %f234, %f236;
	add.f32 	%f239, %f235, %f237;
	selp.f32 	%f240, %f234, %f238, %p28;
	selp.f32 	%f241, %f235, %f239, %p28;
	mov.b32 	%r177, %f240;
	mov.b32 	%r183, 4;
	// begin inline asm
	shfl.sync.down.b32 %r176, %r177, %r183, %r204, %r205;
	// end inline asm
	mov.b32 	%r182, %f241;
	// begin inline asm
	shfl.sync.down.b32 %r181, %r182, %r183, %r204, %r205;
	// end inline asm
	mov.b32 	%f242, %r176;
	mov.b32 	%f243, %r181;
	add.s32 	%r211, %r155, 4;
	setp.gt.s32 	%p29, %r211, %r204;
	add.f32 	%f244, %f240, %f242;
	add.f32 	%f245, %f241, %f243;
	selp.f32 	%f246, %f240, %f244, %p29;
	selp.f32 	%f247, %f241, %f245, %p29;
	mov.b32 	%r187, %f246;
	mov.b32 	%r193, 8;
	// begin inline asm
	shfl.sync.down.b32 %r186, %r187, %r193, %r204, %r205;
	// end inline asm
	mov.b32 	%r192, %f247;
	// begin inline asm
	shfl.sync.down.b32 %r191, %r192, %r193, %r204, %r205;
	// end inline asm
	mov.b32 	%f248, %r186;
	mov.b32 	%f249, %r191;
	add.s32 	%r212, %r155, 8;
	setp.gt.s32 	%p30, %r212, %r204;
	add.f32 	%f250, %f246, %f248;
	add.f32 	%f251, %f247, %f249;
	selp.f32 	%f252, %f246, %f250, %p30;
	selp.f32 	%f253, %f247, %f251, %p30;
	mov.b32 	%r197, %f252;
	mov.b32 	%r203, 16;
	// begin inline asm
	shfl.sync.down.b32 %r196, %r197, %r203, %r204, %r205;
	// end inline asm
	mov.b32 	%r202, %f253;
	// begin inline asm
	shfl.sync.down.b32 %r201, %r202, %r203, %r204, %r205;
	// end inline asm
	mov.b32 	%f254, %r196;
	mov.b32 	%f255, %r201;
	add.s32 	%r213, %r155, 16;
	setp.gt.s32 	%p31, %r213, %r204;
	add.f32 	%f256, %f252, %f254;
	add.f32 	%f257, %f253, %f255;
	selp.f32 	%f459, %f252, %f256, %p31;
	selp.f32 	%f458, %f253, %f257, %p31;
	setp.ne.s32 	%p32, %r155, 0;
	@%p32 bra 	$L__BB3_19;
	shr.u32 	%r214, %r1, 2;
	and.b32  	%r215, %r214, 248;
	mov.u32 	%r216, _ZZN3cub18CUB_300001_SM_10006detail6reduce28DeviceReduceSingleTileKernelINS2_10policy_hubI5statsjN4cuda3std3__44plusIS5_EEE10Policy1000EPS5_SD_iSA_S5_S5_NS8_10__identityEEEvT0_T1_T2_T3_T4_T6_E12temp_storage;
	add.s32 	%r217, %r216, %r215;
	st.shared.f32 	[%r217+16], %f459;
	st.shared.f32 	[%r217+20], %f458;
$L__BB3_19:
	bar.sync 	0;
	setp.ne.s32 	%p33, %r1, 0;
	@%p33 bra 	$L__BB3_37;
	setp.gt.s32 	%p34, %r34, 32;
	ld.shared.f32 	%f258, [_ZZN3cub18CUB_300001_SM_10006detail6reduce28DeviceReduceSingleTileKernelINS2_10policy_hubI5statsjN4cuda3std3__44plusIS5_EEE10Policy1000EPS5_SD_iSA_S5_S5_NS8_10__identityEEEvT0_T1_T2_T3_T4_T6_E12temp_storage+24];
	ld.shared.f32 	%f259, [_ZZN3cub18CUB_300001_SM_10006detail6reduce28DeviceReduceSingleTileKernelINS2_10policy_hubI5statsjN4cuda3std3__44plusIS5_EEE10Policy1000EPS5_SD_iSA_S5_S5_NS8_10__identityEEEvT0_T1_T2_T3_T4_T6_E12temp_storage+28];
	add.f32 	%f260, %f459, %f258;
	add.f32 	%f261, %f458, %f259;
	selp.f32 	%f262, %f260, %f459, %p34;
	selp.f32 	%f263, %f261, %f458, %p34;
	setp.gt.s32 	%p35, %r34, 64;
	ld.shared.f32 	%f264, [_ZZN3cub18CUB_300001_SM_10006detail6reduce28DeviceReduceSingleTileKernelINS2_10policy_hubI5statsjN4cuda3std3__44plusIS5_EEE10Policy1000EPS5_SD_iSA_S5_S5_NS8_10__identityEEEvT0_T1_T2_T3_T4_T6_E12temp_storage+32];
	ld.shared.f32 	%f265, [_ZZN3cub18CUB_300001_SM_10006detail6reduce28DeviceReduceSingleTileKernelINS2_10policy_hubI5statsjN4cuda3std3__44plusIS5_EEE10Policy1000EPS5_SD_iSA_S5_S5_NS8_10__identityEEEvT0_T1_T2_T3_T4_T6_E12temp_storage+36];
	add.f32 	%f266, %f262, %f264;
	add.f32 	%f267, %f263, %f265;
	selp.f32 	%f268, %f266, %f262, %p35;
	selp.f32 	%f269, %f267, %f263, %p35;
	setp.gt.s32 	%p36, %r34, 96;
	ld.shared.f32 	%f270, [_ZZN3cub18CUB_300001_SM_10006detail6reduce28DeviceReduceSingleTileKernelINS2_10policy_hubI5statsjN4cuda3std3__44plusIS5_EEE10Policy1000EPS5_SD_iSA_S5_S5_NS8_10__identityEEEvT0_T1_T2_T3_T4_T6_E12temp_storage+40];
	ld.shared.f32 	%f271, [_ZZN3cub18CUB_300001_SM_10006detail6reduce28DeviceReduceSingleTileKernelINS2_10policy_hubI5statsjN4cuda3std3__44plusIS5_EEE10Policy1000EPS5_SD_iSA_S5_S5_NS8_10__identityEEEvT0_T1_T2_T3_T4_T6_E12temp_storage+44];
	add.f32 	%f272, %f268, %f270;
	add.f32 	%f273, %f269, %f271;
	selp.f32 	%f274, %f272, %f268, %p36;
	selp.f32 	%f275, %f273, %f269, %p36;
	setp.gt.s32 	%p37, %r34, 128;
	ld.shared.f32 	%f276, [_ZZN3cub18CUB_300001_SM_10006detail6reduce28DeviceReduceSingleTileKernelINS2_10policy_hubI5statsjN4cuda3std3__44plusIS5_EEE10Policy1000EPS5_SD_iSA_S5_S5_NS8_10__identityEEEvT0_T1_T2_T3_T4_T6_E12temp_storage+48];
	ld.shared.f32 	%f277, [_ZZN3cub18CUB_300001_SM_10006detail6reduce28DeviceReduceSingleTileKernelINS2_10policy_hubI5statsjN4cuda3std3__44plusIS5_EEE10Policy1000EPS5_SD_iSA_S5_S5_NS8_10__identityEEEvT0_T1_T2_T3_T4_T6_E12temp_storage+52];
	add.f32 	%f278, %f274, %f276;
	add.f32 	%f279, %f275, %f277;
	selp.f32 	%f280, %f278, %f274, %p37;
	selp.f32 	%f281, %f279, %f275, %p37;
	setp.gt.s32 	%p38, %r34, 160;
	ld.shared.f32 	%f282, [_ZZN3cub18CUB_300001_SM_10006detail6reduce28DeviceReduceSingleTileKernelINS2_10policy_hubI5statsjN4cuda3std3__44plusIS5_EEE10Policy1000EPS5_SD_iSA_S5_S5_NS8_10__identityEEEvT0_T1_T2_T3_T4_T6_E12temp_storage+56];
	ld.shared.f32 	%f283, [_ZZN3cub18CUB_300001_SM_10006detail6reduce28DeviceReduceSingleTileKernelINS2_10policy_hubI5statsjN4cuda3std3__44plusIS5_EEE10Policy1000EPS5_SD_iSA_S5_S5_NS8_10__identityEEEvT0_T1_T2_T3_T4_T6_E12temp_storage+60];
	add.f32 	%f284, %f280, %f282;
	add.f32 	%f285, %f281, %f283;
	selp.f32 	%f286, %f284, %f280, %p38;
	selp.f32 	%f287, %f285, %f281, %p38;
	setp.gt.s32 	%p39, %r34, 192;
	ld.shared.f32 	%f288, [_ZZN3cub18CUB_300001_SM_10006detail6reduce28DeviceReduceSingleTileKernelINS2_10policy_hubI5statsjN4cuda3std3__44plusIS5_EEE10Policy1000EPS5_SD_iSA_S5_S5_NS8_10__identityEEEvT0_T1_T2_T3_T4_T6_E12temp_storage+64];
	ld.shared.f32 	%f289, [_ZZN3cub18CUB_300001_SM_10006detail6reduce28DeviceReduceSingleTileKernelINS2_10policy_hubI5statsjN4cuda3std3__44plusIS5_EEE10Policy1000EPS5_SD_iSA_S5_S5_NS8_10__identityEEEvT0_T1_T2_T3_T4_T6_E12temp_storage+68];
	add.f32 	%f290, %f286, %f288;
	add.f32 	%f291, %f287, %f289;
	selp.f32 	%f292, %f290, %f286, %p39;
	selp.f32 	%f293, %f291, %f287, %p39;
	setp.gt.s32 	%p40, %r34, 224;
	ld.shared.f32 	%f294, [_ZZN3cub18CUB_300001_SM_10006detail6reduce28DeviceReduceSingleTileKernelINS2_10policy_hubI5statsjN4cuda3std3__44plusIS5_EEE10Policy1000EPS5_SD_iSA_S5_S5_NS8_10__identityEEEvT0_T1_T2_T3_T4_T6_E12temp_storage+72];
	ld.shared.f32 	%f295, [_ZZN3cub18CUB_300001_SM_10006detail6reduce28DeviceReduceSingleTileKernelINS2_10policy_hubI5statsjN4cuda3std3__44plusIS5_EEE10Policy1000EPS5_SD_iSA_S5_S5_NS8_10__identityEEEvT0_T1_T2_T3_T4_T6_E12temp_storage+76];
	add.f32 	%f296, %f292, %f294;
	add.f32 	%f297, %f293, %f295;
	selp.f32 	%f298, %f296, %f292, %p40;
	selp.f32 	%f299, %f297, %f293, %p40;
	setp.gt.s32 	%p41, %r34, 256;
	ld.shared.f32 	%f300, [_ZZN3cub18CUB_300001_SM_10006detail6reduce28DeviceReduceSingleTileKernelINS2_10policy_hubI5statsjN4cuda3std3__44plusIS5_EEE10Policy1000EPS5_SD_iSA_S5_S5_NS8_10__identityEEEvT0_T1_T2_T3_T4_T6_E12temp_storage+80];
	ld.shared.f32 	%f301, [_ZZN3cub18CUB_300001_SM_10006detail6reduce28DeviceReduceSingleTileKernelINS2_10policy_hubI5statsjN4cuda3std3__44plusIS5_EEE10Policy1000EPS5_SD_iSA_S5_S5_NS8_10__identityEEEvT0_T1_T2_T3_T4_T6_E12temp_storage+84];
	add.f32 	%f302, %f298, %f300;
	add.f32 	%f303, %f299, %f301;
	selp.f32 	%f304, %f302, %f298, %p41;
	selp.f32 	%f305, %f303, %f299, %p41;
	setp.gt.s32 	%p42, %r34, 288;
	ld.shared.f32 	%f306, [_ZZN3cub18CUB_300001_SM_10006detail6reduce28DeviceReduceSingleTileKernelINS2_10policy_hubI5statsjN4cuda3std3__44plusIS5_EEE10Policy1000EPS5_SD_iSA_S5_S5_NS8_10__identityEEEvT0_T1_T2_T3_T4_T6_E12temp_storage+88];
	ld.shared.f32 	%f307, [_ZZN3cub18CUB_300001_SM_10006detail6reduce28DeviceReduceSingleTileKernelINS2_10policy_hubI5statsjN4cuda3std3__44plusIS5_EEE10Policy1000EPS5_SD_iSA_S5_S5_NS8_10__identityEEEvT0_T1_T2_T3_T4_T6_E12temp_storage+92];
	add.f32 	%f308, %f304, %f306;
	add.f32 	%f309, %f305, %f307;
	selp.f32 	%f310, %f308, %f304, %p42;
	selp.f32 	%f311, %f309, %f305, %p42;
	setp.gt.s32 	%p43, %r34, 320;
	ld.shared.f32 	%f312, [_ZZN3cub18CUB_300001_SM_10006detail6reduce28DeviceReduceSingleTileKernelINS2_10policy_hubI5statsjN4cuda3std3__44plusIS5_EEE10Policy1000EPS5_SD_iSA_S5_S5_NS8_10__identityEEEvT0_T1_T2_T3_T4_T6_E12temp_storage+96];
	ld.shared.f32 	%f313, [_ZZN3cub18CUB_300001_SM_10006detail6reduce28DeviceReduceSingleTileKernelINS2_10policy_hubI5statsjN4cuda3std3__44plusIS5_EEE10Policy1000EPS5_SD_iSA_S5_S5_NS8_10__identityEEEvT0_T1_T2_T3_T4_T6_E12temp_storage+100];
	add.f32 	%f314, %f310, %f312;
	add.f32 	%f315, %f311, %f313;
	selp.f32 	%f316, %f314, %f310, %p43;
	selp.f32 	%f317, %f315, %f311, %p43;
	setp.gt.s32 	%p44, %r34, 352;
	ld.shared.f32 	%f318, [_ZZN3cub18CUB_300001_SM_10006detail6reduce28DeviceReduceSingleTileKernelINS2_10policy_hubI5statsjN4cuda3std3__44plusIS5_EEE10Policy1000EPS5_SD_iSA_S5_S5_NS8_10__identityEEEvT0_T1_T2_T3_T4_T6_E12temp_storage+104];
	ld.shared.f32 	%f319, [_ZZN3cub18CUB_300001_SM_10006detail6reduce28DeviceReduceSingleTileKernelINS2_10policy_hubI5statsjN4cuda3std3__44plusIS5_EEE10Policy1000EPS5_SD_iSA_S5_S5_NS8_10__identityEEEvT0_T1_T2_T3_T4_T6_E12temp_storage+108];
	add.f32 	%f320, %f316, %f318;
	add.f32 	%f321, %f317, %f319;
	selp.f32 	%f322, %f320, %f316, %p44;
	selp.f32 	%f323, %f321, %f317, %p44;
	setp.gt.s32 	%p45, %r34, 384;
	ld.shared.f32 	%f324, [_ZZN3cub18CUB_300001_SM_10006detail6reduce28DeviceReduceSingleTileKernelINS2_10policy_hubI5statsjN4cuda3std3__44plusIS5_EEE10Policy1000EPS5_SD_iSA_S5_S5_NS8_10__identityEEEvT0_T1_T2_T3_T4_T6_E12temp_storage+112];
	ld.shared.f32 	%f325, [_ZZN3cub18CUB_300001_SM_10006detail6reduce28DeviceReduceSingleTileKernelINS2_10policy_hubI5statsjN4cuda3std3__44plusIS5_EEE10Policy1000EPS5_SD_iSA_S5_S5_NS8_10__identityEEEvT0_T1_T2_T3_T4_T6_E12temp_storage+116];
	add.f32 	%f326, %f322, %f324;
	add.f32 	%f327, %f323, %f325;
	selp.f32 	%f328, %f326, %f322, %p45;
	selp.f32 	%f329, %f327, %f323, %p45;
	setp.gt.s32 	%p46, %r34, 416;
	ld.shared.f32 	%f330, [_ZZN3cub18CUB_300001_SM_10006detail6reduce28DeviceReduceSingleTileKernelINS2_10policy_hubI5statsjN4cuda3std3__44plusIS5_EEE10Policy1000EPS5_SD_iSA_S5_S5_NS8_10__identityEEEvT0_T1_T2_T3_T4_T6_E12temp_storage+120];
	ld.shared.f32 	%f331, [_ZZN3cub18CUB_300001_SM_10006detail6reduce28DeviceReduceSingleTileKernelINS2_10policy_hubI5statsjN4cuda3std3__44plusIS5_EEE10Policy1000EPS5_SD_iSA_S5_S5_NS8_10__identityEEEvT0_T1_T2_T3_T4_T6_E12temp_storage+124];
	add.f32 	%f332, %f328, %f330;
	add.f32 	%f333, %f329, %f331;
	selp.f32 	%f334, %f332, %f328, %p46;
	selp.f32 	%f335, %f333, %f329, %p46;
	setp.gt.s32 	%p47, %r34, 448;
	ld.shared.f32 	%f336, [_ZZN3cub18CUB_300001_SM_10006detail6reduce28DeviceReduceSingleTileKernelINS2_10policy_hubI5statsjN4cuda3std3__44plusIS5_EEE10Policy1000EPS5_SD_iSA_S5_S5_NS8_10__identityEEEvT0_T1_T2_T3_T4_T6_E12temp_storage+128];
	ld.shared.f32 	%f337, [_ZZN3cub18CUB_300001_SM_10006detail6reduce28DeviceReduceSingleTileKernelINS2_10policy_hubI5statsjN4cuda3std3__44plusIS5_EEE10Policy1000EPS5_SD_iSA_S5_S5_NS8_10__identityEEEvT0_T1_T2_T3_T4_T6_E12temp_storage+132];
	add.f32 	%f338, %f334, %f336;
	add.f32 	%f339, %f335, %f337;
	selp.f32 	%f340, %f338, %f334, %p47;
	selp.f32 	%f341, %f339, %f335, %p47;
	setp.gt.s32 	%p48, %r34, 480;
	ld.shared.f32 	%f342, [_ZZN3cub18CUB_300001_SM_10006detail6reduce28DeviceReduceSingleTileKernelINS2_10policy_hubI5statsjN4cuda3std3__44plusIS5_EEE10Policy1000EPS5_SD_iSA_S5_S5_NS8_10__identityEEEvT0_T1_T2_T3_T4_T6_E12temp_storage+136];
	ld.shared.f32 	%f343, [_ZZN3cub18CUB_300001_SM_10006detail6reduce28DeviceReduceSingleTileKernelINS2_10policy_hubI5statsjN4cuda3std3__44plusIS5_EEE10Policy1000EPS5_SD_iSA_S5_S5_NS8_10__identityEEEvT0_T1_T2_T3_T4_T6_E12temp_storage+140];
	add.f32 	%f344, %f340, %f342;
	add.f32 	%f345, %f341, %f343;
	selp.f32 	%f459, %f344, %f340, %p48;
	selp.f32 	%f458, %f345, %f341, %p48;
	bra.uni 	$L__BB3_37;
$L__BB3_21:
	mov.u32 	%r13, %tid.x;
	mul.wide.u32 	%rd24, %r13, 8;
	add.s64 	%rd10, %rd8, %rd24;
	// begin inline asm
	ld.global.nc.u32 %r35, [%rd10];
	// end inline asm
	add.s64 	%rd11, %rd10, 4;
	// begin inline asm
	ld.global.nc.u32 %r36, [%rd11];
	// end inline asm
	mov.b32 	%f61, %r35;
	mov.b32 	%f62, %r36;
	add.s64 	%rd12, %rd10, 4096;
	// begin inline asm
	ld.global.nc.u32 %r37, [%rd12];
	// end inline asm
	add.s64 	%rd13, %rd10, 4100;
	// begin inline asm
	ld.global.nc.u32 %r38, [%rd13];
	// end inline asm
	mov.b32 	%f63, %r37;
	mov.b32 	%f64, %r38;
	add.s64 	%rd14, %rd10, 8192;
	// begin inline asm
	ld.global.nc.u32 %r39, [%rd14];
	// end inline asm
	add.s64 	%rd15, %rd10, 8196;
	// begin inline asm
	ld.global.nc.u32 %r40, [%rd15];
	// end inline asm
	mov.b32 	%f65, %r39;
	mov.b32 	%f66, %r40;
	add.s64 	%rd16, %rd10, 12288;
	// begin inline asm
	ld.global.nc.u32 %r41, [%rd16];
	// end inline asm
	add.s64 	%rd17, %rd10, 12292;
	// begin inline asm
	ld.global.nc.u32 %r42, [%rd17];
	// end inline asm
	mov.b32 	%f67, %r41;
	mov.b32 	%f68, %r42;
	add.s64 	%rd18, %rd10, 16384;
	// begin inline asm
	ld.global.nc.u32 %r43, [%rd18];
	// end inline asm
	add.s64 	%rd19, %rd10, 16388;
	// begin inline asm
	ld.global.nc.u32 %r44, [%rd19];
	// end inline asm
	mov.b32 	%f69, %r43;
	mov.b32 	%f70, %r44;
	add.s64 	%rd20, %rd10, 20480;
	// begin inline asm
	ld.global.nc.u32 %r45, [%rd20];
	// end inline asm
	add.s64 	%rd21, %rd10, 20484;
	// begin inline asm
	ld.global.nc.u32 %r46, [%rd21];
	// end inline asm
	mov.b32 	%f71, %r45;
	mov.b32 	%f72, %r46;
	add.s64 	%rd22, %rd10, 24576;
	// begin inline asm
	ld.global.nc.u32 %r47, [%rd22];
	// end inline asm
	add.s64 	%rd23, %rd10, 24580;
	// begin inline asm
	ld.global.nc.u32 %r48, [%rd23];
	// end inline asm
	mov.b32 	%f73, %r47;
	mov.b32 	%f74, %r48;
	add.f32 	%f75, %f61, %f63;
	add.f32 	%f76, %f62, %f64;
	add.f32 	%f77, %f75, %f65;
	add.f32 	%f78, %f76, %f66;
	add.f32 	%f79, %f77, %f67;
	add.f32 	%f80, %f78, %f68;
	add.f32 	%f81, %f79, %f69;
	add.f32 	%f82, %f80, %f70;
	add.f32 	%f83, %f81, %f71;
	add.f32 	%f84, %f82, %f72;
	add.f32 	%f457, %f83, %f73;
	add.f32 	%f456, %f84, %f74;
	setp.lt.u32 	%p3, %r34, 7168;
	mov.b32 	%r281, 3584;
	@%p3 bra 	$L__BB3_25;
	add.s32 	%r14, %r34, -3584;
	mov.b32 	%r281, 3584;
$L__BB3_23:
	add.s32 	%r65, %r281, %r13;
	mul.wide.u32 	%rd39, %r65, 8;
	add.s64 	%rd25, %rd8, %rd39;
	// begin inline asm
	ld.global.nc.u32 %r51, [%rd25];
	// end inline asm
	add.s64 	%rd26, %rd25, 4;
	// begin inline asm
	ld.global.nc.u32 %r52, [%rd26];
	// end inline asm
	mov.b32 	%f85, %r51;
	mov.b32 	%f86, %r52;
	add.s64 	%rd27, %rd25, 4096;
	// begin inline asm
	ld.global.nc.u32 %r53, [%rd27];
	// end inline asm
	add.s64 	%rd28, %rd25, 4100;
	// begin inline asm
	ld.global.nc.u32 %r54, [%rd28];
	// end inline asm
	mov.b32 	%f87, %r53;
	mov.b32 	%f88, %r54;
	add.s64 	%rd29, %rd25, 8192;
	// begin inline asm
	ld.global.nc.u32 %r55, [%rd29];
	// end inline asm
	add.s64 	%rd30, %rd25, 8196;
	// begin inline asm
	ld.global.nc.u32 %r56, [%rd30];
	// end inline asm
	mov.b32 	%f89, %r55;
	mov.b32 	%f90, %r56;
	add.s64 	%rd31, %rd25, 12288;
	// begin inline asm
	ld.global.nc.u32 %r57, [%rd31];
	// end inline asm
	add.s64 	%rd32, %rd25, 12292;
	// begin inline asm
	ld.global.nc.u32 %r58, [%rd32];
	// end inline asm
	mov.b32 	%f91, %r57;
	mov.b32 	%f92, %r58;
	add.s64 	%rd33, %rd25, 16384;
	// begin inline asm
	ld.global.nc.u32 %r59, [%rd33];
	// end inline asm
	add.s64 	%rd34, %rd25, 16388;
	// begin inline asm
	ld.global.nc.u32 %r60, [%rd34];
	// end inline asm
	mov.b32 	%f93, %r59;
	mov.b32 	%f94, %r60;
	add.s64 	%rd35, %rd25, 20480;
	// begin inline asm
	ld.global.nc.u32 %r61, [%rd35];
	// end inline asm
	add.s64 	%rd36, %rd25, 20484;
	// begin inline asm
	ld.global.nc.u32 %r62, [%rd36];
	// end inline asm
	mov.b32 	%f95, %r61;
	mov.b32 	%f96, %r62;
	add.s64 	%rd37, %rd25, 24576;
	// begin inline asm
	ld.global.nc.u32 %r63, [%rd37];
	// end inline asm
	add.s64 	%rd38, %rd25, 24580;
	// begin inline asm
	ld.global.nc.u32 %r64, [%rd38];
	// end inline asm
	mov.b32 	%f97, %r63;
	mov.b32 	%f98, %r64;
	add.f32 	%f99, %f457, %f85;
	add.f32 	%f100, %f456, %f86;
	add.f32 	%f101, %f99, %f87;
	add.f32 	%f102, %f100, %f88;
	add.f32 	%f103, %f101, %f89;
	add.f32 	%f104, %f102, %f90;
	add.f32 	%f105, %f103, %f91;
	add.f32 	%f106, %f104, %f92;
	add.f32 	%f107, %f105, %f93;
	add.f32 	%f108, %f106, %f94;
	add.f32 	%f109, %f107, %f95;
	add.f32 	%f110, %f108, %f96;
	add.f32 	%f457, %f109, %f97;
	add.f32 	%f456, %f110, %f98;
	sub.s32 	%r66, %r34, %r281;
	setp.lt.s32 	%p4, %r66, 3584;
	@%p4 bra 	$L__BB3_33;
	add.s32 	%r281, %r281, 3584;
	setp.le.s32 	%p5, %r281, %r14;
	@%p5 bra 	$L__BB3_23;
$L__BB3_25:
	setp.le.s32 	%p6, %r34, %r281;
	@%p6 bra 	$L__BB3_33;
	sub.s32 	%r18, %r34, %r281;
	setp.ge.s32 	%p7, %r13, %r18;
	@%p7 bra 	$L__BB3_33;
	not.b32 	%r67, %r13;
	add.s32 	%r68, %r34, %r67;
	sub.s32 	%r19, %r68, %r281;
	and.b32  	%r69, %r19, 1536;
	setp.eq.s32 	%p8, %r69, 1536;
	mov.u32 	%r285, %r13;
	@%p8 bra 	$L__BB3_30;
	add.s32 	%r283, %r13, %r281;
	shr.u32 	%r70, %r19, 9;
	add.s32 	%r71, %r70, 1;
	and.b32  	%r72, %r71, 3;
	neg.s32 	%r282, %r72;
	mov.u32 	%r285, %r13;
$L__BB3_29:
	.pragma "nounroll";
	mul.wide.u32 	%rd42, %r283, 8;
	add.s64 	%rd40, %rd8, %rd42;
	// begin inline asm
	ld.global.nc.u32 %r73, [%rd40];
	// end inline asm
	add.s64 	%rd41, %rd40, 4;
	// begin inline asm
	ld.global.nc.u32 %r74, [%rd41];
	// end inline asm
	mov.b32 	%f112, %r73;
	mov.b32 	%f113, %r74;
	add.f32 	%f457, %f457, %f112;
	add.f32 	%f456, %f456, %f113;
	add.s32 	%r285, %r285, 512;
	add.s32 	%r283, %r283, 512;
	add.s32 	%r282, %r282, 1;
	setp.ne.s32 	%p9, %r282, 0;
	@%p9 bra 	$L__BB3_29;
$L__BB3_30:
	setp.lt.u32 	%p10, %r19, 1536;
	@%p10 bra 	$L__BB3_33;
	cvt.u64.u32 	%rd43, %r285;
	cvt.u64.u32 	%rd44, %r281;
	add.s64 	%rd45, %rd43, %rd44;
	shl.b64 	%rd46, %rd45, 3;
	add.s64 	%rd47, %rd46, %rd8;
	add.s64 	%rd73, %rd47, 12292;
	add.s32 	%r286, %r285, %r281;
$L__BB3_32:
	mul.wide.u32 	%rd56, %r286, 8;
	add.s64 	%rd48, %rd8, %rd56;
	// begin inline asm
	ld.global.nc.u32 %r75, [%rd48];
	// end inline asm
	add.s64 	%rd49, %rd48, 4;
	// begin inline asm
	ld.global.nc.u32 %r76, [%rd49];
	// end inline asm
	mov.b32 	%f114, %r75;
	mov.b32 	%f115, %r76;
	add.f32 	%f116, %f457, %f114;
	add.f32 	%f117, %f456, %f115;
	add.s64 	%rd50, %rd73, -8196;
	// begin inline asm
	ld.global.nc.u32 %r77, [%rd50];
	// end inline asm
	add.s64 	%rd51, %rd73, -8192;
	// begin inline asm
	ld.global.nc.u32 %r78, [%rd51];
	// end inline asm
	mov.b32 	%f118, %r77;
	mov.b32 	%f119, %r78;
	add.f32 	%f120, %f116, %f118;
	add.f32 	%f121, %f117, %f119;
	add.s64 	%rd52, %rd73, -4100;
	// begin inline asm
	ld.global.nc.u32 %r79, [%rd52];
	// end inline asm
	add.s64 	%rd53, %rd73, -4096;
	// begin inline asm
	ld.global.nc.u32 %r80, [%rd53];
	// end inline asm
	mov.b32 	%f122, %r79;
	mov.b32 	%f123, %r80;
	add.f32 	%f124, %f120, %f122;
	add.f32 	%f125, %f121, %f123;
	add.s64 	%rd54, %rd73, -4;
	// begin inline asm
	ld.global.nc.u32 %r81, [%rd54];
	// end inline asm
	// begin inline asm
	ld.global.nc.u32 %r82, [%rd73];
	// end inline asm
	mov.b32 	%f126, %r81;
	mov.b32 	%f127, %r82;
	add.f32 	%f457, %f124, %f126;
	add.f32 	%f456, %f125, %f127;
	add.s32 	%r285, %r285, 2048;
	add.s64 	%rd73, %rd73, 16384;
	add.s32 	%r286, %r286, 2048;
	setp.lt.s32 	%p11, %r285, %r18;
	@%p11 bra 	$L__BB3_32;
$L__BB3_33:
	// begin inline asm
	mov.u32 %r83, %laneid;
	// end inline asm
	mov.b32 	%r85, %f457;
	mov.b32 	%r91, 1;
	mov.b32 	%r132, 31;
	mov.b32 	%r133, -1;
	// begin inline asm
	shfl.sync.down.b32 %r84, %r85, %r91, %r132, %r133;
	// end inline asm
	mov.b32 	%r90, %f456;
	// begin inline asm
	shfl.sync.down.b32 %r89, %r90, %r91, %r132, %r133;
	// end inline asm
	mov.b32 	%f128, %r84;
	mov.b32 	%f129, %r89;
	setp.gt.s32 	%p12, %r83, 30;
	add.f32 	%f130, %f457, %f128;
	add.f32 	%f131, %f456, %f129;
	selp.f32 	%f132, %f457, %f130, %p12;
	selp.f32 	%f133, %f456, %f131, %p12;
	mov.b32 	%r95, %f132;
	mov.b32 	%r101, 2;
	// begin inline asm
	shfl.sync.down.b32 %r94, %r95, %r101, %r132, %r133;
	// end inline asm
	mov.b32 	%r100, %f133;
	// begin inline asm
	shfl.sync.down.b32 %r99, %r100, %r101, %r132, %r133;
	// end inline asm
	mov.b32 	%f134, %r94;
	mov.b32 	%f135, %r99;
	setp.gt.s32 	%p13, %r83, 29;
	add.f32 	%f136, %f132, %f134;
	add.f32 	%f137, %f133, %f135;
	selp.f32 	%f138, %f132, %f136, %p13;
	selp.f32 	%f139, %f133, %f137, %p13;
	mov.b32 	%r105, %f138;
	mov.b32 	%r111, 4;
	// begin inline asm
	shfl.sync.down.b32 %r104, %r105, %r111, %r132, %r133;
	// end inline asm
	mov.b32 	%r110, %f139;
	// begin inline asm
	shfl.sync.down.b32 %r109, %r110, %r111, %r132, %r133;
	// end inline asm
	mov.b32 	%f140, %r104;
	mov.b32 	%f141, %r109;
	setp.gt.s32 	%p14, %r83, 27;
	add.f32 	%f142, %f138, %f140;
	add.f32 	%f143, %f139, %f141;
	selp.f32 	%f144, %f138, %f142, %p14;
	selp.f32 	%f145, %f139, %f143, %p14;
	mov.b32 	%r115, %f144;
	mov.b32 	%r121, 8;
	// begin inline asm
	shfl.sync.down.b32 %r114, %r115, %r121, %r132, %r133;
	// end inline asm
	mov.b32 	%r120, %f145;
	// begin inline asm
	shfl.sync.down.b32 %r119, %r120, %r121, %r132, %r133;
	// end inline asm
	mov.b32 	%f146, %r114;
	mov.b32 	%f147, %r119;
	setp.gt.s32 	%p15, %r83, 23;
	add.f32 	%f148, %f144, %f146;
	add.f32 	%f149, %f145, %f147;
	selp.f32 	%f150, %f144, %f148, %p15;
	selp.f32 	%f151, %f145, %f149, %p15;
	mov.b32 	%r125, %f150;
	mov.b32 	%r131, 16;
	// begin inline asm
	shfl.sync.down.b32 %r124, %r125, %r131, %r132, %r133;
	// end inline asm
	mov.b32 	%r130, %f151;
	// begin inline asm
	shfl.sync.down.b32 %r129, %r130, %r131, %r132, %r133;
	// end inline asm
	mov.b32 	%f152, %r124;
	mov.b32 	%f153, %r129;
	setp.gt.s32 	%p16, %r83, 15;
	add.f32 	%f51, %f150, %f152;
	add.f32 	%f52, %f151, %f153;
	selp.f32 	%f459, %f150, %f51, %p16;
	selp.f32 	%f458, %f151, %f52, %p16;
	setp.ne.s32 	%p17, %r83, 0;
	@%p17 bra 	$L__BB3_35;
	shr.u32 	%r134, %r13, 2;
	and.b32  	%r135, %r134, 248;
	mov.u32 	%r136, _ZZN3cub18CUB_300001_SM_10006detail6reduce28DeviceReduceSingleTileKernelINS2_10policy_hubI5statsjN4cuda3std3__44plusIS5_EEE10Policy1000EPS5_SD_iSA_S5_S5_NS8_10__identityEEEvT0_T1_T2_T3_T4_T6_E12temp_storage;
	add.s32 	%r137, %r136, %r135;
	st.shared.f32 	[%r137+16], %f51;
	st.shared.f32 	[%r137+20], %f52;
$L__BB3_35:
	bar.sync 	0;
	setp.ne.s32 	%p18, %r13, 0;
	@%p18 bra 	$L__BB3_37;
	ld.shared.f32 	%f154, [_ZZN3cub18CUB_300001_SM_10006detail6reduce28DeviceReduceSingleTileKernelINS2_10policy_hubI5statsjN4cuda3std3__44plusIS5_EEE10Policy1000EPS5_SD_iSA_S5_S5_NS8_10__identityEEEvT0_T1_T2_T3_T4_T6_E12temp_storage+24];
	ld.shared.f32 	%f155, [_ZZN3cub18CUB_300001_SM_10006detail6reduce28DeviceReduceSingleTileKernelINS2_10policy_hubI5statsjN4cuda3std3__44plusIS5_EEE10Policy1000EPS5_SD_iSA_S5_S5_NS8_10__identityEEEvT0_T1_T2_T3_T4_T6_E12temp_storage+28];
	add.f32 	%f156, %f459, %f154;
	add.f32 	%f157, %f458, %f155;
	ld.shared.f32 	%f158, [_ZZN3cub18CUB_300001_SM_10006detail6reduce28DeviceReduceSingleTileKernelINS2_10policy_hubI5statsjN4cuda3std3__44plusIS5_EEE10Policy1000EPS5_SD_iSA_S5_S5_NS8_10__identityEEEvT0_T1_T2_T3_T4_T6_E12temp_storage+32];
	ld.shared.f32 	%f159, [_ZZN3cub18CUB_300001_SM_10006detail6reduce28DeviceReduceSingleTileKernelINS2_10policy_hubI5statsjN4cuda3std3__44plusIS5_EEE10Policy1000EPS5_SD_iSA_S5_S5_NS8_10__identityEEEvT0_T1_T2_T3_T4_T6_E12temp_storage+36];
	add.f32 	%f160, %f156, %f158;
	add.f32 	%f161, %f157, %f159;
	ld.shared.f32 	%f162, [_ZZN3cub18CUB_300001_SM_10006detail6reduce28DeviceReduceSingleTileKernelINS2_10policy_hubI5statsjN4cuda3std3__44plusIS5_EEE10Policy1000EPS5_SD_iSA_S5_S5_NS8_10__identityEEEvT0_T1_T2_T3_T4_T6_E12temp_storage+40];
	ld.shared.f32 	%f163, [_ZZN3cub18CUB_300001_SM_10006detail6reduce28DeviceReduceSingleTileKernelINS2_10policy_hubI5statsjN4cuda3std3__44plusIS5_EEE10Policy1000EPS5_SD_iSA_S5_S5_NS8_10__identityEEEvT0_T1_T2_T3_T4_T6_E12temp_storage+44];
	add.f32 	%f164, %f160, %f162;
	add.f32 	%f165, %f161, %f163;
	ld.shared.f32 	%f166, [_ZZN3cub18CUB_300001_SM_10006detail6reduce28DeviceReduceSingleTileKernelINS2_10policy_hubI5statsjN4cuda3std3__44plusIS5_EEE10Policy1000EPS5_SD_iSA_S5_S5_NS8_10__identityEEEvT0_T1_T2_T3_T4_T6_E12temp_storage+48];
	ld.shared.f32 	%f167, [_ZZN3cub18CUB_300001_SM_10006detail6reduce28DeviceReduceSingleTileKernelINS2_10policy_hubI5statsjN4cuda3std3__44plusIS5_EEE10Policy1000EPS5_SD_iSA_S5_S5_NS8_10__identityEEEvT0_T1_T2_T3_T4_T6_E12temp_storage+52];
	add.f32 	%f168, %f164, %f166;
	add.f32 	%f169, %f165, %f167;
	ld.shared.f32 	%f170, [_ZZN3cub18CUB_300001_SM_10006detail6reduce28DeviceReduceSingleTileKernelINS2_10policy_hubI5statsjN4cuda3std3__44plusIS5_EEE10Policy1000EPS5_SD_iSA_S5_S5_NS8_10__identityEEEvT0_T1_T2_T3_T4_T6_E12temp_storage+56];
	ld.shared.f32 	%f171, [_ZZN3cub18CUB_300001_SM_10006detail6reduce28DeviceReduceSingleTileKernelINS2_10policy_hubI5statsjN4cuda3std3__44plusIS5_EEE10Policy1000EPS5_SD_iSA_S5_S5_NS8_10__identityEEEvT0_T1_T2_T3_T4_T6_E12temp_storage+60];
	add.f32 	%f172, %f168, %f170;
	add.f32 	%f173, %f169, %f171;
	ld.shared.f32 	%f174, [_ZZN3cub18CUB_300001_SM_10006detail6reduce28DeviceReduceSingleTileKernelINS2_10policy_hubI5statsjN4cuda3std3__44plusIS5_EEE10Policy1000EPS5_SD_iSA_S5_S5_NS8_10__identityEEEvT0_T1_T2_T3_T4_T6_E12temp_storage+64];
	ld.shared.f32 	%f175, [_ZZN3cub18CUB_300001_SM_10006detail6reduce28DeviceReduceSingleTileKernelINS2_10policy_hubI5statsjN4cuda3std3__44plusIS5_EEE10Policy1000EPS5_SD_iSA_S5_S5_NS8_10__identityEEEvT0_T1_T2_T3_T4_T6_E12temp_storage+68];
	add.f32 	%f176, %f172, %f174;
	add.f32 	%f177, %f173, %f175;
	ld.shared.f32 	%f178, [_ZZN3cub18CUB_300001_SM_10006detail6reduce28DeviceReduceSingleTileKernelINS2_10policy_hubI5statsjN4cuda3std3__44plusIS5_EEE10Policy1000EPS5_SD_iSA_S5_S5_NS8_10__identityEEEvT0_T1_T2_T3_T4_T6_E12temp_storage+72];
	ld.shared.f32 	%f179, [_ZZN3cub18CUB_300001_SM_10006detail6reduce28DeviceReduceSingleTileKernelINS2_10policy_hubI5statsjN4cuda3std3__44plusIS5_EEE10Policy1000EPS5_SD_iSA_S5_S5_NS8_10__identityEEEvT0_T1_T2_T3_T4_T6_E12temp_storage+76];
	add.f32 	%f180, %f176, %f178;
	add.f32 	%f181, %f177, %f179;
	ld.shared.f32 	%f182, [_ZZN3cub18CUB_300001_SM_10006detail6reduce28DeviceReduceSingleTileKernelINS2_10policy_hubI5statsjN4cuda3std3__44plusIS5_EEE10Policy1000EPS5_SD_iSA_S5_S5_NS8_10__identityEEEvT0_T1_T2_T3_T4_T6_E12temp_storage+80];
	ld.shared.f32 	%f183, [_ZZN3cub18CUB_300001_SM_10006detail6reduce28DeviceReduceSingleTileKernelINS2_10policy_hubI5statsjN4cuda3std3__44plusIS5_EEE10Policy1000EPS5_SD_iSA_S5_S5_NS8_10__identityEEEvT0_T1_T2_T3_T4_T6_E12temp_storage+84];
	add.f32 	%f184, %f180, %f182;
	add.f32 	%f185, %f181, %f183;
	ld.shared.f32 	%f186, [_ZZN3cub18CUB_300001_SM_10006detail6reduce28DeviceReduceSingleTileKernelINS2_10policy_hubI5statsjN4cuda3std3__44plusIS5_EEE10Policy1000EPS5_SD_iSA_S5_S5_NS8_10__identityEEEvT0_T1_T2_T3_T4_T6_E12temp_storage+88];
	ld.shared.f32 	%f187, [_ZZN3cub18CUB_300001_SM_10006detail6reduce28DeviceReduceSingleTileKernelINS2_10policy_hubI5statsjN4cuda3std3__44plusIS5_EEE10Policy1000EPS5_SD_iSA_S5_S5_NS8_10__identityEEEvT0_T1_T2_T3_T4_T6_E12temp_storage+92];
	add.f32 	%f188, %f184, %f186;
	add.f32 	%f189, %f185, %f187;
	ld.shared.f32 	%f190, [_ZZN3cub18CUB_300001_SM_10006detail6reduce28DeviceReduceSingleTileKernelINS2_10policy_hubI5statsjN4cuda3std3__44plusIS5_EEE10Policy1000EPS5_SD_iSA_S5_S5_NS8_10__identityEEEvT0_T1_T2_T3_T4_T6_E12temp_storage+96];
	ld.shared.f32 	%f191, [_ZZN3cub18CUB_300001_SM_10006detail6reduce28DeviceReduceSingleTileKernelINS2_10policy_hubI5statsjN4cuda3std3__44plusIS5_EEE10Policy1000EPS5_SD_iSA_S5_S5_NS8_10__identityEEEvT0_T1_T2_T3_T4_T6_E12temp_storage+100];
	add.f32 	%f192, %f188, %f190;
	add.f32 	%f193, %f189, %f191;
	ld.shared.f32 	%f194, [_ZZN3cub18CUB_300001_SM_10006detail6reduce28DeviceReduceSingleTileKernelINS2_10policy_hubI5statsjN4cuda3std3__44plusIS5_EEE10Policy1000EPS5_SD_iSA_S5_S5_NS8_10__identityEEEvT0_T1_T2_T3_T4_T6_E12temp_storage+104];
	ld.shared.f32 	%f195, [_ZZN3cub18CUB_300001_SM_10006detail6reduce28DeviceReduceSingleTileKernelINS2_10policy_hubI5statsjN4cuda3std3__44plusIS5_EEE10Policy1000EPS5_SD_iSA_S5_S5_NS8_10__identityEEEvT0_T1_T2_T3_T4_T6_E12temp_storage+108];
	add.f32 	%f196, %f192, %f194;
	add.f32 	%f197, %f193, %f195;
	ld.shared.f32 	%f198, [_ZZN3cub18CUB_300001_SM_10006detail6reduce28DeviceReduceSingleTileKernelINS2_10policy_hubI5statsjN4cuda3std3__44plusIS5_EEE10Policy1000EPS5_SD_iSA_S5_S5_NS8_10__identityEEEvT0_T1_T2_T3_T4_T6_E12temp_storage+112];
	ld.shared.f32 	%f199, [_ZZN3cub18CUB_300001_SM_10006detail6reduce28DeviceReduceSingleTileKernelINS2_10policy_hubI5statsjN4cuda3std3__44plusIS5_EEE10Policy1000EPS5_SD_iSA_S5_S5_NS8_10__identityEEEvT0_T1_T2_T3_T4_T6_E12temp_storage+116];
	add.f32 	%f200, %f196, %f198;
	add.f32 	%f201, %f197, %f199;
	ld.shared.f32 	%f202, [_ZZN3cub18CUB_300001_SM_10006detail6reduce28DeviceReduceSingleTileKernelINS2_10policy_hubI5statsjN4cuda3std3__44plusIS5_EEE10Policy1000EPS5_SD_iSA_S5_S5_NS8_10__identityEEEvT0_T1_T2_T3_T4_T6_E12temp_storage+120];
	ld.shared.f32 	%f203, [_ZZN3cub18CUB_300001_SM_10006detail6reduce28DeviceReduceSingleTileKernelINS2_10policy_hubI5statsjN4cuda3std3__44plusIS5_EEE10Policy1000EPS5_SD_iSA_S5_S5_NS8_10__identityEEEvT0_T1_T2_T3_T4_T6_E12temp_storage+124];
	add.f32 	%f204, %f200, %f202;
	add.f32 	%f205, %f201, %f203;
	ld.shared.f32 	%f206, [_ZZN3cub18CUB_300001_SM_10006detail6reduce28DeviceReduceSingleTileKernelINS2_10policy_hubI5statsjN4cuda3std3__44plusIS5_EEE10Policy1000EPS5_SD_iSA_S5_S5_NS8_10__identityEEEvT0_T1_T2_T3_T4_T6_E12temp_storage+128];
	ld.shared.f32 	%f207, [_ZZN3cub18CUB_300001_SM_10006detail6reduce28DeviceReduceSingleTileKernelINS2_10policy_hubI5statsjN4cuda3std3__44plusIS5_EEE10Policy1000EPS5_SD_iSA_S5_S5_NS8_10__identityEEEvT0_T1_T2_T3_T4_T6_E12temp_storage+132];
	add.f32 	%f208, %f204, %f206;
	add.f32 	%f209, %f205, %f207;
	ld.shared.f32 	%f210, [_ZZN3cub18CUB_300001_SM_10006detail6reduce28DeviceReduceSingleTileKernelINS2_10policy_hubI5statsjN4cuda3std3__44plusIS5_EEE10Policy1000EPS5_SD_iSA_S5_S5_NS8_10__identityEEEvT0_T1_T2_T3_T4_T6_E12temp_storage+136];
	ld.shared.f32 	%f211, [_ZZN3cub18CUB_300001_SM_10006detail6reduce28DeviceReduceSingleTileKernelINS2_10policy_hubI5statsjN4cuda3std3__44plusIS5_EEE10Policy1000EPS5_SD_iSA_S5_S5_NS8_10__identityEEEvT0_T1_T2_T3_T4_T6_E12temp_storage+140];
	add.f32 	%f459, %f208, %f210;
	add.f32 	%f458, %f209, %f211;
$L__BB3_37:
	mov.u32 	%r273, %tid.x;
	setp.ne.s32 	%p56, %r273, 0;
	@%p56 bra 	$L__BB3_39;
	add.f32 	%f430, %f59, %f459;
	add.f32 	%f431, %f60, %f458;
	st.global.f32 	[%rd1], %f430;
	st.global.f32 	[%rd1+4], %f431;
$L__BB3_39:
	ret;

}
	// .globl	_ZN3cub18CUB_300001_SM_10006detail6reduce28DeviceReduceSingleTileKernelINS2_10policy_hubI5statsyN4cuda3std3__44plusIS5_EEE10Policy1000EN6thrust24THRUST_300001_SM_1000_NS6detail15normal_iteratorINSE_10device_ptrIKfEEEEPS5_ySA_S5_S5_13compute_statsEEvT0_T1_T2_T3_T4_T6_
.visible .entry _ZN3cub18CUB_300001_SM_10006detail6reduce28DeviceReduceSingleTileKernelINS2_10policy_hubI5statsyN4cuda3std3__44plusIS5_EEE10Policy1000EN6thrust24THRUST_300001_SM_1000_NS6detail15normal_iteratorINSE_10device_ptrIKfEEEEPS5_ySA_S5_S5_13compute_statsEEvT0_T1_T2_T3_T4_T6_(
	.param .align 8 .b8 _ZN3cub18CUB_300001_SM_10006detail6reduce28DeviceReduceSingleTileKernelINS2_10policy_hubI5statsyN4cuda3std3__44plusIS5_EEE10Policy1000EN6thrust24THRUST_300001_SM_1000_NS6detail15normal_iteratorINSE_10device_ptrIKfEEEEPS5_ySA_S5_S5_13compute_statsEEvT0_T1_T2_T3_T4_T6__param_0[8],
	.param .u64 .ptr .align 1 _ZN3cub18CUB_300001_SM_10006detail6reduce28DeviceReduceSingleTileKernelINS2_10policy_hubI5statsyN4cuda3std3__44plusIS5_EEE10Policy1000EN6thrust24THRUST_300001_SM_1000_NS6detail15normal_iteratorINSE_10device_ptrIKfEEEEPS5_ySA_S5_S5_13compute_statsEEvT0_T1_T2_T3_T4_T6__param_1,
	.param .u64 _ZN3cub18CUB_300001_SM_10006detail6reduce28DeviceReduceSingleTileKernelINS2_10policy_hubI5statsyN4cuda3std3__44plusIS5_EEE10Policy1000EN6thrust24THRUST_300001_SM_1000_NS6detail15normal_iteratorINSE_10device_ptrIKfEEEEPS5_ySA_S5_S5_13compute_statsEEvT0_T1_T2_T3_T4_T6__param_2,
	.param .align 1 .b8 _ZN3cub18CUB_300001_SM_10006detail6reduce28DeviceReduceSingleTileKernelINS2_10policy_hubI5statsyN4cuda3std3__44plusIS5_EEE10Policy1000EN6thrust24THRUST_300001_SM_1000_NS6detail15normal_iteratorINSE_10device_ptrIKfEEEEPS5_ySA_S5_S5_13compute_statsEEvT0_T1_T2_T3_T4_T6__param_3[1],
	.param .align 4 .b8 _ZN3cub18CUB_300001_SM_10006detail6reduce28DeviceReduceSingleTileKernelINS2_10policy_hubI5statsyN4cuda3std3__44plusIS5_EEE10Policy1000EN6thrust24THRUST_300001_SM_1000_NS6detail15normal_iteratorINSE_10device_ptrIKfEEEEPS5_ySA_S5_S5_13compute_statsEEvT0_T1_T2_T3_T4_T6__param_4[8],
	.param .align 1 .b8 _ZN3cub18CUB_300001_SM_10006detail6reduce28DeviceReduceSingleTileKernelINS2_10policy_hubI5statsyN4cuda3std3__44plusIS5_EEE10Policy1000EN6thrust24THRUST_300001_SM_1000_NS6detail15normal_iteratorINSE_10device_ptrIKfEEEEPS5_ySA_S5_S5_13compute_statsEEvT0_T1_T2_T3_T4_T6__param_5[1]
)
.maxntid 512
.minnctapersm 1
{
	.reg .pred 	%p<67>;
	.reg .b32 	%r<246>;
	.reg .b32 	%f<617>;
	.reg .b64 	%rd<56>;
	// demoted variable
	.shared .align 4 .b8 _ZZN3cub18CUB_300001_SM_10006detail6reduce28DeviceReduceSingleTileKernelINS2_10policy_hubI5statsyN4cuda3std3__44plusIS5_EEE10Policy1000EN6thrust24THRUST_300001_SM_1000_NS6detail15normal_iteratorINSE_10device_ptrIKfEEEEPS5_ySA_S5_S5_13compute_statsEEvT0_T1_T2_T3_T4_T6_E12temp_storage[152];
	ld.param.f32 	%f84, [_ZN3cub18CUB_300001_SM_10006detail6reduce28DeviceReduceSingleTileKernelINS2_10policy_hubI5statsyN4cuda3std3__44plusIS5_EEE10Policy1000EN6thrust24THRUST_300001_SM_1000_NS6detail15normal_iteratorINSE_10device_ptrIKfEEEEPS5_ySA_S5_S5_13compute_statsEEvT0_T1_T2_T3_T4_T6__param_4+4];
	ld.param.f32 	%f83, [_ZN3cub18CUB_300001_SM_10006detail6reduce28DeviceReduceSingleTileKernelINS2_10policy_hubI5statsyN4cuda3std3__44plusIS5_EEE10Policy1000EN6thrust24THRUST_300001_SM_1000_NS6detail15normal_iteratorINSE_10device_ptrIKfEEEEPS5_ySA_S5_S5_13compute_statsEEvT0_T1_T2_T3_T4_T6__param_4];
	ld.param.u64 	%rd18, [_ZN3cub18CUB_300001_SM_10006detail6reduce28DeviceReduceSingleTileKernelINS2_10policy_hubI5statsyN4cuda3std3__44plusIS5_EEE10Policy1000EN6thrust24THRUST_300001_SM_1000_NS6detail15normal_iteratorINSE_10device_ptrIKfEEEEPS5_ySA_S5_S5_13compute_statsEEvT0_T1_T2_T3_T4_T6__param_0];
	ld.param.u64 	%rd20, [_ZN3cub18CUB_300001_SM_10006detail6reduce28DeviceReduceSingleTileKernelINS2_10policy_hubI5statsyN4cuda3std3__44plusIS5_EEE10Policy1000EN6thrust24THRUST_300001_SM_1000_NS6detail15normal_iteratorINSE_10device_ptrIKfEEEEPS5_ySA_S5_S5_13compute_statsEEvT0_T1_T2_T3_T4_T6__param_1];
	ld.param.u64 	%rd19, [_ZN3cub18CUB_300001_SM_10006detail6reduce28DeviceReduceSingleTileKernelINS2_10policy_hubI5statsyN4cuda3std3__44plusIS5_EEE10Policy1000EN6thrust24THRUST_300001_SM_1000_NS6detail15normal_iteratorINSE_10device_ptrIKfEEEEPS5_ySA_S5_S5_13compute_statsEEvT0_T1_T2_T3_T4_T6__param_2];
	cvta.to.global.u64 	%rd1, %rd20;
	setp.ne.s64 	%p1, %rd19, 0;
	@%p1 bra 	$L__BB4_3;
	mov.u32 	%r231, %tid.x;
	setp.ne.s32 	%p66, %r231, 0;
	@%p66 bra 	$L__BB4_51;
	st.global.f32 	[%rd1], %f83;
	st.global.f32 	[%rd1+4], %f84;
	bra.uni 	$L__BB4_51;
$L__BB4_3:
	cvta.to.global.u64 	%rd2, %rd18;
	setp.gt.u64 	%p2, %rd19, 3583;
	@%p2 bra 	$L__BB4_28;
	cvt.u32.u64 	%r1, %rd19;
	mov.u32 	%r2, %tid.x;
	setp.ge.u32 	%p24, %r2, %r1;
	mov.f32 	%f591, 0f00000000;
	mov.f32 	%f592, %f591;
	mov.u32 	%r235, %r2;
	@%p24 bra 	$L__BB4_6;
	mul.wide.u32 	%rd41, %r2, 4;
	add.s64 	%rd42, %rd2, %rd41;
	ld.global.f32 	%f592, [%rd42];
	mul.f32 	%f591, %f592, %f592;
	add.s32 	%r235, %r2, 512;
$L__BB4_6:
	setp.ge.u32 	%p25, %r235, %r1;
	@%p25 bra 	$L__BB4_19;
	not.b32 	%r108, %r235;
	add.s32 	%r109, %r108, %r1;
	shr.u32 	%r110, %r109, 9;
	add.s32 	%r5, %r110, 1;
	and.b32  	%r6, %r5, 15;
	setp.lt.u32 	%p26, %r109, 7680;
	@%p26 bra 	$L__BB4_10;
	and.b32  	%r111, %r5, 16777200;
	neg.s32 	%r233, %r111;
	mul.wide.u32 	%rd43, %r235, 4;
	add.s64 	%rd44, %rd43, %rd2;
	add.s64 	%rd51, %rd44, 16384;
$L__BB4_9:
	.pragma "nounroll";
	ld.global.f32 	%f290, [%rd51+-16384];
	add.f32 	%f291, %f592, %f290;
	fma.rn.f32 	%f292, %f290, %f290, %f591;
	ld.global.f32 	%f293, [%rd51+-14336];
	add.f32 	%f294, %f291, %f293;
	fma.rn.f32 	%f295, %f293, %f293, %f292;
	ld.global.f32 	%f296, [%rd51+-12288];
	add.f32 	%f297, %f294, %f296;
	fma.rn.f32 	%f298, %f296, %f296, %f295;
	ld.global.f32 	%f299, [%rd51+-10240];
	add.f32 	%f300, %f297, %f299;
	fma.rn.f32 	%f301, %f299, %f299, %f298;
	ld.global.f32 	%f302, [%rd51+-8192];
	add.f32 	%f303, %f300, %f302;
	fma.rn.f32 	%f304, %f302, %f302, %f301;
	ld.global.f32 	%f305, [%rd51+-6144];
	add.f32 	%f306, %f303, %f305;
	fma.rn.f32 	%f307, %f305, %f305, %f304;
	ld.global.f32 	%f308, [%rd51+-4096];
	add.f32 	%f309, %f306, %f308;
	fma.rn.f32 	%f310, %f308, %f308, %f307;
	ld.global.f32 	%f311, [%rd51+-2048];
	add.f32 	%f312, %f309, %f311;
	fma.rn.f32 	%f313, %f311, %f311, %f310;
	ld.global.f32 	%f314, [%rd51];
	add.f32 	%f315, %f312, %f314;
	fma.rn.f32 	%f316, %f314, %f314, %f313;
	ld.global.f32 	%f317, [%rd51+2048];
	add.f32 	%f318, %f315, %f317;
	fma.rn.f32 	%f319, %f317, %f317, %f316;
	ld.global.f32 	%f320, [%rd51+4096];
	add.f32 	%f321, %f318, %f320;
	fma.rn.f32 	%f322, %f320, %f320, %f319;
	ld.global.f32 	%f323, [%rd51+6144];
	add.f32 	%f324, %f321, %f323;
	fma.rn.f32 	%f325, %f323, %f323, %f322;
	ld.global.f32 	%f326, [%rd51+8192];
	add.f32 	%f327, %f324, %f326;
	fma.rn.f32 	%f328, %f326, %f326, %f325;
	ld.global.f32 	%f329, [%rd51+10240];
	add.f32 	%f330, %f327, %f329;
	fma.rn.f32 	%f331, %f329, %f329, %f328;
	ld.global.f32 	%f332, [%rd51+12288];
	add.f32 	%f333, %f330, %f332;
	fma.rn.f32 	%f334, %f332, %f332, %f331;
	ld.global.f32 	%f335, [%rd51+14336];
	add.f32 	%f592, %f333, %f335;
	fma.rn.f32 	%f591, %f335, %f335, %f334;
	add.s32 	%r235, %r235, 8192;
	add.s32 	%r233, %r233, 16;
	add.s64 	%rd51, %rd51, 32768;
	setp.ne.s32 	%p27, %r233, 0;
	@%p27 bra 	$L__BB4_9;
$L__BB4_10:
	setp.eq.s32 	%p28, %r6, 0;
	@%p28 bra 	$L__BB4_19;
	and.b32  	%r13, %r5, 7;
	setp.lt.u32 	%p29, %r6, 8;
	@%p29 bra 	$L__BB4_13;
	mul.wide.s32 	%rd45, %r235, 4;
	add.s64 	%rd46, %rd2, %rd45;
	ld.global.f32 	%f337, [%rd46];
	add.f32 	%f338, %f592, %f337;
	fma.rn.f32 	%f339, %f337, %f337, %f591;
	ld.global.f32 	%f340, [%rd46+2048];
	add.f32 	%f341, %f338, %f340;
	fma.rn.f32 	%f342, %f340, %f340, %f339;
	ld.global.f32 	%f343, [%rd46+4096];
	add.f32 	%f344, %f341, %f343;
	fma.rn.f32 	%f345, %f343, %f343, %f342;
	ld.global.f32 	%f346, [%rd46+6144];
	add.f32 	%f347, %f344, %f346;
	fma.rn.f32 	%f348, %f346, %f346, %f345;
	ld.global.f32 	%f349, [%rd46+8192];
	add.f32 	%f350, %f347, %f349;
	fma.rn.f32 	%f351, %f349, %f349, %f348;
	ld.global.f32 	%f352, [%rd46+10240];
	add.f32 	%f353, %f350, %f352;
	fma.rn.f32 	%f354, %f352, %f352, %f351;
	ld.global.f32 	%f355, [%rd46+12288];
	add.f32 	%f356, %f353, %f355;
	fma.rn.f32 	%f357, %f355, %f355, %f354;
	ld.global.f32 	%f358, [%rd46+14336];
	add.f32 	%f592, %f356, %f358;
	fma.rn.f32 	%f591, %f358, %f358, %f357;
	add.s32 	%r235, %r235, 4096;
$L__BB4_13:
	setp.eq.s32 	%p30, %r13, 0;
	@%p30 bra 	$L__BB4_19;
	and.b32  	%r16, %r5, 3;
	setp.lt.u32 	%p31, %r13, 4;
	@%p31 bra 	$L__BB4_16;
	mul.wide.s32 	%rd47, %r235, 4;
	add.s64 	%rd48, %rd2, %rd47;
	ld.global.f32 	%f360, [%rd48];
	add.f32 	%f361, %f592, %f360;
	fma.rn.f32 	%f362, %f360, %f360, %f591;
	ld.global.f32 	%f363, [%rd48+2048];
	add.f32 	%f364, %f361, %f363;
	fma.rn.f32 	%f365, %f363, %f363, %f362;
	ld.global.f32 	%f366, [%rd48+4096];
	add.f32 	%f367, %f364, %f366;
	fma.rn.f32 	%f368, %f366, %f366, %f365;
	ld.global.f32 	%f369, [%rd48+6144];
	add.f32 	%f592, %f367, %f369;
	fma.rn.f32 	%f591, %f369, %f369, %f368;
	add.s32 	%r235, %r235, 2048;
$L__BB4_16:
	setp.eq.s32 	%p32, %r16, 0;
	@%p32 bra 	$L__BB4_19;
	neg.s32 	%r238, %r16;
$L__BB4_18:
	.pragma "nounroll";
	mul.wide.s32 	%rd49, %r235, 4;
	add.s64 	%rd50, %rd2, %rd49;
	ld.global.f32 	%f370, [%rd50];
	add.f32 	%f592, %f592, %f370;
	fma.rn.f32 	%f591, %f370, %f370, %f591;
	add.s32 	%r235, %r235, 512;
	add.s32 	%r238, %r238, 1;
	setp.ne.s32 	%p33, %r238, 0;
	@%p33 bra 	$L__BB4_18;
$L__BB4_19:
	setp.lt.u64 	%p34, %rd19, 512;
	@%p34 bra 	$L__BB4_24;
	// begin inline asm
	mov.u32 %r175, %laneid;
	// end inline asm
	mov.b32 	%r177, %f592;
	mov.b32 	%r183, 1;
	mov.b32 	%r224, 31;
	mov.b32 	%r225, -1;
	// begin inline asm
	shfl.sync.down.b32 %r176, %r177, %r183, %r224, %r225;
	// end inline asm
	mov.b32 	%r182, %f591;
	// begin inline asm
	shfl.sync.down.b32 %r181, %r182, %r183, %r224, %r225;
	// end inline asm
	mov.b32 	%f487, %r176;
	mov.b32 	%f488, %r181;
	setp.gt.s32 	%p58, %r175, 30;
	add.f32 	%f489, %f592, %f487;
	add.f32 	%f490, %f591, %f488;
	selp.f32 	%f491, %f591, %f490, %p58;
	selp.f32 	%f492, %f592, %f489, %p58;
	mov.b32 	%r187, %f492;
	mov.b32 	%r193, 2;
	// begin inline asm
	shfl.sync.down.b32 %r186, %r187, %r193, %r224, %r225;
	// end inline asm
	mov.b32 	%r192, %f491;
	// begin inline asm
	shfl.sync.down.b32 %r191, %r192, %r193, %r224, %r225;
	// end inline asm
	mov.b32 	%f493, %r186;
	mov.b32 	%f494, %r191;
	setp.gt.s32 	%p59, %r175, 29;
	add.f32 	%f495, %f492, %f493;
	add.f32 	%f496, %f491, %f494;
	selp.f32 	%f497, %f491, %f496, %p59;
	selp.f32 	%f498, %f492, %f495, %p59;
	mov.b32 	%r197, %f498;
	mov.b32 	%r203, 4;
	// begin inline asm
	shfl.sync.down.b32 %r196, %r197, %r203, %r224, %r225;
	// end inline asm
	mov.b32 	%r202, %f497;
	// begin inline asm
	shfl.sync.down.b32 %r201, %r202, %r203, %r224, %r225;
	// end inline asm
	mov.b32 	%f499, %r196;
	mov.b32 	%f500, %r201;
	setp.gt.s32 	%p60, %r175, 27;
	add.f32 	%f501, %f498, %f499;
	add.f32 	%f502, %f497, %f500;
	selp.f32 	%f503, %f498, %f501, %p60;
	selp.f32 	%f504, %f497, %f502, %p60;
	mov.b32 	%r207, %f503;
	mov.b32 	%r213, 8;
	// begin inline asm
	shfl.sync.down.b32 %r206, %r207, %r213, %r224, %r225;
	// end inline asm
	mov.b32 	%r212, %f504;
	// begin inline asm
	shfl.sync.down.b32 %r211, %r212, %r213, %r224, %r225;
	// end inline asm
	mov.b32 	%f505, %r206;
	mov.b32 	%f506, %r211;
	setp.gt.s32 	%p61, %r175, 23;
	add.f32 	%f507, %f503, %f505;
	add.f32 	%f508, %f504, %f506;
	selp.f32 	%f509, %f503, %f507, %p61;
	selp.f32 	%f510, %f504, %f508, %p61;
	mov.b32 	%r217, %f509;
	mov.b32 	%r223, 16;
	// begin inline asm
	shfl.sync.down.b32 %r216, %r217, %r223, %r224, %r225;
	// end inline asm
	mov.b32 	%r222, %f510;
	// begin inline asm
	shfl.sync.down.b32 %r221, %r222, %r223, %r224, %r225;
	// end inline asm
	mov.b32 	%f511, %r216;
	mov.b32 	%f512, %r221;
	setp.gt.s32 	%p62, %r175, 15;
	add.f32 	%f31, %f509, %f511;
	add.f32 	%f32, %f510, %f512;
	selp.f32 	%f616, %f509, %f31, %p62;
	selp.f32 	%f615, %f510, %f32, %p62;
	setp.ne.s32 	%p63, %r175, 0;
	@%p63 bra 	$L__BB4_22;
	shr.u32 	%r226, %r2, 2;
	and.b32  	%r227, %r226, 248;
	mov.u32 	%r228, _ZZN3cub18CUB_300001_SM_10006detail6reduce28DeviceReduceSingleTileKernelINS2_10policy_hubI5statsyN4cuda3std3__44plusIS5_EEE10Policy1000EN6thrust24THRUST_300001_SM_1000_NS6detail15normal_iteratorINSE_10device_ptrIKfEEEEPS5_ySA_S5_S5_13compute_statsEEvT0_T1_T2_T3_T4_T6_E12temp_storage;
	add.s32 	%r229, %r228, %r227;
	st.shared.f32 	[%r229+16], %f31;
	st.shared.f32 	[%r229+20], %f32;
$L__BB4_22:
	bar.sync 	0;
	setp.ne.s32 	%p64, %r2, 0;
	@%p64 bra 	$L__BB4_49;
	ld.shared.f32 	%f513, [_ZZN3cub18CUB_300001_SM_10006detail6reduce28DeviceReduceSingleTileKernelINS2_10policy_hubI5statsyN4cuda3std3__44plusIS5_EEE10Policy1000EN6thrust24THRUST_300001_SM_1000_NS6detail15normal_iteratorINSE_10device_ptrIKfEEEEPS5_ySA_S5_S5_13compute_statsEEvT0_T1_T2_T3_T4_T6_E12temp_storage+24];
	ld.shared.f32 	%f514, [_ZZN3cub18CUB_300001_SM_10006detail6reduce28DeviceReduceSingleTileKernelINS2_10policy_hubI5statsyN4cuda3std3__44plusIS5_EEE10Policy1000EN6thrust24THRUST_300001_SM_1000_NS6detail15normal_iteratorINSE_10device_ptrIKfEEEEPS5_ySA_S5_S5_13compute_statsEEvT0_T1_T2_T3_T4_T6_E12temp_storage+28];
	add.f32 	%f515, %f616, %f513;
	add.f32 	%f516, %f615, %f514;
	ld.shared.f32 	%f517, [_ZZN3cub18CUB_300001_SM_10006detail6reduce28DeviceReduceSingleTileKernelINS2_10policy_hubI5statsyN4cuda3std3__44plusIS5_EEE10Policy1000EN6thrust24THRUST_300001_SM_1000_NS6detail15normal_iteratorINSE_10device_ptrIKfEEEEPS5_ySA_S5_S5_13compute_statsEEvT0_T1_T2_T3_T4_T6_E12temp_storage+32];
	ld.shared.f32 	%f518, [_ZZN3cub18CUB_300001_SM_10006detail6reduce28DeviceReduceSingleTileKernelINS2_10policy_hubI5statsyN4cuda3std3__44plusIS5_EEE10Policy1000EN6thrust24THRUST_300001_SM_1000_NS6detail15normal_iteratorINSE_10device_ptrIKfEEEEPS5_ySA_S5_S5_13compute_statsEEvT0_T1_T2_T3_T4_T6_E12temp_storage+36];
	add.f32 	%f519, %f515, %f517;
	add.f32 	%f520, %f516, %f518;
	ld.shared.f32 	%f521, [_ZZN3cub18CUB_300001_SM_10006detail6reduce28DeviceReduceSingleTileKernelINS2_10policy_hubI5statsyN4cuda3std3__44plusIS5_EEE10Policy1000EN6thrust24THRUST_300001_SM_1000_NS6detail15normal_iteratorINSE_10device_ptrIKfEEEEPS5_ySA_S5_S5_13compute_statsEEvT0_T1_T2_T3_T4_T6_E12temp_storage+40];
	ld.shared.f32 	%f522, [_ZZN3cub18CUB_300001_SM_10006detail6reduce28DeviceReduceSingleTileKernelINS2_10policy_hubI5statsyN4cuda3std3__44plusIS5_EEE10Policy1000EN6thrust24THRUST_300001_SM_1000_NS6detail15normal_iteratorINSE_10device_ptrIKfEEEEPS5_ySA_S5_S5_13compute_statsEEvT0_T1_T2_T3_T4_T6_E12temp_storage+44];
	add.f32 	%f523, %f519, %f521;
	add.f32 	%f524, %f520, %f522;
	ld.shared.f32 	%f525, [_ZZN3cub18CUB_300001_SM_10006detail6reduce28DeviceReduceSingleTileKernelINS2_10policy_hubI5statsyN4cuda3std3__44plusIS5_EEE10Policy1000EN6thrust24THRUST_300001_SM_1000_NS6detail15normal_iteratorINSE_10device_ptrIKfEEEEPS5_ySA_S5_S5_13compute_statsEEvT0_T1_T2_T3_T4_T6_E12temp_storage+48];
	ld.shared.f32 	%f526, [_ZZN3cub18CUB_300001_SM_10006detail6reduce28DeviceReduceSingleTileKernelINS2_10policy_hubI5statsyN4cuda3std3__44plusIS5_EEE10Policy1000EN6thrust24THRUST_300001_SM_1000_NS6detail15normal_iteratorINSE_10device_ptrIKfEEEEPS5_ySA_S5_S5_13compute_statsEEvT0_T1_T2_T3_T4_T6_E12temp_storage+52];
	add.f32 	%f527, %f523, %f525;
	add.f32 	%f528, %f524, %f526;
	ld.shared.f32 	%f529, [_ZZN3cub18CUB_300001_SM_10006detail6reduce28DeviceReduceSingleTileKernelINS2_10policy_hubI5statsyN4cuda3std3__44plusIS5_EEE10Policy1000EN6thrust24THRUST_300001_SM_1000_NS6detail15normal_iteratorINSE_10device_ptrIKfEEEEPS5_ySA_S5_S5_13compute_statsEEvT0_T1_T2_T3_T4_T6_E12temp_storage+56];
	ld.shared.f32 	%f530, [_ZZN3cub18CUB_300001_SM_10006detail6reduce28DeviceReduceSingleTileKernelINS2_10policy_hubI5statsyN4cuda3std3__44plusIS5_EEE10Policy1000EN6thrust24THRUST_300001_SM_1000_NS6detail15normal_iteratorINSE_10device_ptrIKfEEEEPS5_ySA_S5_S5_13compute_statsEEvT0_T1_T2_T3_T4_T6_E12temp_storage+60];
	add.f32 	%f531, %f527, %f529;
	add.f32 	%f532, %f528, %f530;
	ld.shared.f32 	%f533, [_ZZN3cub18CUB_300001_SM_10006detail6reduce28DeviceReduceSingleTileKernelINS2_10policy_hubI5statsyN4cuda3std3__44plusIS5_EEE10Policy1000EN6thrust24THRUST_300001_SM_1000_NS6detail15normal_iteratorINSE_10device_ptrIKfEEEEPS5_ySA_S5_S5_13compute_statsEEvT0_T1_T2_T3_T4_T6_E12temp_storage+64];
	ld.shared.f32 	%f534, [_ZZN3cub18CUB_300001_SM_10006detail6reduce28DeviceReduceSingleTileKernelINS2_10policy_hubI5statsyN4cuda3std3__44plusIS5_EEE10Policy1000EN6thrust24THRUST_300001_SM_1000_NS6detail15normal_iteratorINSE_10device_ptrIKfEEEEPS5_ySA_S5_S5_13compute_statsEEvT0_T1_T2_T3_T4_T6_E12temp_storage+68];
	add.f32 	%f535, %f531, %f533;
	add.f32 	%f536, %f532, %f534;
	ld.shared.f32 	%f537, [_ZZN3cub18CUB_300001_SM_10006detail6reduce28DeviceReduceSingleTileKernelINS2_10policy_hubI5statsyN4cuda3std3__44plusIS5_EEE10Policy1000EN6thrust24THRUST_300001_SM_1000_NS6detail15normal_iteratorINSE_10device_ptrIKfEEEEPS5_ySA_S5_S5_13compute_statsEEvT0_T1_T2_T3_T4_T6_E12temp_storage+72];
	ld.shared.f32 	%f538, [_ZZN3cub18CUB_300001_SM_10006detail6reduce28DeviceReduceSingleTileKernelINS2_10policy_hubI5statsyN4cuda3std3__44plusIS5_EEE10Policy1000EN6thrust24THRUST_300001_SM_1000_NS6detail15normal_iteratorINSE_10device_ptrIKfEEEEPS5_ySA_S5_S5_13compute_statsEEvT0_T1_T2_T3_T4_T6_E12temp_storage+76];
	add.f32 	%f539, %f535, %f537;
	add.f32 	%f540, %f536, %f538;
	ld.shared.f32 	%f541, [_ZZN3cub18CUB_300001_SM_10006detail6reduce28DeviceReduceSingleTileKernelINS2_10policy_hubI5statsyN4cuda3std3__44plusIS5_EEE10Policy1000EN6thrust24THRUST_300001_SM_1000_NS6detail15normal_iteratorINSE_10device_ptrIKfEEEEPS5_ySA_S5_S5_13compute_statsEEvT0_T1_T2_T3_T4_T6_E12temp_storage+80];
	ld.shared.f32 	%f542, [_ZZN3cub18CUB_300001_SM_10006detail6reduce28DeviceReduceSingleTileKernelINS2_10policy_hubI5statsyN4cuda3std3__44plusIS5_EEE10Policy1000EN6thrust24THRUST_300001_SM_1000_NS6detail15normal_iteratorINSE_10device_ptrIKfEEEEPS5_ySA_S5_S5_13compute_statsEEvT0_T1_T2_T3_T4_T6_E12temp_storage+84];
	add.f32 	%f543, %f539, %f541;
	add.f32 	%f544, %f540, %f542;
	ld.shared.f32 	%f545, [_ZZN3cub18CUB_300001_SM_10006detail6reduce28DeviceReduceSingleTileKernelINS2_10policy_hubI5statsyN4cuda3std3__44plusIS5_EEE10Policy1000EN6thrust24THRUST_300001_SM_1000_NS6detail15normal_iteratorINSE_10device_ptrIKfEEEEPS5_ySA_S5_S5_13compute_statsEEvT0_T1_T2_T3_T4_T6_E12temp_storage+88];
	ld.shared.f32 	%f546, [_ZZN3cub18CUB_300001_SM_10006detail6reduce28DeviceReduceSingleTileKernelINS2_10policy_hubI5statsyN4cuda3std3__44plusIS5_EEE10Policy1000EN6thrust24THRUST_300001_SM_1000_NS6detail15normal_iteratorINSE_10device_ptrIKfEEEEPS5_ySA_S5_S5_13compute_statsEEvT0_T1_T2_T3_T4_T6_E12temp_storage+92];
	add.f32 	%f547, %f543, %f545;
	add.f32 	%f548, %f544, %f546;
	ld.shared.f32 	%f549, [_ZZN3cub18CUB_300001_SM_10006detail6reduce28DeviceReduceSingleTileKernelINS2_10policy_hubI5statsyN4cuda3std3__44plusIS5_EEE10Policy1000EN6thrust24THRUST_300001_SM_1000_NS6detail15normal_iteratorINSE_10device_ptrIKfEEEEPS5_ySA_S5_S5_13compute_statsEEvT0_T1_T2_T3_T4_T6_E12temp_storage+96];
	ld.shared.f32 	%f550, [_ZZN3cub18CUB_300001_SM_10006detail6reduce28DeviceReduceSingleTileKernelINS2_10policy_hubI5statsyN4cuda3std3__44plusIS5_EEE10Policy1000EN6thrust24THRUST_300001_SM_1000_NS6detail15normal_iteratorINSE_10device_ptrIKfEEEEPS5_ySA_S5_S5_13compute_statsEEvT0_T1_T2_T3_T4_T6_E12temp_storage+100];
	add.f32 	%f551, %f547, %f549;
	add.f32 	%f552, %f548, %f550;
	ld.shared.f32 	%f553, [_ZZN3cub18CUB_300001_SM_10006detail6reduce28DeviceReduceSingleTileKernelINS2_10policy_hubI5statsyN4cuda3std3__44plusIS5_EEE10Policy1000EN6thrust24THRUST_300001_SM_1000_NS6detail15normal_iteratorINSE_10device_ptrIKfEEEEPS5_ySA_S5_S5_13compute_statsEEvT0_T1_T2_T3_T4_T6_E12temp_storage+104];
	ld.shared.f32 	%f554, [_ZZN3cub18CUB_300001_SM_10006detail6reduce28DeviceReduceSingleTileKernelINS2_10policy_hubI5statsyN4cuda3std3__44plusIS5_EEE10Policy1000EN6thrust24THRUST_300001_SM_1000_NS6detail15normal_iteratorINSE_10device_ptrIKfEEEEPS5_ySA_S5_S5_13compute_statsEEvT0_T1_T2_T3_T4_T6_E12temp_storage+108];
	add.f32 	%f555, %f551, %f553;
	add.f32 	%f556, %f552, %f554;
	ld.shared.f32 	%f557, [_ZZN3cub18CUB_300001_SM_10006detail6reduce28DeviceReduceSingleTileKernelINS2_10policy_hubI5statsyN4cuda3std3__44plusIS5_EEE10Policy1000EN6thrust24THRUST_300001_SM_1000_NS6detail15normal_iteratorINSE_10device_ptrIKfEEEEPS5_ySA_S5_S5_13compute_statsEEvT0_T1_T2_T3_T4_T6_E12temp_storage+112];
	ld.shared.f32 	%f558, [_ZZN3cub18CUB_300001_SM_10006detail6reduce28DeviceReduceSingleTileKernelINS2_10policy_hubI5statsyN4cuda3std3__44plusIS5_EEE10Policy1000EN6thrust24THRUST_300001_SM_1000_NS6detail15normal_iteratorINSE_10device_ptrIKfEEEEPS5_ySA_S5_S5_13compute_statsEEvT0_T1_T2_T3_T4_T6_E12temp_storage+116];
	add.f32 	%f559, %f555, %f557;
	add.f32 	%f560, %f556, %f558;
	ld.shared.f32 	%f561, [_ZZN3cub18CUB_300001_SM_10006detail6reduce28DeviceReduceSingleTileKernelINS2_10policy_hubI5statsyN4cuda3std3__44plusIS5_EEE10Policy1000EN6thrust24THRUST_300001_SM_1000_NS6detail15normal_iteratorINSE_10device_ptrIKfEEEEPS5_ySA_S5_S5_13compute_statsEEvT0_T1_T2_T3_T4_T6_E12temp_storage+120];
	ld.shared.f32 	%f562, [_ZZN3cub18CUB_300001_SM_10006detail6reduce28DeviceReduceSingleTileKernelINS2_10policy_hubI5statsyN4cuda3std3__44plusIS5_EEE10Policy1000EN6thrust24THRUST_300001_SM_1000_NS6detail15normal_iteratorINSE_10device_ptrIKfEEEEPS5_ySA_S5_S5_13compute_statsEEvT0_T1_T2_T3_T4_T6_E12temp_storage+124];
	add.f32 	%f563, %f559, %f561;
	add.f32 	%f564, %f560, %f562;
	ld.shared.f32 	%f565, [_ZZN3cub18CUB_300001_SM_10006detail6reduce28DeviceReduceSingleTileKernelINS2_10policy_hubI5statsyN4cuda3std3__44plusIS5_EEE10Policy1000EN6thrust24THRUST_300001_SM_1000_NS6detail15normal_iteratorINSE_10device_ptrIKfEEEEPS5_ySA_S5_S5_13compute_statsEEvT0_T1_T2_T3_T4_T6_E12temp_storage+128];
	ld.shared.f32 	%f566, [_ZZN3cub18CUB_300001_SM_10006detail6reduce28DeviceReduceSingleTileKernelINS2_10policy_hubI5statsyN4cuda3std3__44plusIS5_EEE10Policy1000EN6thrust24THRUST_300001_SM_1000_NS6detail15normal_iteratorINSE_10device_ptrIKfEEEEPS5_ySA_S5_S5_13compute_statsEEvT0_T1_T2_T3_T4_T6_E12temp_storage+132];
	add.f32 	%f567, %f563, %f565;
	add.f32 	%f568, %f564, %f566;
	ld.shared.f32 	%f569, [_ZZN3cub18CUB_300001_SM_10006detail6reduce28DeviceReduceSingleTileKernelINS2_10policy_hubI5statsyN4cuda3std3__44plusIS5_EEE10Policy1000EN6thrust24THRUST_300001_SM_1000_NS6detail15normal_iteratorINSE_10device_ptrIKfEEEEPS5_ySA_S5_S5_13compute_statsEEvT0_T1_T2_T3_T4_T6_E12temp_storage+136];
	ld.shared.f32 	%f570, [_ZZN3cub18CUB_300001_SM_10006detail6reduce28DeviceReduceSingleTileKernelINS2_10policy_hubI5statsyN4cuda3std3__44plusIS5_EEE10Policy1000EN6thrust24THRUST_300001_SM_1000_NS6detail15normal_iteratorINSE_10device_ptrIKfEEEEPS5_ySA_S5_S5_13compute_statsEEvT0_T1_T2_T3_T4_T6_E12temp_storage+140];
	add.f32 	%f616, %f567, %f569;
	add.f32 	%f615, %f568, %f570;
	bra.uni 	$L__BB4_49;
$L__BB4_24:
	// begin inline asm
	mov.u32 %r112, %laneid;
	// end inline asm
	and.b32  	%r163, %r2, 992;
	add.s32 	%r164, %r163, 32;
	setp.gt.u32 	%p35, %r164, %r1;
	not.b32 	%r165, %r163;
	add.s32 	%r166, %r1, %r165;
	selp.b32 	%r161, %r166, 31, %p35;
	mov.b32 	%r114, %f592;
	mov.b32 	%r120, 1;
	mov.b32 	%r162, -1;
	// begin inline asm
	shfl.sync.down.b32 %r113, %r114, %r120, %r161, %r162;
	// end inline asm
	mov.b32 	%r119, %f591;
	// begin inline asm
	shfl.sync.down.b32 %r118, %r119, %r120, %r161, %r162;
	// end inline asm
	mov.b32 	%f371, %r113;
	mov.b32 	%f372, %r118;
	setp.lt.s32 	%p36, %r112, %r161;
	add.f32 	%f373, %f592, %f371;
	add.f32 	%f374, %f591, %f372;
	selp.f32 	%f375, %f373, %f592, %p36;
	selp.f32 	%f376, %f374, %f591, %p36;
	mov.b32 	%r124, %f375;
	mov.b32 	%r130, 2;
	// begin inline asm
	shfl.sync.down.b32 %r123, %r124, %r130, %r161, %r162;
	// end inline asm
	mov.b32 	%r129, %f376;
	// begin inline asm
	shfl.sync.down.b32 %r128, %r129, %r130, %r161, %r162;
	// end inline asm
	mov.b32 	%f377, %r123;
	mov.b32 	%f378, %r128;
	add.s32 	%r167, %r112, 2;
	setp.gt.s32 	%p37, %r167, %r161;
	add.f32 	%f379, %f375, %f377;
	add.f32 	%f380, %f376, %f378;
	selp.f32 	%f381, %f375, %f379, %p37;
	selp.f32 	%f382, %f376, %f380, %p37;
	mov.b32 	%r134, %f381;
	mov.b32 	%r140, 4;
	// begin inline asm
	shfl.sync.down.b32 %r133, %r134, %r140, %r161, %r162;
	// end inline asm
	mov.b32 	%r139, %f382;
	// begin inline asm
	shfl.sync.down.b32 %r138, %r139, %r140, %r161, %r162;
	// end inline asm
	mov.b32 	%f383, %r133;
	mov.b32 	%f384, %r138;
	add.s32 	%r168, %r112, 4;
	setp.gt.s32 	%p38, %r168, %r161;
	add.f32 	%f385, %f381, %f383;
	add.f32 	%f386, %f382, %f384;
	selp.f32 	%f387, %f381, %f385, %p38;
	selp.f32 	%f388, %f382, %f386, %p38;
	mov.b32 	%r144, %f387;
	mov.b32 	%r150, 8;
	// begin inline asm
	shfl.sync.down.b32 %r143, %r144, %r150, %r161, %r162;
	// end inline asm
	mov.b32 	%r149, %f388;
	// begin inline asm
	shfl.sync.down.b32 %r148, %r149, %r150, %r161, %r162;
	// end inline asm
	mov.b32 	%f389, %r143;
	mov.b32 	%f390, %r148;
	add.s32 	%r169, %r112, 8;
	setp.gt.s32 	%p39, %r169, %r161;
	add.f32 	%f391, %f387, %f389;
	add.f32 	%f392, %f388, %f390;
	selp.f32 	%f393, %f387, %f391, %p39;
	selp.f32 	%f394, %f388, %f392, %p39;
	mov.b32 	%r154, %f393;
	mov.b32 	%r160, 16;
	// begin inline asm
	shfl.sync.down.b32 %r153, %r154, %r160, %r161, %r162;
	// end inline asm
	mov.b32 	%r159, %f394;
	// begin inline asm
	shfl.sync.down.b32 %r158, %r159, %r160, %r161, %r162;
	// end inline asm
	mov.b32 	%f395, %r153;
	mov.b32 	%f396, %r158;
	add.s32 	%r170, %r112, 16;
	setp.gt.s32 	%p40, %r170, %r161;
	add.f32 	%f397, %f393, %f395;
	add.f32 	%f398, %f394, %f396;
	selp.f32 	%f616, %f393, %f397, %p40;
	selp.f32 	%f615, %f394, %f398, %p40;
	setp.ne.s32 	%p41, %r112, 0;
	@%p41 bra 	$L__BB4_26;
	shr.u32 	%r171, %r2, 2;
	and.b32  	%r172, %r171, 248;
	mov.u32 	%r173, _ZZN3cub18CUB_300001_SM_10006detail6reduce28DeviceReduceSingleTileKernelINS2_10policy_hubI5statsyN4cuda3std3__44plusIS5_EEE10Policy1000EN6thrust24THRUST_300001_SM_1000_NS6detail15normal_iteratorINSE_10device_ptrIKfEEEEPS5_ySA_S5_S5_13compute_statsEEvT0_T1_T2_T3_T4_T6_E12temp_storage;
	add.s32 	%r174, %r173, %r172;
	st.shared.f32 	[%r174+16], %f616;
	st.shared.f32 	[%r174+20], %f615;
$L__BB4_26:
	bar.sync 	0;
	setp.ne.s32 	%p42, %r2, 0;
	@%p42 bra 	$L__BB4_49;
	setp.gt.u64 	%p43, %rd19, 32;
	ld.shared.f32 	%f399, [_ZZN3cub18CUB_300001_SM_10006detail6reduce28DeviceReduceSingleTileKernelINS2_10policy_hubI5statsyN4cuda3std3__44plusIS5_EEE10Policy1000EN6thrust24THRUST_300001_SM_1000_NS6detail15normal_iteratorINSE_10device_ptrIKfEEEEPS5_ySA_S5_S5_13compute_statsEEvT0_T1_T2_T3_T4_T6_E12temp_storage+24];
	ld.shared.f32 	%f400, [_ZZN3cub18CUB_300001_SM_10006detail6reduce28DeviceReduceSingleTileKernelINS2_10policy_hubI5statsyN4cuda3std3__44plusIS5_EEE10Policy1000EN6thrust24THRUST_300001_SM_1000_NS6detail15normal_iteratorINSE_10device_ptrIKfEEEEPS5_ySA_S5_S5_13compute_statsEEvT0_T1_T2_T3_T4_T6_E12temp_storage+28];
	add.f32 	%f401, %f616, %f399;
	add.f32 	%f402, %f615, %f400;
	selp.f32 	%f403, %f401, %f616, %p43;
	selp.f32 	%f404, %f402, %f615, %p43;
	setp.gt.u64 	%p44, %rd19, 64;
	ld.shared.f32 	%f405, [_ZZN3cub18CUB_300001_SM_10006detail6reduce28DeviceReduceSingleTileKernelINS2_10policy_hubI5statsyN4cuda3std3__44plusIS5_EEE10Policy1000EN6thrust24THRUST_300001_SM_1000_NS6detail15normal_iteratorINSE_10device_ptrIKfEEEEPS5_ySA_S5_S5_13compute_statsEEvT0_T1_T2_T3_T4_T6_E12temp_storage+32];
	ld.shared.f32 	%f406, [_ZZN3cub18CUB_300001_SM_10006detail6reduce28DeviceReduceSingleTileKernelINS2_10policy_hubI5statsyN4cuda3std3__44plusIS5_EEE10Policy1000EN6thrust24THRUST_300001_SM_1000_NS6detail15normal_iteratorINSE_10device_ptrIKfEEEEPS5_ySA_S5_S5_13compute_statsEEvT0_T1_T2_T3_T4_T6_E12temp_storage+36];
	add.f32 	%f407, %f403, %f405;
	add.f32 	%f408, %f404, %f406;
	selp.f32 	%f409, %f407, %f403, %p44;
	selp.f32 	%f410, %f408, %f404, %p44;
	setp.gt.u64 	%p45, %rd19, 96;
	ld.shared.f32 	%f411, [_ZZN3cub18CUB_300001_SM_10006detail6reduce28DeviceReduceSingleTileKernelINS2_10policy_hubI5statsyN4cuda3std3__44plusIS5_EEE10Policy1000EN6thrust24THRUST_300001_SM_1000_NS6detail15normal_iteratorINSE_10device_ptrIKfEEEEPS5_ySA_S5_S5_13compute_statsEEvT0_T1_T2_T3_T4_T6_E12temp_storage+40];
	ld.shared.f32 	%f412, [_ZZN3cub18CUB_300001_SM_10006detail6reduce28DeviceReduceSingleTileKernelINS2_10policy_hubI5statsyN4cuda3std3__44plusIS5_EEE10Policy1000EN6thrust24THRUST_300001_SM_1000_NS6detail15normal_iteratorINSE_10device_ptrIKfEEEEPS5_ySA_S5_S5_13compute_statsEEvT0_T1_T2_T3_T4_T6_E12temp_storage+44];
	add.f32 	%f413, %f409, %f411;
	add.f32 	%f414, %f410, %f412;
	selp.f32 	%f415, %f413, %f409, %p45;
	selp.f32 	%f416, %f414, %f410, %p45;
	setp.gt.u64 	%p46, %rd19, 128;
	ld.shared.f32 	%f417, [_ZZN3cub18CUB_300001_SM_10006detail6reduce28DeviceReduceSingleTileKernelINS2_10policy_hubI5statsyN4cuda3std3__44plusIS5_EEE10Policy1000EN6thrust24THRUST_300001_SM_1000_NS6detail15normal_iteratorINSE_10device_ptrIKfEEEEPS5_ySA_S5_S5_13compute_statsEEvT0_T1_T2_T3_T4_T6_E12temp_storage+48];
	ld.shared.f32 	%f418, [_ZZN3cub18CUB_300001_SM_10006detail6reduce28DeviceReduceSingleTileKernelINS2_10policy_hubI5statsyN4cuda3std3__44plusIS5_EEE10Policy1000EN6thrust24THRUST_300001_SM_1000_NS6detail15normal_iteratorINSE_10device_ptrIKfEEEEPS5_ySA_S5_S5_13compute_statsEEvT0_T1_T2_T3_T4_T6_E12temp_storage+52];
	add.f32 	%f419, %f415, %f417;
	add.f32 	%f420, %f416, %f418;
	selp.f32 	%f421, %f419, %f415, %p46;
	selp.f32 	%f422, %f420, %f416, %p46;
	setp.gt.u64 	%p47, %rd19, 160;
	ld.shared.f32 	%f423, [_ZZN3cub18CUB_300001_SM_10006detail6reduce28DeviceReduceSingleTileKernelINS2_10policy_hubI5statsyN4cuda3std3__44plusIS5_EEE10Policy1000EN6thrust24THRUST_300001_SM_1000_NS6detail15normal_iteratorINSE_10device_ptrIKfEEEEPS5_ySA_S5_S5_13compute_statsEEvT0_T1_T2_T3_T4_T6_E12temp_storage+56];
	ld.shared.f32 	%f424, [_ZZN3cub18CUB_300001_SM_10006detail6reduce28DeviceReduceSingleTileKernelINS2_10policy_hubI5statsyN4cuda3std3__44plusIS5_EEE10Policy1000EN6thrust24THRUST_300001_SM_1000_NS6detail15normal_iteratorINSE_10device_ptrIKfEEEEPS5_ySA_S5_S5_13compute_statsEEvT0_T1_T2_T3_T4_T6_E12temp_storage+60];
	add.f32 	%f425, %f421, %f423;
	add.f32 	%f426, %f422, %f424;
	selp.f32 	%f427, %f425, %f421, %p47;
	selp.f32 	%f428, %f426, %f422, %p47;
	setp.gt.u64 	%p48, %rd19, 192;
	ld.shared.f32 	%f429, [_ZZN3cub18CUB_300001_SM_10006detail6reduce28DeviceReduceSingleTileKernelINS2_10policy_hubI5statsyN4cuda3std3__44plusIS5_EEE10Policy1000EN6thrust24THRUST_300001_SM_1000_NS6detail15normal_iteratorINSE_10device_ptrIKfEEEEPS5_ySA_S5_S5_13compute_statsEEvT0_T1_T2_T3_T4_T6_E12temp_storage+64];
	ld.shared.f32 	%f430, [_ZZN3cub18CUB_300001_SM_10006detail6reduce28DeviceReduceSingleTileKernelINS2_10policy_hubI5statsyN4cuda3std3__44plusIS5_EEE10Policy1000EN6thrust24THRUST_300001_SM_1000_NS6detail15normal_iteratorINSE_10device_ptrIKfEEEEPS5_ySA_S5_S5_13compute_statsEEvT0_T1_T2_T3_T4_T6_E12temp_storage+68];
	add.f32 	%f431, %f427, %f429;
	add.f32 	%f432, %f428, %f430;
	selp.f32 	%f433, %f431, %f427, %p48;
	selp.f32 	%f434, %f432, %f428, %p48;
	setp.gt.u64 	%p49, %rd19, 224;
	ld.shared.f32 	%f435, [_ZZN3cub18CUB_300001_SM_10006detail6reduce28DeviceReduceSingleTileKernelINS2_10policy_hubI5statsyN4cuda3std3__44plusIS5_EEE10Policy1000EN6thrust24THRUST_300001_SM_1000_NS6detail15normal_iteratorINSE_10device_ptrIKfEEEEPS5_ySA_S5_S5_13compute_statsEEvT0_T1_T2_T3_T4_T6_E12temp_storage+72];
	ld.shared.f32 	%f436, [_ZZN3cub18CUB_300001_SM_10006detail6reduce28DeviceReduceSingleTileKernelINS2_10policy_hubI5statsyN4cuda3std3__44plusIS5_EEE10Policy1000EN6thrust24THRUST_300001_SM_1000_NS6detail15normal_iteratorINSE_10device_ptrIKfEEEEPS5_ySA_S5_S5_13compute_statsEEvT0_T1_T2_T3_T4_T6_E12temp_storage+76];
	add.f32 	%f437, %f433, %f435;
	add.f32 	%f438, %f434, %f436;
	selp.f32 	%f439, %f437, %f433, %p49;
	selp.f32 	%f440, %f438, %f434, %p49;
	setp.gt.u64 	%p50, %rd19, 256;
	ld.shared.f32 	%f441, [_ZZN3cub18CUB_300001_SM_10006detail6reduce28DeviceReduceSingleTileKernelINS2_10policy_hubI5statsyN4cuda3std3__44plusIS5_EEE10Policy1000EN6thrust24THRUST_300001_SM_1000_NS6detail15normal_iteratorINSE_10device_ptrIKfEEEEPS5_ySA_S5_S5_13compute_statsEEvT0_T1_T2_T3_T4_T6_E12temp_storage+80];
	ld.shared.f32 	%f442, [_ZZN3cub18CUB_300001_SM_10006detail6reduce28DeviceReduceSingleTileKernelINS2_10policy_hubI5statsyN4cuda3std3__44plusIS5_EEE10Policy1000EN6thrust24THRUST_300001_SM_1000_NS6detail15normal_iteratorINSE_10device_ptrIKfEEEEPS5_ySA_S5_S5_13compute_statsEEvT0_T1_T2_T3_T4_T6_E12temp_storage+84];
	add.f32 	%f443, %f439, %f441;
	add.f32 	%f444, %f440, %f442;
	selp.f32 	%f445, %f443, %f439, %p50;
	selp.f32 	%f446, %f444, %f440, %p50;
	setp.gt.u64 	%p51, %rd19, 288;
	ld.shared.f32 	%f447, [_ZZN3cub18CUB_300001_SM_10006detail6reduce28DeviceReduceSingleTileKernelINS2_10policy_hubI5statsyN4cuda3std3__44plusIS5_EEE10Policy1000EN6thrust24THRUST_300001_SM_1000_NS6detail15normal_iteratorINSE_10device_ptrIKfEEEEPS5_ySA_S5_S5_13compute_statsEEvT0_T1_T2_T3_T4_T6_E12temp_storage+88];
	ld.shared.f32 	%f448, [_ZZN3cub18CUB_300001_SM_10006detail6reduce28DeviceReduceSingleTileKernelINS2_10policy_hubI5statsyN4cuda3std3__44plusIS5_EEE10Policy1000EN6thrust24THRUST_300001_SM_1000_NS6detail15normal_iteratorINSE_10device_ptrIKfEEEEPS5_ySA_S5_S5_13compute_statsEEvT0_T1_T2_T3_T4_T6_E12temp_storage+92];
	add.f32 	%f449, %f445, %f447;
	add.f32 	%f450, %f446, %f448;
	selp.f32 	%f451, %f449, %f445, %p51;
	selp.f32 	%f452, %f450, %f446, %p51;
	setp.gt.u64 	%p52, %rd19, 320;
	ld.shared.f32 	%f453, [_ZZN3cub18CUB_300001_SM_10006detail6reduce28DeviceReduceSingleTileKernelINS2_10policy_hubI5statsyN4cuda3std3__44plusIS5_EEE10Policy1000EN6thrust24THRUST_300001_SM_1000_NS6detail15normal_iteratorINSE_10device_ptrIKfEEEEPS5_ySA_S5_S5_13compute_statsEEvT0_T1_T2_T3_T4_T6_E12temp_storage+96];
	ld.shared.f32 	%f454, [_ZZN3cub18CUB_300001_SM_10006detail6reduce28DeviceReduceSingleTileKernelINS2_10policy_hubI5statsyN4cuda3std3__44plusIS5_EEE10Policy1000EN6thrust24THRUST_300001_SM_1000_NS6detail15normal_iteratorINSE_10device_ptrIKfEEEEPS5_ySA_S5_S5_13compute_statsEEvT0_T1_T2_T3_T4_T6_E12temp_storage+100];
	add.f32 	%f455, %f451, %f453;
	add.f32 	%f456, %f452, %f454;
	selp.f32 	%f457, %f455, %f451, %p52;
	selp.f32 	%f458, %f456, %f452, %p52;
	setp.gt.u64 	%p53, %rd19, 352;
	ld.shared.f32 	%f459, [_ZZN3cub18CUB_300001_SM_10006detail6reduce28DeviceReduceSingleTileKernelINS2_10policy_hubI5statsyN4cuda3std3__44plusIS5_EEE10Policy1000EN6thrust24THRUST_300001_SM_1000_NS6detail15normal_iteratorINSE_10device_ptrIKfEEEEPS5_ySA_S5_S5_13compute_statsEEvT0_T1_T2_T3_T4_T6_E12temp_storage+104];
	ld.shared.f32 	%f460, [_ZZN3cub18CUB_300001_SM_10006detail6reduce28DeviceReduceSingleTileKernelINS2_10policy_hubI5statsyN4cuda3std3__44plusIS5_EEE10Policy1000EN6thrust24THRUST_300001_SM_1000_NS6detail15normal_iteratorINSE_10device_ptrIKfEEEEPS5_ySA_S5_S5_13compute_statsEEvT0_T1_T2_T3_T4_T6_E12temp_storage+108];
	add.f32 	%f461, %f457, %f459;
	add.f32 	%f462, %f458, %f460;
	selp.f32 	%f463, %f461, %f457, %p53;
	selp.f32 	%f464, %f462, %f458, %p53;
	setp.gt.u64 	%p54, %rd19, 384;
	ld.shared.f32 	%f465, [_ZZN3cub18CUB_300001_SM_10006detail6reduce28DeviceReduceSingleTileKernelINS2_10policy_hubI5statsyN4cuda3std3__44plusIS5_EEE10Policy1000EN6thrust24THRUST_300001_SM_1000_NS6detail15normal_iteratorINSE_10device_ptrIKfEEEEPS5_ySA_S5_S5_13compute_statsEEvT0_T1_T2_T3_T4_T6_E12temp_storage+112];
	ld.shared.f32 	%f466, [_ZZN3cub18CUB_300001_SM_10006detail6reduce28DeviceReduceSingleTileKernelINS2_10policy_hubI5statsyN4cuda3std3__44plusIS5_EEE10Policy1000EN6thrust24THRUST_300001_SM_1000_NS6detail15normal_iteratorINSE_10device_ptrIKfEEEEPS5_ySA_S5_S5_13compute_statsEEvT0_T1_T2_T3_T4_T6_E12temp_storage+116];
	add.f32 	%f467, %f463, %f465;
	add.f32 	%f468, %f464, %f466;
	selp.f32 	%f469, %f467, %f463, %p54;
	selp.f32 	%f470, %f468, %f464, %p54;
	setp.gt.u64 	%p55, %rd19, 416;
	ld.shared.f32 	%f471, [_ZZN3cub18CUB_300001_SM_10006detail6reduce28DeviceReduceSingleTileKernelINS2_10policy_hubI5statsyN4cuda3std3__44plusIS5_EEE10Policy1000EN6thrust24THRUST_300001_SM_1000_NS6detail15normal_iteratorINSE_10device_ptrIKfEEEEPS5_ySA_S5_S5_13compute_statsEEvT0_T1_T2_T3_T4_T6_E12temp_storage+120];
	ld.shared.f32 	%f472, [_ZZN3cub18CUB_300001_SM_10006detail6reduce28DeviceReduceSingleTileKernelINS2_10policy_hubI5statsyN4cuda3std3__44plusIS5_EEE10Policy1000EN6thrust24THRUST_300001_SM_1000_NS6detail15normal_iteratorINSE_10device_ptrIKfEEEEPS5_ySA_S5_S5_13compute_statsEEvT0_T1_T2_T3_T4_T6_E12temp_storage+124];
	add.f32 	%f473, %f469, %f471;
	add.f32 	%f474, %f470, %f472;
	selp.f32 	%f475, %f473, %f469, %p55;
	selp.f32 	%f476, %f474, %f470, %p55;
	setp.gt.u64 	%p56, %rd19, 448;
	ld.shared.f32 	%f477, [_ZZN3cub18CUB_300001_SM_10006detail6reduce28DeviceReduceSingleTileKernelINS2_10policy_hubI5statsyN4cuda3std3__44plusIS5_EEE10Policy1000EN6thrust24THRUST_300001_SM_1000_NS6detail15normal_iteratorINSE_10device_ptrIKfEEEEPS5_ySA_S5_S5_13compute_statsEEvT0_T1_T2_T3_T4_T6_E12temp_storage+128];
	ld.shared.f32 	%f478, [_ZZN3cub18CUB_300001_SM_10006detail6reduce28DeviceReduceSingleTileKernelINS2_10policy_hubI5statsyN4cuda3std3__44plusIS5_EEE10Policy1000EN6thrust24THRUST_300001_SM_1000_NS6detail15normal_iteratorINSE_10device_ptrIKfEEEEPS5_ySA_S5_S5_13compute_statsEEvT0_T1_T2_T3_T4_T6_E12temp_storage+132];
	add.f32 	%f479, %f475, %f477;
	add.f32 	%f480, %f476, %f478;
	selp.f32 	%f481, %f479, %f475, %p56;
	selp.f32 	%f482, %f480, %f476, %p56;
	setp.gt.u64 	%p57, %rd19, 480;
	ld.shared.f32 	%f483, [_ZZN3cub18CUB_300001_SM_10006detail6reduce28DeviceReduceSingleTileKernelINS2_10policy_hubI5statsyN4cuda3std3__44plusIS5_EEE10Policy1000EN6thrust24THRUST_300001_SM_1000_NS6detail15normal_iteratorINSE_10device_ptrIKfEEEEPS5_ySA_S5_S5_13compute_statsEEvT0_T1_T2_T3_T4_T6_E12temp_storage+136];
	ld.shared.f32 	%f484, [_ZZN3cub18CUB_300001_SM_10006detail6reduce28DeviceReduceSingleTileKernelINS2_10policy_hubI5statsyN4cuda3std3__44plusIS5_EEE10Policy1000EN6thrust24THRUST_300001_SM_1000_NS6detail15normal_iteratorINSE_10device_ptrIKfEEEEPS5_ySA_S5_S5_13compute_statsEEvT0_T1_T2_T3_T4_T6_E12temp_storage+140];
	add.f32 	%f485, %f481, %f483;
	add.f32 	%f486, %f482, %f484;
	selp.f32 	%f616, %f485, %f481, %p57;
	selp.f32 	%f615, %f486, %f482, %p57;
	bra.uni 	$L__BB4_49;
$L__BB4_28:
	mov.u32 	%r24, %tid.x;
	cvt.u64.u32 	%rd6, %r24;
	mul.wide.u32 	%rd22, %r24, 4;
	add.s64 	%rd7, %rd2, %rd22;
	ld.global.f32 	%f85, [%rd7];
	ld.global.f32 	%f86, [%rd7+2048];
	mul.f32 	%f87, %f86, %f86;
	ld.global.f32 	%f88, [%rd7+4096];
	ld.global.f32 	%f89, [%rd7+6144];
	ld.global.f32 	%f90, [%rd7+8192];
	ld.global.f32 	%f91, [%rd7+10240];
	ld.global.f32 	%f92, [%rd7+12288];
	add.f32 	%f93, %f85, %f86;
	fma.rn.f32 	%f94, %f85, %f85, %f87;
	add.f32 	%f95, %f93, %f88;
	fma.rn.f32 	%f96, %f88, %f88, %f94;
	add.f32 	%f97, %f95, %f89;
	fma.rn.f32 	%f98, %f89, %f89, %f96;
	add.f32 	%f99, %f97, %f90;
	fma.rn.f32 	%f100, %f90, %f90, %f98;
	add.f32 	%f101, %f99, %f91;
	fma.rn.f32 	%f102, %f91, %f91, %f100;
	add.f32 	%f614, %f101, %f92;
	fma.rn.f32 	%f613, %f92, %f92, %f102;
	add.s64 	%rd8, %rd19, -3584;
	setp.lt.u64 	%p3, %rd8, 3584;
	mov.b64 	%rd53, 3584;
	@%p3 bra 	$L__BB4_32;
	mov.b64 	%rd53, 3584;
$L__BB4_30:
	shl.b64 	%rd24, %rd53, 2;
	add.s64 	%rd25, %rd7, %rd24;
	ld.global.f32 	%f103, [%rd25];
	ld.global.f32 	%f104, [%rd25+2048];
	ld.global.f32 	%f105, [%rd25+4096];
	ld.global.f32 	%f106, [%rd25+6144];
	ld.global.f32 	%f107, [%rd25+8192];
	ld.global.f32 	%f108, [%rd25+10240];
	ld.global.f32 	%f109, [%rd25+12288];
	add.f32 	%f110, %f614, %f103;
	fma.rn.f32 	%f111, %f103, %f103, %f613;
	add.f32 	%f112, %f110, %f104;
	fma.rn.f32 	%f113, %f104, %f104, %f111;
	add.f32 	%f114, %f112, %f105;
	fma.rn.f32 	%f115, %f105, %f105, %f113;
	add.f32 	%f116, %f114, %f106;
	fma.rn.f32 	%f117, %f106, %f106, %f115;
	add.f32 	%f118, %f116, %f107;
	fma.rn.f32 	%f119, %f107, %f107, %f117;
	add.f32 	%f120, %f118, %f108;
	fma.rn.f32 	%f121, %f108, %f108, %f119;
	add.f32 	%f614, %f120, %f109;
	fma.rn.f32 	%f613, %f109, %f109, %f121;
	sub.s64 	%rd26, %rd19, %rd53;
	setp.lt.u64 	%p4, %rd26, 3584;
	@%p4 bra 	$L__BB4_45;
	add.s64 	%rd53, %rd53, 3584;
	setp.le.u64 	%p5, %rd53, %rd8;
	@%p5 bra 	$L__BB4_30;
$L__BB4_32:
	setp.le.u64 	%p6, %rd19, %rd53;
	cvt.u32.u64 	%r42, %rd53;
	cvt.u32.u64 	%r43, %rd19;
	sub.s32 	%r44, %r43, %r42;
	setp.ge.s32 	%p7, %r24, %r44;
	or.pred  	%p8, %p6, %p7;
	@%p8 bra 	$L__BB4_45;
	not.b32 	%r47, %r24;
	add.s32 	%r48, %r47, %r43;
	sub.s32 	%r50, %r48, %r42;
	shr.u32 	%r51, %r50, 9;
	add.s32 	%r25, %r51, 1;
	and.b32  	%r26, %r25, 15;
	setp.lt.u32 	%p9, %r50, 7680;
	mov.u32 	%r242, %r24;
	@%p9 bra 	$L__BB4_36;
	and.b32  	%r52, %r25, 16777200;
	neg.s32 	%r240, %r52;
	add.s64 	%rd27, %rd53, %rd6;
	shl.b64 	%rd28, %rd27, 2;
	add.s64 	%rd29, %rd28, %rd2;
	add.s64 	%rd54, %rd29, 16384;
	mov.u32 	%r242, %r24;
$L__BB4_35:
	.pragma "nounroll";
	ld.global.f32 	%f123, [%rd54+-16384];
	add.f32 	%f124, %f614, %f123;
	fma.rn.f32 	%f125, %f123, %f123, %f613;
	ld.global.f32 	%f126, [%rd54+-14336];
	add.f32 	%f127, %f124, %f126;
	fma.rn.f32 	%f128, %f126, %f126, %f125;
	ld.global.f32 	%f129, [%rd54+-12288];
	add.f32 	%f130, %f127, %f129;
	fma.rn.f32 	%f131, %f129, %f129, %f128;
	ld.global.f32 	%f132, [%rd54+-10240];
	add.f32 	%f133, %f130, %f132;
	fma.rn.f32 	%f134, %f132, %f132, %f131;
	ld.global.f32 	%f135, [%rd54+-8192];
	add.f32 	%f136, %f133, %f135;
	fma.rn.f32 	%f137, %f135, %f135, %f134;
	ld.global.f32 	%f138, [%rd54+-6144];
	add.f32 	%f139, %f136, %f138;
	fma.rn.f32 	%f140, %f138, %f138, %f137;
	ld.global.f32 	%f141, [%rd54+-4096];
	add.f32 	%f142, %f139, %f141;
	fma.rn.f32 	%f143, %f141, %f141, %f140;
	ld.global.f32 	%f144, [%rd54+-2048];
	add.f32 	%f145, %f142, %f144;
	fma.rn.f32 	%f146, %f144, %f144, %f143;
	ld.global.f32 	%f147, [%rd54];
	add.f32 	%f148, %f145, %f147;
	fma.rn.f32 	%f149, %f147, %f147, %f146;
	ld.global.f32 	%f150, [%rd54+2048];
	add.f32 	%f151, %f148, %f150;
	fma.rn.f32 	%f152, %f150, %f150, %f149;
	ld.global.f32 	%f153, [%rd54+4096];
	add.f32 	%f154, %f151, %f153;
	fma.rn.f32 	%f155, %f153, %f153, %f152;
	ld.global.f32 	%f156, [%rd54+6144];
	add.f32 	%f157, %f154, %f156;
	fma.rn.f32 	%f158, %f156, %f156, %f155;
	ld.global.f32 	%f159, [%rd54+8192];
	add.f32 	%f160, %f157, %f159;
	fma.rn.f32 	%f161, %f159, %f159, %f158;
	ld.global.f32 	%f162, [%rd54+10240];
	add.f32 	%f163, %f160, %f162;
	fma.rn.f32 	%f164, %f162, %f162, %f161;
	ld.global.f32 	%f165, [%rd54+12288];
	add.f32 	%f166, %f163, %f165;
	fma.rn.f32 	%f167, %f165, %f165, %f164;
	ld.global.f32 	%f168, [%rd54+14336];
	add.f32 	%f614, %f166, %f168;
	fma.rn.f32 	%f613, %f168, %f168, %f167;
	add.s32 	%r242, %r242, 8192;
	add.s32 	%r240, %r240, 16;
	add.s64 	%rd54, %rd54, 32768;
	setp.ne.s32 	%p10, %r240, 0;
	@%p10 bra 	$L__BB4_35;
$L__BB4_36:
	setp.eq.s32 	%p11, %r26, 0;
	@%p11 bra 	$L__BB4_45;
	and.b32  	%r33, %r25, 7;
	setp.lt.u32 	%p12, %r26, 8;
	@%p12 bra 	$L__BB4_39;
	cvt.u64.u32 	%rd30, %r242;
	add.s64 	%rd31, %rd53, %rd30;
	shl.b64 	%rd32, %rd31, 2;
	add.s64 	%rd33, %rd2, %rd32;
	ld.global.f32 	%f170, [%rd33];
	add.f32 	%f171, %f614, %f170;
	fma.rn.f32 	%f172, %f170, %f170, %f613;
	ld.global.f32 	%f173, [%rd33+2048];
	add.f32 	%f174, %f171, %f173;
	fma.rn.f32 	%f175, %f173, %f173, %f172;
	ld.global.f32 	%f176, [%rd33+4096];
	add.f32 	%f177, %f174, %f176;
	fma.rn.f32 	%f178, %f176, %f176, %f175;
	ld.global.f32 	%f179, [%rd33+6144];
	add.f32 	%f180, %f177, %f179;
	fma.rn.f32 	%f181, %f179, %f179, %f178;
	ld.global.f32 	%f182, [%rd33+8192];
	add.f32 	%f183, %f180, %f182;
	fma.rn.f32 	%f184, %f182, %f182, %f181;
	ld.global.f32 	%f185, [%rd33+10240];
	add.f32 	%f186, %f183, %f185;
	fma.rn.f32 	%f187, %f185, %f185, %f184;
	ld.global.f32 	%f188, [%rd33+12288];
	add.f32 	%f189, %f186, %f188;
	fma.rn.f32 	%f190, %f188, %f188, %f187;
	ld.global.f32 	%f191, [%rd33+14336];
	add.f32 	%f614, %f189, %f191;
	fma.rn.f32 	%f613, %f191, %f191, %f190;
	add.s32 	%r242, %r242, 4096;
$L__BB4_39:
	setp.eq.s32 	%p13, %r33, 0;
	@%p13 bra 	$L__BB4_45;
	and.b32  	%r36, %r25, 3;
	setp.lt.u32 	%p14, %r33, 4;
	@%p14 bra 	$L__BB4_42;
	cvt.u64.u32 	%rd34, %r242;
	add.s64 	%rd35, %rd53, %rd34;
	shl.b64 	%rd36, %rd35, 2;
	add.s64 	%rd37, %rd2, %rd36;
	ld.global.f32 	%f193, [%rd37];
	add.f32 	%f194, %f614, %f193;
	fma.rn.f32 	%f195, %f193, %f193, %f613;
	ld.global.f32 	%f196, [%rd37+2048];
	add.f32 	%f197, %f194, %f196;
	fma.rn.f32 	%f198, %f196, %f196, %f195;
	ld.global.f32 	%f199, [%rd37+4096];
	add.f32 	%f200, %f197, %f199;
	fma.rn.f32 	%f201, %f199, %f199, %f198;
	ld.global.f32 	%f202, [%rd37+6144];
	add.f32 	%f614, %f200, %f202;
	fma.rn.f32 	%f613, %f202, %f202, %f201;
	add.s32 	%r242, %r242, 2048;
$L__BB4_42:
	setp.eq.s32 	%p15, %r36, 0;
	@%p15 bra 	$L__BB4_45;
	cvt.u64.u32 	%rd38, %r242;
	add.s64 	%rd39, %rd53, %rd38;
	shl.b64 	%rd40, %rd39, 2;
	add.s64 	%rd55, %rd2, %rd40;
	neg.s32 	%r245, %r36;
$L__BB4_44:
	.pragma "nounroll";
	ld.global.f32 	%f203, [%rd55];
	add.f32 	%f614, %f614, %f203;
	fma.rn.f32 	%f613, %f203, %f203, %f613;
	add.s64 	%rd55, %rd55, 2048;
	add.s32 	%r245, %r245, 1;
	setp.ne.s32 	%p16, %r245, 0;
	@%p16 bra 	$L__BB4_44;
$L__BB4_45:
	// begin inline asm
	mov.u32 %r53, %laneid;
	// end inline asm
	mov.b32 	%r55, %f614;
	mov.b32 	%r61, 1;
	mov.b32 	%r102, 31;
	mov.b32 	%r103, -1;
	// begin inline asm
	shfl.sync.down.b32 %r54, %r55, %r61, %r102, %r103;
	// end inline asm
	mov.b32 	%r60, %f613;
	// begin inline asm
	shfl.sync.down.b32 %r59, %r60, %r61, %r102, %r103;
	// end inline asm
	mov.b32 	%f204, %r54;
	mov.b32 	%f205, %r59;
	setp.gt.s32 	%p17, %r53, 30;
	add.f32 	%f206, %f614, %f204;
	add.f32 	%f207, %f613, %f205;
	selp.f32 	%f208, %f614, %f206, %p17;
	selp.f32 	%f209, %f613, %f207, %p17;
	mov.b32 	%r65, %f208;
	mov.b32 	%r71, 2;
	// begin inline asm
	shfl.sync.down.b32 %r64, %r65, %r71, %r102, %r103;
	// end inline asm
	mov.b32 	%r70, %f209;
	// begin inline asm
	shfl.sync.down.b32 %r69, %r70, %r71, %r102, %r103;
	// end inline asm
	mov.b32 	%f210, %r64;
	mov.b32 	%f211, %r69;
	setp.gt.s32 	%p18, %r53, 29;
	add.f32 	%f212, %f208, %f210;
	add.f32 	%f213, %f209, %f211;
	selp.f32 	%f214, %f208, %f212, %p18;
	selp.f32 	%f215, %f209, %f213, %p18;
	mov.b32 	%r75, %f214;
	mov.b32 	%r81, 4;
	// begin inline asm
	shfl.sync.down.b32 %r74, %r75, %r81, %r102, %r103;
	// end inline asm
	mov.b32 	%r80, %f215;
	// begin inline asm
	shfl.sync.down.b32 %r79, %r80, %r81, %r102, %r103;
	// end inline asm
	mov.b32 	%f216, %r74;
	mov.b32 	%f217, %r79;
	setp.gt.s32 	%p19, %r53, 27;
	add.f32 	%f218, %f214, %f216;
	add.f32 	%f219, %f215, %f217;
	selp.f32 	%f220, %f214, %f218, %p19;
	selp.f32 	%f221, %f215, %f219, %p19;
	mov.b32 	%r85, %f220;
	mov.b32 	%r91, 8;
	// begin inline asm
	shfl.sync.down.b32 %r84, %r85, %r91, %r102, %r103;
	// end inline asm
	mov.b32 	%r90, %f221;
	// begin inline asm
	shfl.sync.down.b32 %r89, %r90, %r91, %r102, %r103;
	// end inline asm
	mov.b32 	%f222, %r84;
	mov.b32 	%f223, %r89;
	setp.gt.s32 	%p20, %r53, 23;
	add.f32 	%f224, %f220, %f222;
	add.f32 	%f225, %f221, %f223;
	selp.f32 	%f226, %f220, %f224, %p20;
	selp.f32 	%f227, %f221, %f225, %p20;
	mov.b32 	%r95, %f226;
	mov.b32 	%r101, 16;
	// begin inline asm
	shfl.sync.down.b32 %r94, %r95, %r101, %r102, %r103;
	// end inline asm
	mov.b32 	%r100, %f227;
	// begin inline asm
	shfl.sync.down.b32 %r99, %r100, %r101, %r102, %r103;
	// end inline asm
	mov.b32 	%f228, %r94;
	mov.b32 	%f229, %r99;
	setp.gt.s32 	%p21, %r53, 15;
	add.f32 	%f75, %f226, %f228;
	add.f32 	%f76, %f227, %f229;
	selp.f32 	%f616, %f226, %f75, %p21;
	selp.f32 	%f615, %f227, %f76, %p21;
	setp.ne.s32 	%p22, %r53, 0;
	@%p22 bra 	$L__BB4_47;
	shr.u32 	%r104, %r24, 2;
	and.b32  	%r105, %r104, 248;
	mov.u32 	%r106, _ZZN3cub18CUB_300001_SM_10006detail6reduce28DeviceReduceSingleTileKernelINS2_10policy_hubI5statsyN4cuda3std3__44plusIS5_EEE10Policy1000EN6thrust24THRUST_300001_SM_1000_NS6detail15normal_iteratorINSE_10device_ptrIKfEEEEPS5_ySA_S5_S5_13compute_statsEEvT0_T1_T2_T3_T4_T6_E12temp_storage;
	add.s32 	%r107, %r106, %r105;
	st.shared.f32 	[%r107+16], %f75;
	st.shared.f32 	[%r107+20], %f76;
$L__BB4_47:
	bar.sync 	0;
	setp.ne.s32 	%p23, %r24, 0;
	@%p23 bra 	$L__BB4_49;
	ld.shared.f32 	%f230, [_ZZN3cub18CUB_300001_SM_10006detail6reduce28DeviceReduceSingleTileKernelINS2_10policy_hubI5statsyN4cuda3std3__44plusIS5_EEE10Policy1000EN6thrust24THRUST_300001_SM_1000_NS6detail15normal_iteratorINSE_10device_ptrIKfEEEEPS5_ySA_S5_S5_13compute_statsEEvT0_T1_T2_T3_T4_T6_E12temp_storage+24];
	ld.shared.f32 	%f231, [_ZZN3cub18CUB_300001_SM_10006detail6reduce28DeviceReduceSingleTileKernelINS2_10policy_hubI5statsyN4cuda3std3__44plusIS5_EEE10Policy1000EN6thrust24THRUST_300001_SM_1000_NS6detail15normal_iteratorINSE_10device_ptrIKfEEEEPS5_ySA_S5_S5_13compute_statsEEvT0_T1_T2_T3_T4_T6_E12temp_storage+28];
	add.f32 	%f232, %f616, %f230;
	add.f32 	%f233, %f615, %f231;
	ld.shared.f32 	%f234, [_ZZN3cub18CUB_300001_SM_10006detail6reduce28DeviceReduceSingleTileKernelINS2_10policy_hubI5statsyN4cuda3std3__44plusIS5_EEE10Policy1000EN6thrust24THRUST_300001_SM_1000_NS6detail15normal_iteratorINSE_10device_ptrIKfEEEEPS5_ySA_S5_S5_13compute_statsEEvT0_T1_T2_T3_T4_T6_E12temp_storage+32];
	ld.shared.f32 	%f235, [_ZZN3cub18CUB_300001_SM_10006detail6reduce28DeviceReduceSingleTileKernelINS2_10policy_hubI5statsyN4cuda3std3__44plusIS5_EEE10Policy1000EN6thrust24THRUST_300001_SM_1000_NS6detail15normal_iteratorINSE_10device_ptrIKfEEEEPS5_ySA_S5_S5_13compute_statsEEvT0_T1_T2_T3_T4_T6_E12temp_storage+36];
	add.f32 	%f236, %f232, %f234;
	add.f32 	%f237, %f233, %f235;
	ld.shared.f32 	%f238, [_ZZN3cub18CUB_300001_SM_10006detail6reduce28DeviceReduceSingleTileKernelINS2_10policy_hubI5statsyN4cuda3std3__44plusIS5_EEE10Policy1000EN6thrust24THRUST_300001_SM_1000_NS6detail15normal_iteratorINSE_10device_ptrIKfEEEEPS5_ySA_S5_S5_13compute_statsEEvT0_T1_T2_T3_T4_T6_E12temp_storage+40];
	ld.shared.f32 	%f239, [_ZZN3cub18CUB_300001_SM_10006detail6reduce28DeviceReduceSingleTileKernelINS2_10policy_hubI5statsyN4cuda3std3__44plusIS5_EEE10Policy1000EN6thrust24THRUST_300001_SM_1000_NS6detail15normal_iteratorINSE_10device_ptrIKfEEEEPS5_ySA_S5_S5_13compute_statsEEvT0_T1_T2_T3_T4_T6_E12temp_storage+44];
	add.f32 	%f240, %f236, %f238;
	add.f32 	%f241, %f237, %f239;
	ld.shared.f32 	%f242, [_ZZN3cub18CUB_300001_SM_10006detail6reduce28DeviceReduceSingleTileKernelINS2_10policy_hubI5statsyN4cuda3std3__44plusIS5_EEE10Policy1000EN6thrust24THRUST_300001_SM_1000_NS6detail15normal_iteratorINSE_10device_ptrIKfEEEEPS5_ySA_S5_S5_13compute_statsEEvT0_T1_T2_T3_T4_T6_E12temp_storage+48];
	ld.shared.f32 	%f243, [_ZZN3cub18CUB_300001_SM_10006detail6reduce28DeviceReduceSingleTileKernelINS2_10policy_hubI5statsyN4cuda3std3__44plusIS5_EEE10Policy1000EN6thrust24THRUST_300001_SM_1000_NS6detail15normal_iteratorINSE_10device_ptrIKfEEEEPS5_ySA_S5_S5_13compute_statsEEvT0_T1_T2_T3_T4_T6_E12temp_storage+52];
	add.f32 	%f244, %f240, %f242;
	add.f32 	%f245, %f241, %f243;
	ld.shared.f32 	%f246, [_ZZN3cub18CUB_300001_SM_10006detail6reduce28DeviceReduceSingleTileKernelINS2_10policy_hubI5statsyN4cuda3std3__44plusIS5_EEE10Policy1000EN6thrust24THRUST_300001_SM_1000_NS6detail15normal_iteratorINSE_10device_ptrIKfEEEEPS5_ySA_S5_S5_13compute_statsEEvT0_T1_T2_T3_T4_T6_E12temp_storage+56];
	ld.shared.f32 	%f247, [_ZZN3cub18CUB_300001_SM_10006detail6reduce28DeviceReduceSingleTileKernelINS2_10policy_hubI5statsyN4cuda3std3__44plusIS5_EEE10Policy1000EN6thrust24THRUST_300001_SM_1000_NS6detail15normal_iteratorINSE_10device_ptrIKfEEEEPS5_ySA_S5_S5_13compute_statsEEvT0_T1_T2_T3_T4_T6_E12temp_storage+60];
	add.f32 	%f248, %f244, %f246;
	add.f32 	%f249, %f245, %f247;
	ld.shared.f32 	%f250, [_ZZN3cub18CUB_300001_SM_10006detail6reduce28DeviceReduceSingleTileKernelINS2_10policy_hubI5statsyN4cuda3std3__44plusIS5_EEE10Policy1000EN6thrust24THRUST_300001_SM_1000_NS6detail15normal_iteratorINSE_10device_ptrIKfEEEEPS5_ySA_S5_S5_13compute_statsEEvT0_T1_T2_T3_T4_T6_E12temp_storage+64];
	ld.shared.f32 	%f251, [_ZZN3cub18CUB_300001_SM_10006detail6reduce28DeviceReduceSingleTileKernelINS2_10policy_hubI5statsyN4cuda3std3__44plusIS5_EEE10Policy1000EN6thrust24THRUST_300001_SM_1000_NS6detail15normal_iteratorINSE_10device_ptrIKfEEEEPS5_ySA_S5_S5_13compute_statsEEvT0_T1_T2_T3_T4_T6_E12temp_storage+68];
	add.f32 	%f252, %f248, %f250;
	add.f32 	%f253, %f249, %f251;
	ld.shared.f32 	%f254, [_ZZN3cub18CUB_300001_SM_10006detail6reduce28DeviceReduceSingleTileKernelINS2_10policy_hubI5statsyN4cuda3std3__44plusIS5_EEE10Policy1000EN6thrust24THRUST_300001_SM_1000_NS6detail15normal_iteratorINSE_10device_ptrIKfEEEEPS5_ySA_S5_S5_13compute_statsEEvT0_T1_T2_T3_T4_T6_E12temp_storage+72];
	ld.shared.f32 	%f255, [_ZZN3cub18CUB_300001_SM_10006detail6reduce28DeviceReduceSingleTileKernelINS2_10policy_hubI5statsyN4cuda3std3__44plusIS5_EEE10Policy1000EN6thrust24THRUST_300001_SM_1000_NS6detail15normal_iteratorINSE_10device_ptrIKfEEEEPS5_ySA_S5_S5_13compute_statsEEvT0_T1_T2_T3_T4_T6_E12temp_storage+76];
	add.f32 	%f256, %f252, %f254;
	add.f32 	%f257, %f253, %f255;
	ld.shared.f32 	%f258, [_ZZN3cub18CUB_300001_SM_10006detail6reduce28DeviceReduceSingleTileKernelINS2_10policy_hubI5statsyN4cuda3std3__44plusIS5_EEE10Policy1000EN6thrust24THRUST_300001_SM_1000_NS6detail15normal_iteratorINSE_10device_ptrIKfEEEEPS5_ySA_S5_S5_13compute_statsEEvT0_T1_T2_T3_T4_T6_E12temp_storage+80];
	ld.shared.f32 	%f259, [_ZZN3cub18CUB_300001_SM_10006detail6reduce28DeviceReduceSingleTileKernelINS2_10policy_hubI5statsyN4cuda3std3__44plusIS5_EEE10Policy1000EN6thrust24THRUST_300001_SM_1000_NS6detail15normal_iteratorINSE_10device_ptrIKfEEEEPS5_ySA_S5_S5_13compute_statsEEvT0_T1_T2_T3_T4_T6_E12temp_storage+84];
	add.f32 	%f260, %f256, %f258;
	add.f32 	%f261, %f257, %f259;
	ld.shared.f32 	%f262, [_ZZN3cub18CUB_300001_SM_10006detail6reduce28DeviceReduceSingleTileKernelINS2_10policy_hubI5statsyN4cuda3std3__44plusIS5_EEE10Policy1000EN6thrust24THRUST_300001_SM_1000_NS6detail15normal_iteratorINSE_10device_ptrIKfEEEEPS5_ySA_S5_S5_13compute_statsEEvT0_T1_T2_T3_T4_T6_E12temp_storage+88];
	ld.shared.f32 	%f263, [_ZZN3cub18CUB_300001_SM_10006detail6reduce28DeviceReduceSingleTileKernelINS2_10policy_hubI5statsyN4cuda3std3__44plusIS5_EEE10Policy1000EN6thrust24THRUST_300001_SM_1000_NS6detail15normal_iteratorINSE_10device_ptrIKfEEEEPS5_ySA_S5_S5_13compute_statsEEvT0_T1_T2_T3_T4_T6_E12temp_storage+92];
	add.f32 	%f264, %f260, %f262;
	add.f32 	%f265, %f261, %f263;
	ld.shared.f32 	%f266, [_ZZN3cub18CUB_300001_SM_10006detail6reduce28DeviceReduceSingleTileKernelINS2_10policy_hubI5statsyN4cuda3std3__44plusIS5_EEE10Policy1000EN6thrust24THRUST_300001_SM_1000_NS6detail15normal_iteratorINSE_10device_ptrIKfEEEEPS5_ySA_S5_S5_13compute_statsEEvT0_T1_T2_T3_T4_T6_E12temp_storage+96];
	ld.shared.f32 	%f267, [_ZZN3cub18CUB_300001_SM_10006detail6reduce28DeviceReduceSingleTileKernelINS2_10policy_hubI5statsyN4cuda3std3__44plusIS5_EEE10Policy1000EN6thrust24THRUST_300001_SM_1000_NS6detail15normal_iteratorINSE_10device_ptrIKfEEEEPS5_ySA_S5_S5_13compute_statsEEvT0_T1_T2_T3_T4_T6_E12temp_storage+100];
	add.f32 	%f268, %f264, %f266;
	add.f32 	%f269, %f265, %f267;
	ld.shared.f32 	%f270, [_ZZN3cub18CUB_300001_SM_10006detail6reduce28DeviceReduceSingleTileKernelINS2_10policy_hubI5statsyN4cuda3std3__44plusIS5_EEE10Policy1000EN6thrust24THRUST_300001_SM_1000_NS6detail15normal_iteratorINSE_10device_ptrIKfEEEEPS5_ySA_S5_S5_13compute_statsEEvT0_T1_T2_T3_T4_T6_E12temp_storage+104];
	ld.shared.f32 	%f271, [_ZZN3cub18CUB_300001_SM_10006detail6reduce28DeviceReduceSingleTileKernelINS2_10policy_hubI5statsyN4cuda3std3__44plusIS5_EEE10Policy1000EN6thrust24THRUST_300001_SM_1000_NS6detail15normal_iteratorINSE_10device_ptrIKfEEEEPS5_ySA_S5_S5_13compute_statsEEvT0_T1_T2_T3_T4_T6_E12temp_storage+108];
	add.f32 	%f272, %f268, %f270;
	add.f32 	%f273, %f269, %f271;
	ld.shared.f32 	%f274, [_ZZN3cub18CUB_300001_SM_10006detail6reduce28DeviceReduceSingleTileKernelINS2_10policy_hubI5statsyN4cuda3std3__44plusIS5_EEE10Policy1000EN6thrust24THRUST_300001_SM_1000_NS6detail15normal_iteratorINSE_10device_ptrIKfEEEEPS5_ySA_S5_S5_13compute_statsEEvT0_T1_T2_T3_T4_T6_E12temp_storage+112];
	ld.shared.f32 	%f275, [_ZZN3cub18CUB_300001_SM_10006detail6reduce28DeviceReduceSingleTileKernelINS2_10policy_hubI5statsyN4cuda3std3__44plusIS5_EEE10Policy1000EN6thrust24THRUST_300001_SM_1000_NS6detail15normal_iteratorINSE_10device_ptrIKfEEEEPS5_ySA_S5_S5_13compute_statsEEvT0_T1_T2_T3_T4_T6_E12temp_storage+116];
	add.f32 	%f276, %f272, %f274;
	add.f32 	%f277, %f273, %f275;
	ld.shared.f32 	%f278, [_ZZN3cub18CUB_300001_SM_10006detail6reduce28DeviceReduceSingleTileKernelINS2_10policy_hubI5statsyN4cuda3std3__44plusIS5_EEE10Policy1000EN6thrust24THRUST_300001_SM_1000_NS6detail15normal_iteratorINSE_10device_ptrIKfEEEEPS5_ySA_S5_S5_13compute_statsEEvT0_T1_T2_T3_T4_T6_E12temp_storage+120];
	ld.shared.f32 	%f279, [_ZZN3cub18CUB_300001_SM_10006detail6reduce28DeviceReduceSingleTileKernelINS2_10policy_hubI5statsyN4cuda3std3__44plusIS5_EEE10Policy1000EN6thrust24THRUST_300001_SM_1000_NS6detail15normal_iteratorINSE_10device_ptrIKfEEEEPS5_ySA_S5_S5_13compute_statsEEvT0_T1_T2_T3_T4_T6_E12temp_storage+124];
	add.f32 	%f280, %f276, %f278;
	add.f32 	%f281, %f277, %f279;
	ld.shared.f32 	%f282, [_ZZN3cub18CUB_300001_SM_10006detail6reduce28DeviceReduceSingleTileKernelINS2_10policy_hubI5statsyN4cuda3std3__44plusIS5_EEE10Policy1000EN6thrust24THRUST_300001_SM_1000_NS6detail15normal_iteratorINSE_10device_ptrIKfEEEEPS5_ySA_S5_S5_13compute_statsEEvT0_T1_T2_T3_T4_T6_E12temp_storage+128];
	ld.shared.f32 	%f283, [_ZZN3cub18CUB_300001_SM_10006detail6reduce28DeviceReduceSingleTileKernelINS2_10policy_hubI5statsyN4cuda3std3__44plusIS5_EEE10Policy1000EN6thrust24THRUST_300001_SM_1000_NS6detail15normal_iteratorINSE_10device_ptrIKfEEEEPS5_ySA_S5_S5_13compute_statsEEvT0_T1_T2_T3_T4_T6_E12temp_storage+132];
	add.f32 	%f284, %f280, %f282;
	add.f32 	%f285, %f281, %f283;
	ld.shared.f32 	%f286, [_ZZN3cub18CUB_300001_SM_10006detail6reduce28DeviceReduceSingleTileKernelINS2_10policy_hubI5statsyN4cuda3std3__44plusIS5_EEE10Policy1000EN6thrust24THRUST_300001_SM_1000_NS6detail15normal_iteratorINSE_10device_ptrIKfEEEEPS5_ySA_S5_S5_13compute_statsEEvT0_T1_T2_T3_T4_T6_E12temp_storage+136];
	ld.shared.f32 	%f287, [_ZZN3cub18CUB_300001_SM_10006detail6reduce28DeviceReduceSingleTileKernelINS2_10policy_hubI5statsyN4cuda3std3__44plusIS5_EEE10Policy1000EN6thrust24THRUST_300001_SM_1000_NS6detail15normal_iteratorINSE_10device_ptrIKfEEEEPS5_ySA_S5_S5_13compute_statsEEvT0_T1_T2_T3_T4_T6_E12temp_storage+140];
	add.f32 	%f616, %f284, %f286;
	add.f32 	%f615, %f285, %f287;
$L__BB4_49:
	mov.u32 	%r230, %tid.x;
	setp.ne.s32 	%p65, %r230, 0;
	@%p65 bra 	$L__BB4_51;
	add.f32 	%f571, %f83, %f616;
	add.f32 	%f572, %f84, %f615;
	st.global.f32 	[%rd1], %f571;
	st.global.f32 	[%rd1+4], %f572;
$L__BB4_51:
	ret;

}
	// .globl	_ZN3cub18CUB_300001_SM_10006detail6reduce18DeviceReduceKernelINS2_10policy_hubI5statsyN4cuda3std3__44plusIS5_EEE10Policy1000EN6thrust24THRUST_300001_SM_1000_NS6detail15normal_iteratorINSE_10device_ptrIKfEEEEySA_S5_13compute_statsEEvT0_PT3_T1_NS0_13GridEvenShareISP_EET2_T4_
.visible .entry _ZN3cub18CUB_300001_SM_10006detail6reduce18DeviceReduceKernelINS2_10policy_hubI5statsyN4cuda3std3__44plusIS5_EEE10Policy1000EN6thrust24THRUST_300001_SM_1000_NS6detail15normal_iteratorINSE_10device_ptrIKfEEEEySA_S5_13compute_statsEEvT0_PT3_T1_NS0_13GridEvenShareISP_EET2_T4_(
	.param .align 8 .b8 _ZN3cub18CUB_300001_SM_10006detail6reduce18DeviceReduceKernelINS2_10policy_hubI5statsyN4cuda3std3__44plusIS5_EEE10Policy1000EN6thrust24THRUST_300001_SM_1000_NS6detail15normal_iteratorINSE_10device_ptrIKfEEEEySA_S5_13compute_statsEEvT0_PT3_T1_NS0_13GridEvenShareISP_EET2_T4__param_0[8],
	.param .u64 .ptr .align 1 _ZN3cub18CUB_300001_SM_10006detail6reduce18DeviceReduceKernelINS2_10policy_hubI5statsyN4cuda3std3__44plusIS5_EEE10Policy1000EN6thrust24THRUST_300001_SM_1000_NS6detail15normal_iteratorINSE_10device_ptrIKfEEEEySA_S5_13compute_statsEEvT0_PT3_T1_NS0_13GridEvenShareISP_EET2_T4__param_1,
	.param .u64 _ZN3cub18CUB_300001_SM_10006detail6reduce18DeviceReduceKernelINS2_10policy_hubI5statsyN4cuda3std3__44plusIS5_EEE10Policy1000EN6thrust24THRUST_300001_SM_1000_NS6detail15normal_iteratorINSE_10device_ptrIKfEEEEySA_S5_13compute_statsEEvT0_PT3_T1_NS0_13GridEvenShareISP_EET2_T4__param_2,
	.param .align 8 .b8 _ZN3cub18CUB_300001_SM_10006detail6reduce18DeviceReduceKernelINS2_10policy_hubI5statsyN4cuda3std3__44plusIS5_EEE10Policy1000EN6thrust24THRUST_300001_SM_1000_NS6detail15normal_iteratorINSE_10device_ptrIKfEEEEySA_S5_13compute_statsEEvT0_PT3_T1_NS0_13GridEvenShareISP_EET2_T4__param_3[72],
	.param .align 1 .b8 _ZN3cub18CUB_300001_SM_10006detail6reduce18DeviceReduceKernelINS2_10policy_hubI5statsyN4cuda3std3__44plusIS5_EEE10Policy1000EN6thrust24THRUST_300001_SM_1000_NS6detail15normal_iteratorINSE_10device_ptrIKfEEEEySA_S5_13compute_statsEEvT0_PT3_T1_NS0_13GridEvenShareISP_EET2_T4__param_4[1],
	.param .align 1 .b8 _ZN3cub18CUB_300001_SM_10006detail6reduce18DeviceReduceKernelINS2_10policy_hubI5statsyN4cuda3std3__44plusIS5_EEE10Policy1000EN6thrust24THRUST_300001_SM_1000_NS6detail15normal_iteratorINSE_10device_ptrIKfEEEEySA_S5_13compute_statsEEvT0_PT3_T1_NS0_13GridEvenShareISP_EET2_T4__param_5[1]
)
.maxntid 512
{
	.reg .pred 	%p<65>;
	.reg .b16 	%rs<4>;
	.reg .b32 	%r<280>;
	.reg .b32 	%f<609>;
	.reg .b64 	%rd<77>;
	// demoted variable
	.shared .align 4 .b8 _ZZN3cub18CUB_300001_SM_10006detail6reduce18DeviceReduceKernelINS2_10policy_hubI5statsyN4cuda3std3__44plusIS5_EEE10Policy1000EN6thrust24THRUST_300001_SM_1000_NS6detail15normal_iteratorINSE_10device_ptrIKfEEEEySA_S5_13compute_statsEEvT0_PT3_T1_NS0_13GridEvenShareISP_EET2_T4_E12temp_storage[152];
	ld.param.u64 	%rd1, [_ZN3cub18CUB_300001_SM_10006detail6reduce18DeviceReduceKernelINS2_10policy_hubI5statsyN4cuda3std3__44plusIS5_EEE10Policy1000EN6thrust24THRUST_300001_SM_1000_NS6detail15normal_iteratorINSE_10device_ptrIKfEEEEySA_S5_13compute_statsEEvT0_PT3_T1_NS0_13GridEvenShareISP_EET2_T4__param_3+32];
	ld.param.u32 	%r1, [_ZN3cub18CUB_300001_SM_10006detail6reduce18DeviceReduceKernelINS2_10policy_hubI5statsyN4cuda3std3__44plusIS5_EEE10Policy1000EN6thrust24THRUST_300001_SM_1000_NS6detail15normal_iteratorINSE_10device_ptrIKfEEEEySA_S5_13compute_statsEEvT0_PT3_T1_NS0_13GridEvenShareISP_EET2_T4__param_3+40];
	ld.param.u64 	%rd26, [_ZN3cub18CUB_300001_SM_10006detail6reduce18DeviceReduceKernelINS2_10policy_hubI5statsyN4cuda3std3__44plusIS5_EEE10Policy1000EN6thrust24THRUST_300001_SM_1000_NS6detail15normal_iteratorINSE_10device_ptrIKfEEEEySA_S5_13compute_statsEEvT0_PT3_T1_NS0_13GridEvenShareISP_EET2_T4__param_0];
	cvta.to.global.u64 	%rd2, %rd26;
	mov.u32 	%r2, %ctaid.x;
	mul.lo.s32 	%r50, %r1, 3584;
	cvt.s64.s32 	%rd3, %r50;
	mul.lo.s32 	%r51, %r2, 3584;
	cvt.u64.u32 	%rd4, %r51;
	sub.s64 	%rd5, %rd1, %rd4;
	setp.gt.u64 	%p1, %rd5, 3583;
	@%p1 bra 	$L__BB5_25;
	cvt.u32.u64 	%r136, %rd4;
	cvt.u32.u64 	%r3, %rd1;
	sub.s32 	%r4, %r3, %r136;
	mov.u32 	%r5, %tid.x;
	setp.ge.s32 	%p23, %r5, %r4;
	mov.f32 	%f585, 0f00000000;
	mov.f32 	%f586, %f585;
	mov.u32 	%r267, %r5;
	@%p23 bra 	$L__BB5_3;
	add.s32 	%r138, %r136, %r5;
	mul.wide.u32 	%rd50, %r138, 4;
	add.s64 	%rd51, %rd2, %rd50;
	ld.global.f32 	%f586, [%rd51];
	mul.f32 	%f585, %f586, %f586;
	add.s32 	%r267, %r5, 512;
$L__BB5_3:
	setp.ge.s32 	%p24, %r267, %r4;
	@%p24 bra 	$L__BB5_16;
	not.b32 	%r140, %r267;
	add.s32 	%r141, %r140, %r3;
	sub.s32 	%r142, %r141, %r136;
	shr.u32 	%r143, %r142, 9;
	add.s32 	%r8, %r143, 1;
	and.b32  	%r9, %r8, 15;
	setp.lt.u32 	%p25, %r142, 7680;
	@%p25 bra 	$L__BB5_7;
	and.b32  	%r144, %r8, 16777200;
	neg.s32 	%r265, %r144;
	mul.wide.u32 	%rd52, %r2, 14336;
	mul.wide.u32 	%rd53, %r267, 4;
	add.s64 	%rd54, %rd52, %rd53;
	add.s64 	%rd55, %rd54, %rd2;
	add.s64 	%rd71, %rd55, 16384;
$L__BB5_6:
	.pragma "nounroll";
	ld.global.f32 	%f286, [%rd71+-16384];
	add.f32 	%f287, %f586, %f286;
	fma.rn.f32 	%f288, %f286, %f286, %f585;
	ld.global.f32 	%f289, [%rd71+-14336];
	add.f32 	%f290, %f287, %f289;
	fma.rn.f32 	%f291, %f289, %f289, %f288;
	ld.global.f32 	%f292, [%rd71+-12288];
	add.f32 	%f293, %f290, %f292;
	fma.rn.f32 	%f294, %f292, %f292, %f291;
	ld.global.f32 	%f295, [%rd71+-10240];
	add.f32 	%f296, %f293, %f295;
	fma.rn.f32 	%f297, %f295, %f295, %f294;
	ld.global.f32 	%f298, [%rd71+-8192];
	add.f32 	%f299, %f296, %f298;
	fma.rn.f32 	%f300, %f298, %f298, %f297;
	ld.global.f32 	%f301, [%rd71+-6144];
	add.f32 	%f302, %f299, %f301;
	fma.rn.f32 	%f303, %f301, %f301, %f300;
	ld.global.f32 	%f304, [%rd71+-4096];
	add.f32 	%f305, %f302, %f304;
	fma.rn.f32 	%f306, %f304, %f304, %f303;
	ld.global.f32 	%f307, [%rd71+-2048];
	add.f32 	%f308, %f305, %f307;
	fma.rn.f32 	%f309, %f307, %f307, %f306;
	ld.global.f32 	%f310, [%rd71];
	add.f32 	%f311, %f308, %f310;
	fma.rn.f32 	%f312, %f310, %f310, %f309;
	ld.global.f32 	%f313, [%rd71+2048];
	add.f32 	%f314, %f311, %f313;
	fma.rn.f32 	%f315, %f313, %f313, %f312;
	ld.global.f32 	%f316, [%rd71+4096];
	add.f32 	%f317, %f314, %f316;
	fma.rn.f32 	%f318, %f316, %f316, %f315;
	ld.global.f32 	%f319, [%rd71+6144];
	add.f32 	%f320, %f317, %f319;
	fma.rn.f32 	%f321, %f319, %f319, %f318;
	ld.global.f32 	%f322, [%rd71+8192];
	add.f32 	%f323, %f320, %f322;
	fma.rn.f32 	%f324, %f322, %f322, %f321;
	ld.global.f32 	%f325, [%rd71+10240];
	add.f32 	%f326, %f323, %f325;
	fma.rn.f32 	%f327, %f325, %f325, %f324;
	ld.global.f32 	%f328, [%rd71+12288];
	add.f32 	%f329, %f326, %f328;
	fma.rn.f32 	%f330, %f328, %f328, %f327;
	ld.global.f32 	%f331, [%rd71+14336];
	add.f32 	%f586, %f329, %f331;
	fma.rn.f32 	%f585, %f331, %f331, %f330;
	add.s32 	%r267, %r267, 8192;
	add.s32 	%r265, %r265, 16;
	add.s64 	%rd71, %rd71, 32768;
	setp.ne.s32 	%p26, %r265, 0;
	@%p26 bra 	$L__BB5_6;
$L__BB5_7:
	setp.eq.s32 	%p27, %r9, 0;
	@%p27 bra 	$L__BB5_16;
	and.b32  	%r16, %r8, 7;
	setp.lt.u32 	%p28, %r9, 8;
	@%p28 bra 	$L__BB5_10;
	cvt.s64.s32 	%rd56, %r267;
	add.s64 	%rd57, %rd56, %rd4;
	shl.b64 	%rd58, %rd57, 2;
	add.s64 	%rd59, %rd2, %rd58;
	ld.global.f32 	%f333, [%rd59];
	add.f32 	%f334, %f586, %f333;
	fma.rn.f32 	%f335, %f333, %f333, %f585;
	ld.global.f32 	%f336, [%rd59+2048];
	add.f32 	%f337, %f334, %f336;
	fma.rn.f32 	%f338, %f336, %f336, %f335;
	ld.global.f32 	%f339, [%rd59+4096];
	add.f32 	%f340, %f337, %f339;
	fma.rn.f32 	%f341, %f339, %f339, %f338;
	ld.global.f32 	%f342, [%rd59+6144];
	add.f32 	%f343, %f340, %f342;
	fma.rn.f32 	%f344, %f342, %f342, %f341;
	ld.global.f32 	%f345, [%rd59+8192];
	add.f32 	%f346, %f343, %f345;
	fma.rn.f32 	%f347, %f345, %f345, %f344;
	ld.global.f32 	%f348, [%rd59+10240];
	add.f32 	%f349, %f346, %f348;
	fma.rn.f32 	%f350, %f348, %f348, %f347;
	ld.global.f32 	%f351, [%rd59+12288];
	add.f32 	%f352, %f349, %f351;
	fma.rn.f32 	%f353, %f351, %f351, %f350;
	ld.global.f32 	%f354, [%rd59+14336];
	add.f32 	%f586, %f352, %f354;
	fma.rn.f32 	%f585, %f354, %f354, %f353;
	add.s32 	%r267, %r267, 4096;
$L__BB5_10:
	setp.eq.s32 	%p29, %r16, 0;
	@%p29 bra 	$L__BB5_16;
	and.b32  	%r19, %r8, 3;
	setp.lt.u32 	%p30, %r16, 4;
	@%p30 bra 	$L__BB5_13;
	cvt.s64.s32 	%rd60, %r267;
	add.s64 	%rd61, %rd60, %rd4;
	shl.b64 	%rd62, %rd61, 2;
	add.s64 	%rd63, %rd2, %rd62;
	ld.global.f32 	%f356, [%rd63];
	add.f32 	%f357, %f586, %f356;
	fma.rn.f32 	%f358, %f356, %f356, %f585;
	ld.global.f32 	%f359, [%rd63+2048];
	add.f32 	%f360, %f357, %f359;
	fma.rn.f32 	%f361, %f359, %f359, %f358;
	ld.global.f32 	%f362, [%rd63+4096];
	add.f32 	%f363, %f360, %f362;
	fma.rn.f32 	%f364, %f362, %f362, %f361;
	ld.global.f32 	%f365, [%rd63+6144];
	add.f32 	%f586, %f363, %f365;
	fma.rn.f32 	%f585, %f365, %f365, %f364;
	add.s32 	%r267, %r267, 2048;
$L__BB5_13:
	setp.eq.s32 	%p31, %r19, 0;
	@%p31 bra 	$L__BB5_16;
	mul.wide.u32 	%rd64, %r2, 14336;
	add.s64 	%rd9, %rd2, %rd64;
	neg.s32 	%r270, %r19;
$L__BB5_15:
	.pragma "nounroll";
	mul.wide.s32 	%rd65, %r267, 4;
	add.s64 	%rd66, %rd9, %rd65;
	ld.global.f32 	%f366, [%rd66];
	add.f32 	%f586, %f586, %f366;
	fma.rn.f32 	%f585, %f366, %f366, %f585;
	add.s32 	%r267, %r267, 512;
	add.s32 	%r270, %r270, 1;
	setp.ne.s32 	%p32, %r270, 0;
	@%p32 bra 	$L__BB5_15;
$L__BB5_16:
	setp.lt.s32 	%p33, %r4, 512;
	@%p33 bra 	$L__BB5_21;
	// begin inline asm
	mov.u32 %r208, %laneid;
	// end inline asm
	mov.b32 	%r210, %f586;
	mov.b32 	%r216, 1;
	mov.b32 	%r257, 31;
	mov.b32 	%r258, -1;
	// begin inline asm
	shfl.sync.down.b32 %r209, %r210, %r216, %r257, %r258;
	// end inline asm
	mov.b32 	%r215, %f585;
	// begin inline asm
	shfl.sync.down.b32 %r214, %r215, %r216, %r257, %r258;
	// end inline asm
	mov.b32 	%f483, %r209;
	mov.b32 	%f484, %r214;
	setp.gt.s32 	%p57, %r208, 30;
	add.f32 	%f485, %f586, %f483;
	add.f32 	%f486, %f585, %f484;
	selp.f32 	%f487, %f585, %f486, %p57;
	selp.f32 	%f488, %f586, %f485, %p57;
	mov.b32 	%r220, %f488;
	mov.b32 	%r226, 2;
	// begin inline asm
	shfl.sync.down.b32 %r219, %r220, %r226, %r257, %r258;
	// end inline asm
	mov.b32 	%r225, %f487;
	// begin inline asm
	shfl.sync.down.b32 %r224, %r225, %r226, %r257, %r258;
	// end inline asm
	mov.b32 	%f489, %r219;
	mov.b32 	%f490, %r224;
	setp.gt.s32 	%p58, %r208, 29;
	add.f32 	%f491, %f488, %f489;
	add.f32 	%f492, %f487, %f490;
	selp.f32 	%f493, %f487, %f492, %p58;
	selp.f32 	%f494, %f488, %f491, %p58;
	mov.b32 	%r230, %f494;
	mov.b32 	%r236, 4;
	// begin inline asm
	shfl.sync.down.b32 %r229, %r230, %r236, %r257, %r258;
	// end inline asm
	mov.b32 	%r235, %f493;
	// begin inline asm
	shfl.sync.down.b32 %r234, %r235, %r236, %r257, %r258;
	// end inline asm
	mov.b32 	%f495, %r229;
	mov.b32 	%f496, %r234;
	setp.gt.s32 	%p59, %r208, 27;
	add.f32 	%f497, %f494, %f495;
	add.f32 	%f498, %f493, %f496;
	selp.f32 	%f499, %f494, %f497, %p59;
	selp.f32 	%f500, %f493, %f498, %p59;
	mov.b32 	%r240, %f499;
	mov.b32 	%r246, 8;
	// begin inline asm
	shfl.sync.down.b32 %r239, %r240, %r246, %r257, %r258;
	// end inline asm
	mov.b32 	%r245, %f500;
	// begin inline asm
	shfl.sync.down.b32 %r244, %r245, %r246, %r257, %r258;
	// end inline asm
	mov.b32 	%f501, %r239;
	mov.b32 	%f502, %r244;
	setp.gt.s32 	%p60, %r208, 23;
	add.f32 	%f503, %f499, %f501;
	add.f32 	%f504, %f500, %f502;
	selp.f32 	%f505, %f499, %f503, %p60;
	selp.f32 	%f506, %f500, %f504, %p60;
	mov.b32 	%r250, %f505;
	mov.b32 	%r256, 16;
	// begin inline asm
	shfl.sync.down.b32 %r249, %r250, %r256, %r257, %r258;
	// end inline asm
	mov.b32 	%r255, %f506;
	// begin inline asm
	shfl.sync.down.b32 %r254, %r255, %r256, %r257, %r258;
	// end inline asm
	mov.b32 	%f507, %r249;
	mov.b32 	%f508, %r254;
	setp.gt.s32 	%p61, %r208, 15;
	add.f32 	%f31, %f505, %f507;
	add.f32 	%f32, %f506, %f508;
	selp.f32 	%f608, %f505, %f31, %p61;
	selp.f32 	%f607, %f506, %f32, %p61;
	setp.ne.s32 	%p62, %r208, 0;
	@%p62 bra 	$L__BB5_19;
	shr.u32 	%r259, %r5, 2;
	and.b32  	%r260, %r259, 248;
	mov.u32 	%r261, _ZZN3cub18CUB_300001_SM_10006detail6reduce18DeviceReduceKernelINS2_10policy_hubI5statsyN4cuda3std3__44plusIS5_EEE10Policy1000EN6thrust24THRUST_300001_SM_1000_NS6detail15normal_iteratorINSE_10device_ptrIKfEEEEySA_S5_13compute_statsEEvT0_PT3_T1_NS0_13GridEvenShareISP_EET2_T4_E12temp_storage;
	add.s32 	%r262, %r261, %r260;
	st.shared.f32 	[%r262+16], %f31;
	st.shared.f32 	[%r262+20], %f32;
$L__BB5_19:
	bar.sync 	0;
	setp.ne.s32 	%p63, %r5, 0;
	@%p63 bra 	$L__BB5_46;
	ld.shared.f32 	%f509, [_ZZN3cub18CUB_300001_SM_10006detail6reduce18DeviceReduceKernelINS2_10policy_hubI5statsyN4cuda3std3__44plusIS5_EEE10Policy1000EN6thrust24THRUST_300001_SM_1000_NS6detail15normal_iteratorINSE_10device_ptrIKfEEEEySA_S5_13compute_statsEEvT0_PT3_T1_NS0_13GridEvenShareISP_EET2_T4_E12temp_storage+24];
	ld.shared.f32 	%f510, [_ZZN3cub18CUB_300001_SM_10006detail6reduce18DeviceReduceKernelINS2_10policy_hubI5statsyN4cuda3std3__44plusIS5_EEE10Policy1000EN6thrust24THRUST_300001_SM_1000_NS6detail15normal_iteratorINSE_10device_ptrIKfEEEEySA_S5_13compute_statsEEvT0_PT3_T1_NS0_13GridEvenShareISP_EET2_T4_E12temp_storage+28];
	add.f32 	%f511, %f608, %f509;
	add.f32 	%f512, %f607, %f510;
	ld.shared.f32 	%f513, [_ZZN3cub18CUB_300001_SM_10006detail6reduce18DeviceReduceKernelINS2_10policy_hubI5statsyN4cuda3std3__44plusIS5_EEE10Policy1000EN6thrust24THRUST_300001_SM_1000_NS6detail15normal_iteratorINSE_10device_ptrIKfEEEEySA_S5_13compute_statsEEvT0_PT3_T1_NS0_13GridEvenShareISP_EET2_T4_E12temp_storage+32];
	ld.shared.f32 	%f514, [_ZZN3cub18CUB_300001_SM_10006detail6reduce18DeviceReduceKernelINS2_10policy_hubI5statsyN4cuda3std3__44plusIS5_EEE10Policy1000EN6thrust24THRUST_300001_SM_1000_NS6detail15normal_iteratorINSE_10device_ptrIKfEEEEySA_S5_13compute_statsEEvT0_PT3_T1_NS0_13GridEvenShareISP_EET2_T4_E12temp_storage+36];
	add.f32 	%f515, %f511, %f513;
	add.f32 	%f516, %f512, %f514;
	ld.shared.f32 	%f517, [_ZZN3cub18CUB_300001_SM_10006detail6reduce18DeviceReduceKernelINS2_10policy_hubI5statsyN4cuda3std3__44plusIS5_EEE10Policy1000EN6thrust24THRUST_300001_SM_1000_NS6detail15normal_iteratorINSE_10device_ptrIKfEEEEySA_S5_13compute_statsEEvT0_PT3_T1_NS0_13GridEvenShareISP_EET2_T4_E12temp_storage+40];
	ld.shared.f32 	%f518, [_ZZN3cub18CUB_300001_SM_10006detail6reduce18DeviceReduceKernelINS2_10policy_hubI5statsyN4cuda3std3__44plusIS5_EEE10Policy1000EN6thrust24THRUST_300001_SM_1000_NS6detail15normal_iteratorINSE_10device_ptrIKfEEEEySA_S5_13compute_statsEEvT0_PT3_T1_NS0_13GridEvenShareISP_EET2_T4_E12temp_storage+44];
	add.f32 	%f519, %f515, %f517;
	add.f32 	%f520, %f516, %f518;
	ld.shared.f32 	%f521, [_ZZN3cub18CUB_300001_SM_10006detail6reduce18DeviceReduceKernelINS2_10policy_hubI5statsyN4cuda3std3__44plusIS5_EEE10Policy1000EN6thrust24THRUST_300001_SM_1000_NS6detail15normal_iteratorINSE_10device_ptrIKfEEEEySA_S5_13compute_statsEEvT0_PT3_T1_NS0_13GridEvenShareISP_EET2_T4_E12temp_storage+48];
	ld.shared.f32 	%f522, [_ZZN3cub18CUB_300001_SM_10006detail6reduce18DeviceReduceKernelINS2_10policy_hubI5statsyN4cuda3std3__44plusIS5_EEE10Policy1000EN6thrust24THRUST_300001_SM_1000_NS6detail15normal_iteratorINSE_10device_ptrIKfEEEEySA_S5_13compute_statsEEvT0_PT3_T1_NS0_13GridEvenShareISP_EET2_T4_E12temp_storage+52];
	add.f32 	%f523, %f519, %f521;
	add.f32 	%f524, %f520, %f522;
	ld.shared.f32 	%f525, [_ZZN3cub18CUB_300001_SM_10006detail6reduce18DeviceReduceKernelINS2_10policy_hubI5statsyN4cuda3std3__44plusIS5_EEE10Policy1000EN6thrust24THRUST_300001_SM_1000_NS6detail15normal_iteratorINSE_10device_ptrIKfEEEEySA_S5_13compute_statsEEvT0_PT3_T1_NS0_13GridEvenShareISP_EET2_T4_E12temp_storage+56];
	ld.shared.f32 	%f526, [_ZZN3cub18CUB_300001_SM_10006detail6reduce18DeviceReduceKernelINS2_10policy_hubI5statsyN4cuda3std3__44plusIS5_EEE10Policy1000EN6thrust24THRUST_300001_SM_1000_NS6detail15normal_iteratorINSE_10device_ptrIKfEEEEySA_S5_13compute_statsEEvT0_PT3_T1_NS0_13GridEvenShareISP_EET2_T4_E12temp_storage+60];
	add.f32 	%f527, %f523, %f525;
	add.f32 	%f528, %f524, %f526;
	ld.shared.f32 	%f529, [_ZZN3cub18CUB_300001_SM_10006detail6reduce18DeviceReduceKernelINS2_10policy_hubI5statsyN4cuda3std3__44plusIS5_EEE10Policy1000EN6thrust24THRUST_300001_SM_1000_NS6detail15normal_iteratorINSE_10device_ptrIKfEEEEySA_S5_13compute_statsEEvT0_PT3_T1_NS0_13GridEvenShareISP_EET2_T4_E12temp_storage+64];
	ld.shared.f32 	%f530, [_ZZN3cub18CUB_300001_SM_10006detail6reduce18DeviceReduceKernelINS2_10policy_hubI5statsyN4cuda3std3__44plusIS5_EEE10Policy1000EN6thrust24THRUST_300001_SM_1000_NS6detail15normal_iteratorINSE_10device_ptrIKfEEEEySA_S5_13compute_statsEEvT0_PT3_T1_NS0_13GridEvenShareISP_EET2_T4_E12temp_storage+68];
	add.f32 	%f531, %f527, %f529;
	add.f32 	%f532, %f528, %f530;
	ld.shared.f32 	%f533, [_ZZN3cub18CUB_300001_SM_10006detail6reduce18DeviceReduceKernelINS2_10policy_hubI5statsyN4cuda3std3__44plusIS5_EEE10Policy1000EN6thrust24THRUST_300001_SM_1000_NS6detail15normal_iteratorINSE_10device_ptrIKfEEEEySA_S5_13compute_statsEEvT0_PT3_T1_NS0_13GridEvenShareISP_EET2_T4_E12temp_storage+72];
	ld.shared.f32 	%f534, [_ZZN3cub18CUB_300001_SM_10006detail6reduce18DeviceReduceKernelINS2_10policy_hubI5statsyN4cuda3std3__44plusIS5_EEE10Policy1000EN6thrust24THRUST_300001_SM_1000_NS6detail15normal_iteratorINSE_10device_ptrIKfEEEEySA_S5_13compute_statsEEvT0_PT3_T1_NS0_13GridEvenShareISP_EET2_T4_E12temp_storage+76];
	add.f32 	%f535, %f531, %f533;
	add.f32 	%f536, %f532, %f534;
	ld.shared.f32 	%f537, [_ZZN3cub18CUB_300001_SM_10006detail6reduce18DeviceReduceKernelINS2_10policy_hubI5statsyN4cuda3std3__44plusIS5_EEE10Policy1000EN6thrust24THRUST_300001_SM_1000_NS6detail15normal_iteratorINSE_10device_ptrIKfEEEEySA_S5_13compute_statsEEvT0_PT3_T1_NS0_13GridEvenShareISP_EET2_T4_E12temp_storage+80];
	ld.shared.f32 	%f538, [_ZZN3cub18CUB_300001_SM_10006detail6reduce18DeviceReduceKernelINS2_10policy_hubI5statsyN4cuda3std3__44plusIS5_EEE10Policy1000EN6thrust24THRUST_300001_SM_1000_NS6detail15normal_iteratorINSE_10device_ptrIKfEEEEySA_S5_13compute_statsEEvT0_PT3_T1_NS0_13GridEvenShareISP_EET2_T4_E12temp_storage+84];
	add.f32 	%f539, %f535, %f537;
	add.f32 	%f540, %f536, %f538;
	ld.shared.f32 	%f541, [_ZZN3cub18CUB_300001_SM_10006detail6reduce18DeviceReduceKernelINS2_10policy_hubI5statsyN4cuda3std3__44plusIS5_EEE10Policy1000EN6thrust24THRUST_300001_SM_1000_NS6detail15normal_iteratorINSE_10device_ptrIKfEEEEySA_S5_13compute_statsEEvT0_PT3_T1_NS0_13GridEvenShareISP_EET2_T4_E12temp_storage+88];
	ld.shared.f32 	%f542, [_ZZN3cub18CUB_300001_SM_10006detail6reduce18DeviceReduceKernelINS2_10policy_hubI5statsyN4cuda3std3__44plusIS5_EEE10Policy1000EN6thrust24THRUST_300001_SM_1000_NS6detail15normal_iteratorINSE_10device_ptrIKfEEEEySA_S5_13compute_statsEEvT0_PT3_T1_NS0_13GridEvenShareISP_EET2_T4_E12temp_storage+92];
	add.f32 	%f543, %f539, %f541;
	add.f32 	%f544, %f540, %f542;
	ld.shared.f32 	%f545, [_ZZN3cub18CUB_300001_SM_10006detail6reduce18DeviceReduceKernelINS2_10policy_hubI5statsyN4cuda3std3__44plusIS5_EEE10Policy1000EN6thrust24THRUST_300001_SM_1000_NS6detail15normal_iteratorINSE_10device_ptrIKfEEEEySA_S5_13compute_statsEEvT0_PT3_T1_NS0_13GridEvenShareISP_EET2_T4_E12temp_storage+96];
	ld.shared.f32 	%f546, [_ZZN3cub18CUB_300001_SM_10006detail6reduce18DeviceReduceKernelINS2_10policy_hubI5statsyN4cuda3std3__44plusIS5_EEE10Policy1000EN6thrust24THRUST_300001_SM_1000_NS6detail15normal_iteratorINSE_10device_ptrIKfEEEEySA_S5_13compute_statsEEvT0_PT3_T1_NS0_13GridEvenShareISP_EET2_T4_E12temp_storage+100];
	add.f32 	%f547, %f543, %f545;
	add.f32 	%f548, %f544, %f546;
	ld.shared.f32 	%f549, [_ZZN3cub18CUB_300001_SM_10006detail6reduce18DeviceReduceKernelINS2_10policy_hubI5statsyN4cuda3std3__44plusIS5_EEE10Policy1000EN6thrust24THRUST_300001_SM_1000_NS6detail15normal_iteratorINSE_10device_ptrIKfEEEEySA_S5_13compute_statsEEvT0_PT3_T1_NS0_13GridEvenShareISP_EET2_T4_E12temp_storage+104];
	ld.shared.f32 	%f550, [_ZZN3cub18CUB_300001_SM_10006detail6reduce18DeviceReduceKernelINS2_10policy_hubI5statsyN4cuda3std3__44plusIS5_EEE10Policy1000EN6thrust24THRUST_300001_SM_1000_NS6detail15normal_iteratorINSE_10device_ptrIKfEEEEySA_S5_13compute_statsEEvT0_PT3_T1_NS0_13GridEvenShareISP_EET2_T4_E12temp_storage+108];
	add.f32 	%f551, %f547, %f549;
	add.f32 	%f552, %f548, %f550;
	ld.shared.f32 	%f553, [_ZZN3cub18CUB_300001_SM_10006detail6reduce18DeviceReduceKernelINS2_10policy_hubI5statsyN4cuda3std3__44plusIS5_EEE10Policy1000EN6thrust24THRUST_300001_SM_1000_NS6detail15normal_iteratorINSE_10device_ptrIKfEEEEySA_S5_13compute_statsEEvT0_PT3_T1_NS0_13GridEvenShareISP_EET2_T4_E12temp_storage+112];
	ld.shared.f32 	%f554, [_ZZN3cub18CUB_300001_SM_10006detail6reduce18DeviceReduceKernelINS2_10policy_hubI5statsyN4cuda3std3__44plusIS5_EEE10Policy1000EN6thrust24THRUST_300001_SM_1000_NS6detail15normal_iteratorINSE_10device_ptrIKfEEEEySA_S5_13compute_statsEEvT0_PT3_T1_NS0_13GridEvenShareISP_EET2_T4_E12temp_storage+116];
	add.f32 	%f555, %f551, %f553;
	add.f32 	%f556, %f552, %f554;
	ld.shared.f32 	%f557, [_ZZN3cub18CUB_300001_SM_10006detail6reduce18DeviceReduceKernelINS2_10policy_hubI5statsyN4cuda3std3__44plusIS5_EEE10Policy1000EN6thrust24THRUST_300001_SM_1000_NS6detail15normal_iteratorINSE_10device_ptrIKfEEEEySA_S5_13compute_statsEEvT0_PT3_T1_NS0_13GridEvenShareISP_EET2_T4_E12temp_storage+120];
	ld.shared.f32 	%f558, [_ZZN3cub18CUB_300001_SM_10006detail6reduce18DeviceReduceKernelINS2_10policy_hubI5statsyN4cuda3std3__44plusIS5_EEE10Policy1000EN6thrust24THRUST_300001_SM_1000_NS6detail15normal_iteratorINSE_10device_ptrIKfEEEEySA_S5_13compute_statsEEvT0_PT3_T1_NS0_13GridEvenShareISP_EET2_T4_E12temp_storage+124];
	add.f32 	%f559, %f555, %f557;
	add.f32 	%f560, %f556, %f558;
	ld.shared.f32 	%f561, [_ZZN3cub18CUB_300001_SM_10006detail6reduce18DeviceReduceKernelINS2_10policy_hubI5statsyN4cuda3std3__44plusIS5_EEE10Policy1000EN6thrust24THRUST_300001_SM_1000_NS6detail15normal_iteratorINSE_10device_ptrIKfEEEEySA_S5_13compute_statsEEvT0_PT3_T1_NS0_13GridEvenShareISP_EET2_T4_E12temp_storage+128];
	ld.shared.f32 	%f562, [_ZZN3cub18CUB_300001_SM_10006detail6reduce18DeviceReduceKernelINS2_10policy_hubI5statsyN4cuda3std3__44plusIS5_EEE10Policy1000EN6thrust24THRUST_300001_SM_1000_NS6detail15normal_iteratorINSE_10device_ptrIKfEEEEySA_S5_13compute_statsEEvT0_PT3_T1_NS0_13GridEvenShareISP_EET2_T4_E12temp_storage+132];
	add.f32 	%f563, %f559, %f561;
	add.f32 	%f564, %f560, %f562;
	ld.shared.f32 	%f565, [_ZZN3cub18CUB_300001_SM_10006detail6reduce18DeviceReduceKernelINS2_10policy_hubI5statsyN4cuda3std3__44plusIS5_EEE10Policy1000EN6thrust24THRUST_300001_SM_1000_NS6detail15normal_iteratorINSE_10device_ptrIKfEEEEySA_S5_13compute_statsEEvT0_PT3_T1_NS0_13GridEvenShareISP_EET2_T4_E12temp_storage+136];
	ld.shared.f32 	%f566, [_ZZN3cub18CUB_300001_SM_10006detail6reduce18DeviceReduceKernelINS2_10policy_hubI5statsyN4cuda3std3__44plusIS5_EEE10Policy1000EN6thrust24THRUST_300001_SM_1000_NS6detail15normal_iteratorINSE_10device_ptrIKfEEEEySA_S5_13compute_statsEEvT0_PT3_T1_NS0_13GridEvenShareISP_EET2_T4_E12temp_storage+140];
	add.f32 	%f608, %f563, %f565;
	add.f32 	%f607, %f564, %f566;
	bra.uni 	$L__BB5_46;
$L__BB5_21:
	// begin inline asm
	mov.u32 %r145, %laneid;
	// end inline asm
	and.b32  	%r196, %r5, 992;
	add.s32 	%r197, %r196, 32;
	setp.gt.s32 	%p34, %r197, %r4;
	not.b32 	%r198, %r196;
	add.s32 	%r199, %r4, %r198;
	selp.b32 	%r194, %r199, 31, %p34;
	mov.b32 	%r147, %f586;
	mov.b32 	%r153, 1;
	mov.b32 	%r195, -1;
	// begin inline asm
	shfl.sync.down.b32 %r146, %r147, %r153, %r194, %r195;
	// end inline asm
	mov.b32 	%r152, %f585;
	// begin inline asm
	shfl.sync.down.b32 %r151, %r152, %r153, %r194, %r195;
	// end inline asm
	mov.b32 	%f367, %r146;
	mov.b32 	%f368, %r151;
	setp.lt.s32 	%p35, %r145, %r194;
	add.f32 	%f369, %f586, %f367;
	add.f32 	%f370, %f585, %f368;
	selp.f32 	%f371, %f369, %f586, %p35;
	selp.f32 	%f372, %f370, %f585, %p35;
	mov.b32 	%r157, %f371;
	mov.b32 	%r163, 2;
	// begin inline asm
	shfl.sync.down.b32 %r156, %r157, %r163, %r194, %r195;
	// end inline asm
	mov.b32 	%r162, %f372;
	// begin inline asm
	shfl.sync.down.b32 %r161, %r162, %r163, %r194, %r195;
	// end inline asm
	mov.b32 	%f373, %r156;
	mov.b32 	%f374, %r161;
	add.s32 	%r200, %r145, 2;
	setp.gt.s32 	%p36, %r200, %r194;
	add.f32 	%f375, %f371, %f373;
	add.f32 	%f376, %f372, %f374;
	selp.f32 	%f377, %f371, %f375, %p36;
	selp.f32 	%f378, %f372, %f376, %p36;
	mov.b32 	%r167, %f377;
	mov.b32 	%r173, 4;
	// begin inline asm
	shfl.sync.down.b32 %r166, %r167, %r173, %r194, %r195;
	// end inline asm
	mov.b32 	%r172, %f378;
	// begin inline asm
	shfl.sync.down.b32 %r171, %r172, %r173, %r194, %r195;
	// end inline asm
	mov.b32 	%f379, %r166;
	mov.b32 	%f380, %r171;
	add.s32 	%r201, %r145, 4;
	setp.gt.s32 	%p37, %r201, %r194;
	add.f32 	%f381, %f377, %f379;
	add.f32 	%f382, %f378, %f380;
	selp.f32 	%f383, %f377, %f381, %p37;
	selp.f32 	%f384, %f378, %f382, %p37;
	mov.b32 	%r177, %f383;
	mov.b32 	%r183, 8;
	// begin inline asm
	shfl.sync.down.b32 %r176, %r177, %r183, %r194, %r195;
	// end inline asm
	mov.b32 	%r182, %f384;
	// begin inline asm
	shfl.sync.down.b32 %r181, %r182, %r183, %r194, %r195;
	// end inline asm
	mov.b32 	%f385, %r176;
	mov.b32 	%f386, %r181;
	add.s32 	%r202, %r145, 8;
	setp.gt.s32 	%p38, %r202, %r194;
	add.f32 	%f387, %f383, %f385;
	add.f32 	%f388, %f384, %f386;
	selp.f32 	%f389, %f383, %f387, %p38;
	selp.f32 	%f390, %f384, %f388, %p38;
	mov.b32 	%r187, %f389;
	mov.b32 	%r193, 16;
	// begin inline asm
	shfl.sync.down.b32 %r186, %r187, %r193, %r194, %r195;
	// end inline asm
	mov.b32 	%r192, %f390;
	// begin inline asm
	shfl.sync.down.b32 %r191, %r192, %r193, %r194, %r195;
	// end inline asm
	mov.b32 	%f391, %r186;
	mov.b32 	%f392, %r191;
	add.s32 	%r203, %r145, 16;
	setp.gt.s32 	%p39, %r203, %r194;
	add.f32 	%f393, %f389, %f391;
	add.f32 	%f394, %f390, %f392;
	selp.f32 	%f608, %f389, %f393, %p39;
	selp.f32 	%f607, %f390, %f394, %p39;
	setp.ne.s32 	%p40, %r145, 0;
	@%p40 bra 	$L__BB5_23;
	shr.u32 	%r204, %r5, 2;
	and.b32  	%r205, %r204, 248;
	mov.u32 	%r206, _ZZN3cub18CUB_300001_SM_10006detail6reduce18DeviceReduceKernelINS2_10policy_hubI5statsyN4cuda3std3__44plusIS5_EEE10Policy1000EN6thrust24THRUST_300001_SM_1000_NS6detail15normal_iteratorINSE_10device_ptrIKfEEEEySA_S5_13compute_statsEEvT0_PT3_T1_NS0_13GridEvenShareISP_EET2_T4_E12temp_storage;
	add.s32 	%r207, %r206, %r205;
	st.shared.f32 	[%r207+16], %f608;
	st.shared.f32 	[%r207+20], %f607;
$L__BB5_23:
	bar.sync 	0;
	setp.ne.s32 	%p41, %r5, 0;
	@%p41 bra 	$L__BB5_46;
	setp.gt.s32 	%p42, %r4, 32;
	ld.shared.f32 	%f395, [_ZZN3cub18CUB_300001_SM_10006detail6reduce18DeviceReduceKernelINS2_10policy_hubI5statsyN4cuda3std3__44plusIS5_EEE10Policy1000EN6thrust24THRUST_300001_SM_1000_NS6detail15normal_iteratorINSE_10device_ptrIKfEEEEySA_S5_13compute_statsEEvT0_PT3_T1_NS0_13GridEvenShareISP_EET2_T4_E12temp_storage+24];
	ld.shared.f32 	%f396, [_ZZN3cub18CUB_300001_SM_10006detail6reduce18DeviceReduceKernelINS2_10policy_hubI5statsyN4cuda3std3__44plusIS5_EEE10Policy1000EN6thrust24THRUST_300001_SM_1000_NS6detail15normal_iteratorINSE_10device_ptrIKfEEEEySA_S5_13compute_statsEEvT0_PT3_T1_NS0_13GridEvenShareISP_EET2_T4_E12temp_storage+28];
	add.f32 	%f397, %f608, %f395;
	add.f32 	%f398, %f607, %f396;
	selp.f32 	%f399, %f397, %f608, %p42;
	selp.f32 	%f400, %f398, %f607, %p42;
	setp.gt.s32 	%p43, %r4, 64;
	ld.shared.f32 	%f401, [_ZZN3cub18CUB_300001_SM_10006detail6reduce18DeviceReduceKernelINS2_10policy_hubI5statsyN4cuda3std3__44plusIS5_EEE10Policy1000EN6thrust24THRUST_300001_SM_1000_NS6detail15normal_iteratorINSE_10device_ptrIKfEEEEySA_S5_13compute_statsEEvT0_PT3_T1_NS0_13GridEvenShareISP_EET2_T4_E12temp_storage+32];
	ld.shared.f32 	%f402, [_ZZN3cub18CUB_300001_SM_10006detail6reduce18DeviceReduceKernelINS2_10policy_hubI5statsyN4cuda3std3__44plusIS5_EEE10Policy1000EN6thrust24THRUST_300001_SM_1000_NS6detail15normal_iteratorINSE_10device_ptrIKfEEEEySA_S5_13compute_statsEEvT0_PT3_T1_NS0_13GridEvenShareISP_EET2_T4_E12temp_storage+36];
	add.f32 	%f403, %f399, %f401;
	add.f32 	%f404, %f400, %f402;
	selp.f32 	%f405, %f403, %f399, %p43;
	selp.f32 	%f406, %f404, %f400, %p43;
	setp.gt.s32 	%p44, %r4, 96;
	ld.shared.f32 	%f407, [_ZZN3cub18CUB_300001_SM_10006detail6reduce18DeviceReduceKernelINS2_10policy_hubI5statsyN4cuda3std3__44plusIS5_EEE10Policy1000EN6thrust24THRUST_300001_SM_1000_NS6detail15normal_iteratorINSE_10device_ptrIKfEEEEySA_S5_13compute_statsEEvT0_PT3_T1_NS0_13GridEvenShareISP_EET2_T4_E12temp_storage+40];
	ld.shared.f32 	%f408, [_ZZN3cub18CUB_300001_SM_10006detail6reduce18DeviceReduceKernelINS2_10policy_hubI5statsyN4cuda3std3__44plusIS5_EEE10Policy1000EN6thrust24THRUST_300001_SM_1000_NS6detail15normal_iteratorINSE_10device_ptrIKfEEEEySA_S5_13compute_statsEEvT0_PT3_T1_NS0_13GridEvenShareISP_EET2_T4_E12temp_storage+44];
	add.f32 	%f409, %f405, %f407;
	add.f32 	%f410, %f406, %f408;
	selp.f32 	%f411, %f409, %f405, %p44;
	selp.f32 	%f412, %f410, %f406, %p44;
	setp.gt.s32 	%p45, %r4, 128;
	ld.shared.f32 	%f413, [_ZZN3cub18CUB_300001_SM_10006detail6reduce18DeviceReduceKernelINS2_10policy_hubI5statsyN4cuda3std3__44plusIS5_EEE10Policy1000EN6thrust24THRUST_300001_SM_1000_NS6detail15normal_iteratorINSE_10device_ptrIKfEEEEySA_S5_13compute_statsEEvT0_PT3_T1_NS0_13GridEvenShareISP_EET2_T4_E12temp_storage+48];
	ld.shared.f32 	%f414, [_ZZN3cub18CUB_300001_SM_10006detail6reduce18DeviceReduceKernelINS2_10policy_hubI5statsyN4cuda3std3__44plusIS5_EEE10Policy1000EN6thrust24THRUST_300001_SM_1000_NS6detail15normal_iteratorINSE_10device_ptrIKfEEEEySA_S5_13compute_statsEEvT0_PT3_T1_NS0_13GridEvenShareISP_EET2_T4_E12temp_storage+52];
	add.f32 	%f415, %f411, %f413;
	add.f32 	%f416, %f412, %f414;
	selp.f32 	%f417, %f415, %f411, %p45;
	selp.f32 	%f418, %f416, %f412, %p45;
	setp.gt.s32 	%p46, %r4, 160;
	ld.shared.f32 	%f419, [_ZZN3cub18CUB_300001_SM_10006detail6reduce18DeviceReduceKernelINS2_10policy_hubI5statsyN4cuda3std3__44plusIS5_EEE10Policy1000EN6thrust24THRUST_300001_SM_1000_NS6detail15normal_iteratorINSE_10device_ptrIKfEEEEySA_S5_13compute_statsEEvT0_PT3_T1_NS0_13GridEvenShareISP_EET2_T4_E12temp_storage+56];
	ld.shared.f32 	%f420, [_ZZN3cub18CUB_300001_SM_10006detail6reduce18DeviceReduceKernelINS2_10policy_hubI5statsyN4cuda3std3__44plusIS5_EEE10Policy1000EN6thrust24THRUST_300001_SM_1000_NS6detail15normal_iteratorINSE_10device_ptrIKfEEEEySA_S5_13compute_statsEEvT0_PT3_T1_NS0_13GridEvenShareISP_EET2_T4_E12temp_storage+60];
	add.f32 	%f421, %f417, %f419;
	add.f32 	%f422, %f418, %f420;
	selp.f32 	%f423, %f421, %f417, %p46;
	selp.f32 	%f424, %f422, %f418, %p46;
	setp.gt.s32 	%p47, %r4, 192;
	ld.shared.f32 	%f425, [_ZZN3cub18CUB_300001_SM_10006detail6reduce18DeviceReduceKernelINS2_10policy_hubI5statsyN4cuda3std3__44plusIS5_EEE10Policy1000EN6thrust24THRUST_300001_SM_1000_NS6detail15normal_iteratorINSE_10device_ptrIKfEEEEySA_S5_13compute_statsEEvT0_PT3_T1_NS0_13GridEvenShareISP_EET2_T4_E12temp_storage+64];
	ld.shared.f32 	%f426, [_ZZN3cub18CUB_300001_SM_10006detail6reduce18DeviceReduceKernelINS2_10policy_hubI5statsyN4cuda3std3__44plusIS5_EEE10Policy1000EN6thrust24THRUST_300001_SM_1000_NS6detail15normal_iteratorINSE_10device_ptrIKfEEEEySA_S5_13compute_statsEEvT0_PT3_T1_NS0_13GridEvenShareISP_EET2_T4_E12temp_storage+68];
	add.f32 	%f427, %f423, %f425;
	add.f32 	%f428, %f424, %f426;
	selp.f32 	%f429, %f427, %f423, %p47;
	selp.f32 	%f430, %f428, %f424, %p47;
	setp.gt.s32 	%p48, %r4, 224;
	ld.shared.f32 	%f431, [_ZZN3cub18CUB_300001_SM_10006detail6reduce18DeviceReduceKernelINS2_10policy_hubI5statsyN4cuda3std3__44plusIS5_EEE10Policy1000EN6thrust24THRUST_300001_SM_1000_NS6detail15normal_iteratorINSE_10device_ptrIKfEEEEySA_S5_13compute_statsEEvT0_PT3_T1_NS0_13GridEvenShareISP_EET2_T4_E12temp_storage+72];
	ld.shared.f32 	%f432, [_ZZN3cub18CUB_300001_SM_10006detail6reduce18DeviceReduceKernelINS2_10policy_hubI5statsyN4cuda3std3__44plusIS5_EEE10Policy1000EN6thrust24THRUST_300001_SM_1000_NS6detail15normal_iteratorINSE_10device_ptrIKfEEEEySA_S5_13compute_statsEEvT0_PT3_T1_NS0_13GridEvenShareISP_EET2_T4_E12temp_storage+76];
	add.f32 	%f433, %f429, %f431;
	add.f32 	%f434, %f430, %f432;
	selp.f32 	%f435, %f433, %f429, %p48;
	selp.f32 	%f436, %f434, %f430, %p48;
	setp.gt.s32 	%p49, %r4, 256;
	ld.shared.f32 	%f437, [_ZZN3cub18CUB_300001_SM_10006detail6reduce18DeviceReduceKernelINS2_10policy_hubI5statsyN4cuda3std3__44plusIS5_EEE10Policy1000EN6thrust24THRUST_300001_SM_1000_NS6detail15normal_iteratorINSE_10device_ptrIKfEEEEySA_S5_13compute_statsEEvT0_PT3_T1_NS0_13GridEvenShareISP_EET2_T4_E12temp_storage+80];
	ld.shared.f32 	%f438, [_ZZN3cub18CUB_300001_SM_10006detail6reduce18DeviceReduceKernelINS2_10policy_hubI5statsyN4cuda3std3__44plusIS5_EEE10Policy1000EN6thrust24THRUST_300001_SM_1000_NS6detail15normal_iteratorINSE_10device_ptrIKfEEEEySA_S5_13compute_statsEEvT0_PT3_T1_NS0_13GridEvenShareISP_EET2_T4_E12temp_storage+84];
	add.f32 	%f439, %f435, %f437;
	add.f32 	%f440, %f436, %f438;
	selp.f32 	%f441, %f439, %f435, %p49;
	selp.f32 	%f442, %f440, %f436, %p49;
	setp.gt.s32 	%p50, %r4, 288;
	ld.shared.f32 	%f443, [_ZZN3cub18CUB_300001_SM_10006detail6reduce18DeviceReduceKernelINS2_10policy_hubI5statsyN4cuda3std3__44plusIS5_EEE10Policy1000EN6thrust24THRUST_300001_SM_1000_NS6detail15normal_iteratorINSE_10device_ptrIKfEEEEySA_S5_13compute_statsEEvT0_PT3_T1_NS0_13GridEvenShareISP_EET2_T4_E12temp_storage+88];
	ld.shared.f32 	%f444, [_ZZN3cub18CUB_300001_SM_10006detail6reduce18DeviceReduceKernelINS2_10policy_hubI5statsyN4cuda3std3__44plusIS5_EEE10Policy1000EN6thrust24THRUST_300001_SM_1000_NS6detail15normal_iteratorINSE_10device_ptrIKfEEEEySA_S5_13compute_statsEEvT0_PT3_T1_NS0_13GridEvenShareISP_EET2_T4_E12temp_storage+92];
	add.f32 	%f445, %f441, %f443;
	add.f32 	%f446, %f442, %f444;
	selp.f32 	%f447, %f445, %f441, %p50;
	selp.f32 	%f448, %f446, %f442, %p50;
	setp.gt.s32 	%p51, %r4, 320;
	ld.shared.f32 	%f449, [_ZZN3cub18CUB_300001_SM_10006detail6reduce18DeviceReduceKernelINS2_10policy_hubI5statsyN4cuda3std3__44plusIS5_EEE10Policy1000EN6thrust24THRUST_300001_SM_1000_NS6detail15normal_iteratorINSE_10device_ptrIKfEEEEySA_S5_13compute_statsEEvT0_PT3_T1_NS0_13GridEvenShareISP_EET2_T4_E12temp_storage+96];
	ld.shared.f32 	%f450, [_ZZN3cub18CUB_300001_SM_10006detail6reduce18DeviceReduceKernelINS2_10policy_hubI5statsyN4cuda3std3__44plusIS5_EEE10Policy1000EN6thrust24THRUST_300001_SM_1000_NS6detail15normal_iteratorINSE_10device_ptrIKfEEEEySA_S5_13compute_statsEEvT0_PT3_T1_NS0_13GridEvenShareISP_EET2_T4_E12temp_storage+100];
	add.f32 	%f451, %f447, %f449;
	add.f32 	%f452, %f448, %f450;
	selp.f32 	%f453, %f451, %f447, %p51;
	selp.f32 	%f454, %f452, %f448, %p51;
	setp.gt.s32 	%p52, %r4, 352;
	ld.shared.f32 	%f455, [_ZZN3cub18CUB_300001_SM_10006detail6reduce18DeviceReduceKernelINS2_10policy_hubI5statsyN4cuda3std3__44plusIS5_EEE10Policy1000EN6thrust24THRUST_300001_SM_1000_NS6detail15normal_iteratorINSE_10device_ptrIKfEEEEySA_S5_13compute_statsEEvT0_PT3_T1_NS0_13GridEvenShareISP_EET2_T4_E12temp_storage+104];
	ld.shared.f32 	%f456, [_ZZN3cub18CUB_300001_SM_10006detail6reduce18DeviceReduceKernelINS2_10policy_hubI5statsyN4cuda3std3__44plusIS5_EEE10Policy1000EN6thrust24THRUST_300001_SM_1000_NS6detail15normal_iteratorINSE_10device_ptrIKfEEEEySA_S5_13compute_statsEEvT0_PT3_T1_NS0_13GridEvenShareISP_EET2_T4_E12temp_storage+108];
	add.f32 	%f457, %f453, %f455;
	add.f32 	%f458, %f454, %f456;
	selp.f32 	%f459, %f457, %f453, %p52;
	selp.f32 	%f460, %f458, %f454, %p52;
	setp.gt.s32 	%p53, %r4, 384;
	ld.shared.f32 	%f461, [_ZZN3cub18CUB_300001_SM_10006detail6reduce18DeviceReduceKernelINS2_10policy_hubI5statsyN4cuda3std3__44plusIS5_EEE10Policy1000EN6thrust24THRUST_300001_SM_1000_NS6detail15normal_iteratorINSE_10device_ptrIKfEEEEySA_S5_13compute_statsEEvT0_PT3_T1_NS0_13GridEvenShareISP_EET2_T4_E12temp_storage+112];
	ld.shared.f32 	%f462, [_ZZN3cub18CUB_300001_SM_10006detail6reduce18DeviceReduceKernelINS2_10policy_hubI5statsyN4cuda3std3__44plusIS5_EEE10Policy1000EN6thrust24THRUST_300001_SM_1000_NS6detail15normal_iteratorINSE_10device_ptrIKfEEEEySA_S5_13compute_statsEEvT0_PT3_T1_NS0_13GridEvenShareISP_EET2_T4_E12temp_storage+116];
	add.f32 	%f463, %f459, %f461;
	add.f32 	%f464, %f460, %f462;
	selp.f32 	%f465, %f463, %f459, %p53;
	selp.f32 	%f466, %f464, %f460, %p53;
	setp.gt.s32 	%p54, %r4, 416;
	ld.shared.f32 	%f467, [_ZZN3cub18CUB_300001_SM_10006detail6reduce18DeviceReduceKernelINS2_10policy_hubI5statsyN4cuda3std3__44plusIS5_EEE10Policy1000EN6thrust24THRUST_300001_SM_1000_NS6detail15normal_iteratorINSE_10device_ptrIKfEEEEySA_S5_13compute_statsEEvT0_PT3_T1_NS0_13GridEvenShareISP_EET2_T4_E12temp_storage+120];
	ld.shared.f32 	%f468, [_ZZN3cub18CUB_300001_SM_10006detail6reduce18DeviceReduceKernelINS2_10policy_hubI5statsyN4cuda3std3__44plusIS5_EEE10Policy1000EN6thrust24THRUST_300001_SM_1000_NS6detail15normal_iteratorINSE_10device_ptrIKfEEEEySA_S5_13compute_statsEEvT0_PT3_T1_NS0_13GridEvenShareISP_EET2_T4_E12temp_storage+124];
	add.f32 	%f469, %f465, %f467;
	add.f32 	%f470, %f466, %f468;
	selp.f32 	%f471, %f469, %f465, %p54;
	selp.f32 	%f472, %f470, %f466, %p54;
	setp.gt.s32 	%p55, %r4, 448;
	ld.shared.f32 	%f473, [_ZZN3cub18CUB_300001_SM_10006detail6reduce18DeviceReduceKernelINS2_10policy_hubI5statsyN4cuda3std3__44plusIS5_EEE10Policy1000EN6thrust24THRUST_300001_SM_1000_NS6detail15normal_iteratorINSE_10device_ptrIKfEEEEySA_S5_13compute_statsEEvT0_PT3_T1_NS0_13GridEvenShareISP_EET2_T4_E12temp_storage+128];
	ld.shared.f32 	%f474, [_ZZN3cub18CUB_300001_SM_10006detail6reduce18DeviceReduceKernelINS2_10policy_hubI5statsyN4cuda3std3__44plusIS5_EEE10Policy1000EN6thrust24THRUST_300001_SM_1000_NS6detail15normal_iteratorINSE_10device_ptrIKfEEEEySA_S5_13compute_statsEEvT0_PT3_T1_NS0_13GridEvenShareISP_EET2_T4_E12temp_storage+132];
	add.f32 	%f475, %f471, %f473;
	add.f32 	%f476, %f472, %f474;
	selp.f32 	%f477, %f475, %f471, %p55;
	selp.f32 	%f478, %f476, %f472, %p55;
	setp.gt.s32 	%p56, %r4, 480;
	ld.shared.f32 	%f479, [_ZZN3cub18CUB_300001_SM_10006detail6reduce18DeviceReduceKernelINS2_10policy_hubI5statsyN4cuda3std3__44plusIS5_EEE10Policy1000EN6thrust24THRUST_300001_SM_1000_NS6detail15normal_iteratorINSE_10device_ptrIKfEEEEySA_S5_13compute_statsEEvT0_PT3_T1_NS0_13GridEvenShareISP_EET2_T4_E12temp_storage+136];
	ld.shared.f32 	%f480, [_ZZN3cub18CUB_300001_SM_10006detail6reduce18DeviceReduceKernelINS2_10policy_hubI5statsyN4cuda3std3__44plusIS5_EEE10Policy1000EN6thrust24THRUST_300001_SM_1000_NS6detail15normal_iteratorINSE_10device_ptrIKfEEEEySA_S5_13compute_statsEEvT0_PT3_T1_NS0_13GridEvenShareISP_EET2_T4_E12temp_storage+140];
	add.f32 	%f481, %f477, %f479;
	add.f32 	%f482, %f478, %f480;
	selp.f32 	%f608, %f481, %f477, %p56;
	selp.f32 	%f607, %f482, %f478, %p56;
	bra.uni 	$L__BB5_46;
$L__BB5_25:
	cvt.u32.u64 	%r52, %rd4;
	mov.u32 	%r27, %tid.x;
	add.s32 	%r53, %r52, %r27;
	mul.wide.u32 	%rd27, %r53, 4;
	add.s64 	%rd28, %rd2, %rd27;
	ld.global.f32 	%f81, [%rd28];
	ld.global.f32 	%f82, [%rd28+2048];
	mul.f32 	%f83, %f82, %f82;
	ld.global.f32 	%f84, [%rd28+4096];
	ld.global.f32 	%f85, [%rd28+6144];
	ld.global.f32 	%f86, [%rd28+8192];
	ld.global.f32 	%f87, [%rd28+10240];
	ld.global.f32 	%f88, [%rd28+12288];
	add.f32 	%f89, %f81, %f82;
	fma.rn.f32 	%f90, %f81, %f81, %f83;
	add.f32 	%f91, %f89, %f84;
	fma.rn.f32 	%f92, %f84, %f84, %f90;
	add.f32 	%f93, %f91, %f85;
	fma.rn.f32 	%f94, %f85, %f85, %f92;
	add.f32 	%f95, %f93, %f86;
	fma.rn.f32 	%f96, %f86, %f86, %f94;
	add.f32 	%f97, %f95, %f87;
	fma.rn.f32 	%f98, %f87, %f87, %f96;
	add.f32 	%f606, %f97, %f88;
	fma.rn.f32 	%f605, %f88, %f88, %f98;
	setp.lt.u64 	%p2, %rd5, %rd3;
	@%p2 bra 	$L__BB5_42;
	cvt.u32.u64 	%r55, %rd3;
	cvt.u64.u32 	%rd10, %r27;
	add.s64 	%rd73, %rd4, %rd3;
	cvt.u32.u64 	%r28, %rd1;
	not.b32 	%r57, %r27;
	add.s32 	%r58, %r57, %r28;
	sub.s32 	%r59, %r58, %r55;
	sub.s32 	%r272, %r59, %r52;
	add.s64 	%rd29, %rd73, %rd10;
	shl.b64 	%rd30, %rd29, 2;
	add.s64 	%rd31, %rd30, %rd2;
	add.s64 	%rd72, %rd31, 16384;
	mov.b32 	%r273, 0;
	mov.u64 	%rd74, %rd4;
$L__BB5_27:
	cvt.s64.s32 	%rd16, %r50;
	add.s64 	%rd74, %rd74, %rd16;
	add.s64 	%rd32, %rd1, -3584;
	setp.gt.u64 	%p3, %rd74, %rd32;
	@%p3 bra 	$L__BB5_29;
	mul.lo.s32 	%r61, %r1, 3584;
	cvt.s64.s32 	%rd33, %r61;
	add.s64 	%rd34, %rd74, %rd10;
	shl.b64 	%rd35, %rd34, 2;
	add.s64 	%rd36, %rd2, %rd35;
	ld.global.f32 	%f99, [%rd36];
	ld.global.f32 	%f100, [%rd36+2048];
	ld.global.f32 	%f101, [%rd36+4096];
	ld.global.f32 	%f102, [%rd36+6144];
	ld.global.f32 	%f103, [%rd36+8192];
	ld.global.f32 	%f104, [%rd36+10240];
	ld.global.f32 	%f105, [%rd36+12288];
	add.f32 	%f106, %f606, %f99;
	fma.rn.f32 	%f107, %f99, %f99, %f605;
	add.f32 	%f108, %f106, %f100;
	fma.rn.f32 	%f109, %f100, %f100, %f107;
	add.f32 	%f110, %f108, %f101;
	fma.rn.f32 	%f111, %f101, %f101, %f109;
	add.f32 	%f112, %f110, %f102;
	fma.rn.f32 	%f113, %f102, %f102, %f111;
	add.f32 	%f114, %f112, %f103;
	fma.rn.f32 	%f115, %f103, %f103, %f113;
	add.f32 	%f116, %f114, %f104;
	fma.rn.f32 	%f117, %f104, %f104, %f115;
	add.f32 	%f606, %f116, %f105;
	fma.rn.f32 	%f605, %f105, %f105, %f117;
	sub.s64 	%rd37, %rd1, %rd74;
	setp.lt.u64 	%p4, %rd37, %rd33;
	add.s32 	%r273, %r273, 1;
	add.s64 	%rd73, %rd73, %rd33;
	sub.s32 	%r272, %r272, %r61;
	mul.wide.s32 	%rd38, %r61, 4;
	add.s64 	%rd72, %rd72, %rd38;
	@%p4 bra 	$L__BB5_42;
	bra.uni 	$L__BB5_27;
$L__BB5_29:
	setp.le.u64 	%p5, %rd1, %rd74;
	cvt.u32.u64 	%r62, %rd74;
	cvt.u32.u64 	%r63, %rd1;
	sub.s32 	%r64, %r63, %r62;
	setp.ge.s32 	%p6, %r27, %r64;
	or.pred  	%p7, %p5, %p6;
	@%p7 bra 	$L__BB5_42;
	cvt.u32.u64 	%r66, %rd16;
	cvt.u32.u64 	%r67, %rd4;
	not.b32 	%r68, %r27;
	add.s32 	%r69, %r68, %r28;
	add.s32 	%r70, %r66, %r67;
	sub.s32 	%r71, %r69, %r70;
	mul.lo.s32 	%r72, %r1, %r273;
	mad.lo.s32 	%r73, %r72, -3584, %r71;
	shr.u32 	%r74, %r73, 9;
	add.s32 	%r34, %r74, 1;
	and.b32  	%r35, %r34, 15;
	setp.lt.u32 	%p8, %r73, 7680;
	mov.u32 	%r276, %r27;
	@%p8 bra 	$L__BB5_33;
	shr.u32 	%r75, %r272, 9;
	add.s32 	%r76, %r75, 1;
	and.b32  	%r77, %r76, 16777200;
	neg.s32 	%r274, %r77;
	mov.u32 	%r276, %r27;
$L__BB5_32:
	.pragma "nounroll";
	ld.global.f32 	%f119, [%rd72+-16384];
	add.f32 	%f120, %f606, %f119;
	fma.rn.f32 	%f121, %f119, %f119, %f605;
	ld.global.f32 	%f122, [%rd72+-14336];
	add.f32 	%f123, %f120, %f122;
	fma.rn.f32 	%f124, %f122, %f122, %f121;
	ld.global.f32 	%f125, [%rd72+-12288];
	add.f32 	%f126, %f123, %f125;
	fma.rn.f32 	%f127, %f125, %f125, %f124;
	ld.global.f32 	%f128, [%rd72+-10240];
	add.f32 	%f129, %f126, %f128;
	fma.rn.f32 	%f130, %f128, %f128, %f127;
	ld.global.f32 	%f131, [%rd72+-8192];
	add.f32 	%f132, %f129, %f131;
	fma.rn.f32 	%f133, %f131, %f131, %f130;
	ld.global.f32 	%f134, [%rd72+-6144];
	add.f32 	%f135, %f132, %f134;
	fma.rn.f32 	%f136, %f134, %f134, %f133;
	ld.global.f32 	%f137, [%rd72+-4096];
	add.f32 	%f138, %f135, %f137;
	fma.rn.f32 	%f139, %f137, %f137, %f136;
	ld.global.f32 	%f140, [%rd72+-2048];
	add.f32 	%f141, %f138, %f140;
	fma.rn.f32 	%f142, %f140, %f140, %f139;
	ld.global.f32 	%f143, [%rd72];
	add.f32 	%f144, %f141, %f143;
	fma.rn.f32 	%f145, %f143, %f143, %f142;
	ld.global.f32 	%f146, [%rd72+2048];
	add.f32 	%f147, %f144, %f146;
	fma.rn.f32 	%f148, %f146, %f146, %f145;
	ld.global.f32 	%f149, [%rd72+4096];
	add.f32 	%f150, %f147, %f149;
	fma.rn.f32 	%f151, %f149, %f149, %f148;
	ld.global.f32 	%f152, [%rd72+6144];
	add.f32 	%f153, %f150, %f152;
	fma.rn.f32 	%f154, %f152, %f152, %f151;
	ld.global.f32 	%f155, [%rd72+8192];
	add.f32 	%f156, %f153, %f155;
	fma.rn.f32 	%f157, %f155, %f155, %f154;
	ld.global.f32 	%f158, [%rd72+10240];
	add.f32 	%f159, %f156, %f158;
	fma.rn.f32 	%f160, %f158, %f158, %f157;
	ld.global.f32 	%f161, [%rd72+12288];
	add.f32 	%f162, %f159, %f161;
	fma.rn.f32 	%f163, %f161, %f161, %f160;
	ld.global.f32 	%f164, [%rd72+14336];
	add.f32 	%f606, %f162, %f164;
	fma.rn.f32 	%f605, %f164, %f164, %f163;
	add.s32 	%r276, %r276, 8192;
	add.s32 	%r274, %r274, 16;
	add.s64 	%rd72, %rd72, 32768;
	setp.ne.s32 	%p9, %r274, 0;
	@%p9 bra 	$L__BB5_32;
$L__BB5_33:
	setp.eq.s32 	%p10, %r35, 0;
	@%p10 bra 	$L__BB5_42;
	and.b32  	%r42, %r34, 7;
	setp.lt.u32 	%p11, %r35, 8;
	@%p11 bra 	$L__BB5_36;
	cvt.u64.u32 	%rd39, %r276;
	add.s64 	%rd40, %rd74, %rd39;
	shl.b64 	%rd41, %rd40, 2;
	add.s64 	%rd42, %rd2, %rd41;
	ld.global.f32 	%f166, [%rd42];
	add.f32 	%f167, %f606, %f166;
	fma.rn.f32 	%f168, %f166, %f166, %f605;
	ld.global.f32 	%f169, [%rd42+2048];
	add.f32 	%f170, %f167, %f169;
	fma.rn.f32 	%f171, %f169, %f169, %f168;
	ld.global.f32 	%f172, [%rd42+4096];
	add.f32 	%f173, %f170, %f172;
	fma.rn.f32 	%f174, %f172, %f172, %f171;
	ld.global.f32 	%f175, [%rd42+6144];
	add.f32 	%f176, %f173, %f175;
	fma.rn.f32 	%f177, %f175, %f175, %f174;
	ld.global.f32 	%f178, [%rd42+8192];
	add.f32 	%f179, %f176, %f178;
	fma.rn.f32 	%f180, %f178, %f178, %f177;
	ld.global.f32 	%f181, [%rd42+10240];
	add.f32 	%f182, %f179, %f181;
	fma.rn.f32 	%f183, %f181, %f181, %f180;
	ld.global.f32 	%f184, [%rd42+12288];
	add.f32 	%f185, %f182, %f184;
	fma.rn.f32 	%f186, %f184, %f184, %f183;
	ld.global.f32 	%f187, [%rd42+14336];
	add.f32 	%f606, %f185, %f187;
	fma.rn.f32 	%f605, %f187, %f187, %f186;
	add.s32 	%r276, %r276, 4096;
$L__BB5_36:
	setp.eq.s32 	%p12, %r42, 0;
	@%p12 bra 	$L__BB5_42;
	setp.lt.u32 	%p13, %r42, 4;
	@%p13 bra 	$L__BB5_39;
	cvt.u64.u32 	%rd43, %r276;
	add.s64 	%rd44, %rd74, %rd43;
	shl.b64 	%rd45, %rd44, 2;
	add.s64 	%rd46, %rd2, %rd45;
	ld.global.f32 	%f189, [%rd46];
	add.f32 	%f190, %f606, %f189;
	fma.rn.f32 	%f191, %f189, %f189, %f605;
	ld.global.f32 	%f192, [%rd46+2048];
	add.f32 	%f193, %f190, %f192;
	fma.rn.f32 	%f194, %f192, %f192, %f191;
	ld.global.f32 	%f195, [%rd46+4096];
	add.f32 	%f196, %f193, %f195;
	fma.rn.f32 	%f197, %f195, %f195, %f194;
	ld.global.f32 	%f198, [%rd46+6144];
	add.f32 	%f606, %f196, %f198;
	fma.rn.f32 	%f605, %f198, %f198, %f197;
	add.s32 	%r276, %r276, 2048;
$L__BB5_39:
	and.b32  	%r78, %r34, 3;
	setp.eq.s32 	%p14, %r78, 0;
	@%p14 bra 	$L__BB5_42;
	cvt.u64.u32 	%rd47, %r276;
	add.s64 	%rd48, %rd47, %rd73;
	shl.b64 	%rd49, %rd48, 2;
	add.s64 	%rd76, %rd2, %rd49;
	cvt.u16.u32 	%rs1, %r272;
	shr.u16 	%rs2, %rs1, 9;
	add.s16 	%rs3, %rs2, 1;
	cvt.u32.u16 	%r79, %rs3;
	and.b32  	%r80, %r79, 3;
	neg.s32 	%r279, %r80;
$L__BB5_41:
	.pragma "nounroll";
	ld.global.f32 	%f199, [%rd76];
	add.f32 	%f606, %f606, %f199;
	fma.rn.f32 	%f605, %f199, %f199, %f605;
	add.s64 	%rd76, %rd76, 2048;
	add.s32 	%r279, %r279, 1;
	setp.ne.s32 	%p15, %r279, 0;
	@%p15 bra 	$L__BB5_41;
$L__BB5_42:
	// begin inline asm
	mov.u32 %r81, %laneid;
	// end inline asm
	mov.b32 	%r83, %f606;
	mov.b32 	%r89, 1;
	mov.b32 	%r130, 31;
	mov.b32 	%r131, -1;
	// begin inline asm
	shfl.sync.down.b32 %r82, %r83, %r89, %r130, %r131;
	// end inline asm
	mov.b32 	%r88, %f605;
	// begin inline asm
	shfl.sync.down.b32 %r87, %r88, %r89, %r130, %r131;
	// end inline asm
	mov.b32 	%f200, %r82;
	mov.b32 	%f201, %r87;
	setp.gt.s32 	%p16, %r81, 30;
	add.f32 	%f202, %f606, %f200;
	add.f32 	%f203, %f605, %f201;
	selp.f32 	%f204, %f606, %f202, %p16;
	selp.f32 	%f205, %f605, %f203, %p16;
	mov.b32 	%r93, %f204;
	mov.b32 	%r99, 2;
	// begin inline asm
	shfl.sync.down.b32 %r92, %r93, %r99, %r130, %r131;
	// end inline asm
	mov.b32 	%r98, %f205;
	// begin inline asm
	shfl.sync.down.b32 %r97, %r98, %r99, %r130, %r131;
	// end inline asm
	mov.b32 	%f206, %r92;
	mov.b32 	%f207, %r97;
	setp.gt.s32 	%p17, %r81, 29;
	add.f32 	%f208, %f204, %f206;
	add.f32 	%f209, %f205, %f207;
	selp.f32 	%f210, %f204, %f208, %p17;
	selp.f32 	%f211, %f205, %f209, %p17;
	mov.b32 	%r103, %f210;
	mov.b32 	%r109, 4;
	// begin inline asm
	shfl.sync.down.b32 %r102, %r103, %r109, %r130, %r131;
	// end inline asm
	mov.b32 	%r108, %f211;
	// begin inline asm
	shfl.sync.down.b32 %r107, %r108, %r109, %r130, %r131;
	// end inline asm
	mov.b32 	%f212, %r102;
	mov.b32 	%f213, %r107;
	setp.gt.s32 	%p18, %r81, 27;
	add.f32 	%f214, %f210, %f212;
	add.f32 	%f215, %f211, %f213;
	selp.f32 	%f216, %f210, %f214, %p18;
	selp.f32 	%f217, %f211, %f215, %p18;
	mov.b32 	%r113, %f216;
	mov.b32 	%r119, 8;
	// begin inline asm
	shfl.sync.down.b32 %r112, %r113, %r119, %r130, %r131;
	// end inline asm
	mov.b32 	%r118, %f217;
	// begin inline asm
	shfl.sync.down.b32 %r117, %r118, %r119, %r130, %r131;
	// end inline asm
	mov.b32 	%f218, %r112;
	mov.b32 	%f219, %r117;
	setp.gt.s32 	%p19, %r81, 23;
	add.f32 	%f220, %f216, %f218;
	add.f32 	%f221, %f217, %f219;
	selp.f32 	%f222, %f216, %f220, %p19;
	selp.f32 	%f223, %f217, %f221, %p19;
	mov.b32 	%r123, %f222;
	mov.b32 	%r129, 16;
	// begin inline asm
	shfl.sync.down.b32 %r122, %r123, %r129, %r130, %r131;
	// end inline asm
	mov.b32 	%r128, %f223;
	// begin inline asm
	shfl.sync.down.b32 %r127, %r128, %r129, %r130, %r131;
	// end inline asm
	mov.b32 	%f224, %r122;
	mov.b32 	%f225, %r127;
	setp.gt.s32 	%p20, %r81, 15;
	add.f32 	%f73, %f222, %f224;
	add.f32 	%f74, %f223, %f225;
	selp.f32 	%f608, %f222, %f73, %p20;
	selp.f32 	%f607, %f223, %f74, %p20;
	setp.ne.s32 	%p21, %r81, 0;
	@%p21 bra 	$L__BB5_44;
	shr.u32 	%r132, %r27, 2;
	and.b32  	%r133, %r132, 248;
	mov.u32 	%r134, _ZZN3cub18CUB_300001_SM_10006detail6reduce18DeviceReduceKernelINS2_10policy_hubI5statsyN4cuda3std3__44plusIS5_EEE10Policy1000EN6thrust24THRUST_300001_SM_1000_NS6detail15normal_iteratorINSE_10device_ptrIKfEEEEySA_S5_13compute_statsEEvT0_PT3_T1_NS0_13GridEvenShareISP_EET2_T4_E12temp_storage;
	add.s32 	%r135, %r134, %r133;
	st.shared.f32 	[%r135+16], %f73;
	st.shared.f32 	[%r135+20], %f74;
$L__BB5_44:
	bar.sync 	0;
	setp.ne.s32 	%p22, %r27, 0;
	@%p22 bra 	$L__BB5_46;
	ld.shared.f32 	%f226, [_ZZN3cub18CUB_300001_SM_10006detail6reduce18DeviceReduceKernelINS2_10policy_hubI5statsyN4cuda3std3__44plusIS5_EEE10Policy1000EN6thrust24THRUST_300001_SM_1000_NS6detail15normal_iteratorINSE_10device_ptrIKfEEEEySA_S5_13compute_statsEEvT0_PT3_T1_NS0_13GridEvenShareISP_EET2_T4_E12temp_storage+24];
	ld.shared.f32 	%f227, [_ZZN3cub18CUB_300001_SM_10006detail6reduce18DeviceReduceKernelINS2_10policy_hubI5statsyN4cuda3std3__44plusIS5_EEE10Policy1000EN6thrust24THRUST_300001_SM_1000_NS6detail15normal_iteratorINSE_10device_ptrIKfEEEEySA_S5_13compute_statsEEvT0_PT3_T1_NS0_13GridEvenShareISP_EET2_T4_E12temp_storage+28];
	add.f32 	%f228, %f608, %f226;
	add.f32 	%f229, %f607, %f227;
	ld.shared.f32 	%f230, [_ZZN3cub18CUB_300001_SM_10006detail6reduce18DeviceReduceKernelINS2_10policy_hubI5statsyN4cuda3std3__44plusIS5_EEE10Policy1000EN6thrust24THRUST_300001_SM_1000_NS6detail15normal_iteratorINSE_10device_ptrIKfEEEEySA_S5_13compute_statsEEvT0_PT3_T1_NS0_13GridEvenShareISP_EET2_T4_E12temp_storage+32];
	ld.shared.f32 	%f231, [_ZZN3cub18CUB_300001_SM_10006detail6reduce18DeviceReduceKernelINS2_10policy_hubI5statsyN4cuda3std3__44plusIS5_EEE10Policy1000EN6thrust24THRUST_300001_SM_1000_NS6detail15normal_iteratorINSE_10device_ptrIKfEEEEySA_S5_13compute_statsEEvT0_PT3_T1_NS0_13GridEvenShareISP_EET2_T4_E12temp_storage+36];
	add.f32 	%f232, %f228, %f230;
	add.f32 	%f233, %f229, %f231;
	ld.shared.f32 	%f234, [_ZZN3cub18CUB_300001_SM_10006detail6reduce18DeviceReduceKernelINS2_10policy_hubI5statsyN4cuda3std3__44plusIS5_EEE10Policy1000EN6thrust24THRUST_300001_SM_1000_NS6detail15normal_iteratorINSE_10device_ptrIKfEEEEySA_S5_13compute_statsEEvT0_PT3_T1_NS0_13GridEvenShareISP_EET2_T4_E12temp_storage+40];
	ld.shared.f32 	%f235, [_ZZN3cub18CUB_300001_SM_10006detail6reduce18DeviceReduceKernelINS2_10policy_hubI5statsyN4cuda3std3__44plusIS5_EEE10Policy1000EN6thrust24THRUST_300001_SM_1000_NS6detail15normal_iteratorINSE_10device_ptrIKfEEEEySA_S5_13compute_statsEEvT0_PT3_T1_NS0_13GridEvenShareISP_EET2_T4_E12temp_storage+44];
	add.f32 	%f236, %f232, %f234;
	add.f32 	%f237, %f233, %f235;
	ld.shared.f32 	%f238, [_ZZN3cub18CUB_300001_SM_10006detail6reduce18DeviceReduceKernelINS2_10policy_hubI5statsyN4cuda3std3__44plusIS5_EEE10Policy1000EN6thrust24THRUST_300001_SM_1000_NS6detail15normal_iteratorINSE_10device_ptrIKfEEEEySA_S5_13compute_statsEEvT0_PT3_T1_NS0_13GridEvenShareISP_EET2_T4_E12temp_storage+48];
	ld.shared.f32 	%f239, [_ZZN3cub18CUB_300001_SM_10006detail6reduce18DeviceReduceKernelINS2_10policy_hubI5statsyN4cuda3std3__44plusIS5_EEE10Policy1000EN6thrust24THRUST_300001_SM_1000_NS6detail15normal_iteratorINSE_10device_ptrIKfEEEEySA_S5_13compute_statsEEvT0_PT3_T1_NS0_13GridEvenShareISP_EET2_T4_E12temp_storage+52];
	add.f32 	%f240, %f236, %f238;
	add.f32 	%f241, %f237, %f239;
	ld.shared.f32 	%f242, [_ZZN3cub18CUB_300001_SM_10006detail6reduce18DeviceReduceKernelINS2_10policy_hubI5statsyN4cuda3std3__44plusIS5_EEE10Policy1000EN6thrust24THRUST_300001_SM_1000_NS6detail15normal_iteratorINSE_10device_ptrIKfEEEEySA_S5_13compute_statsEEvT0_PT3_T1_NS0_13GridEvenShareISP_EET2_T4_E12temp_storage+56];
	ld.shared.f32 	%f243, [_ZZN3cub18CUB_300001_SM_10006detail6reduce18DeviceReduceKernelINS2_10policy_hubI5statsyN4cuda3std3__44plusIS5_EEE10Policy1000EN6thrust24THRUST_300001_SM_1000_NS6detail15normal_iteratorINSE_10device_ptrIKfEEEEySA_S5_13compute_statsEEvT0_PT3_T1_NS0_13GridEvenShareISP_EET2_T4_E12temp_storage+60];
	add.f32 	%f244, %f240, %f242;
	add.f32 	%f245, %f241, %f243;
	ld.shared.f32 	%f246, [_ZZN3cub18CUB_300001_SM_10006detail6reduce18DeviceReduceKernelINS2_10policy_hubI5statsyN4cuda3std3__44plusIS5_EEE10Policy1000EN6thrust24THRUST_300001_SM_1000_NS6detail15normal_iteratorINSE_10device_ptrIKfEEEEySA_S5_13compute_statsEEvT0_PT3_T1_NS0_13GridEvenShareISP_EET2_T4_E12temp_storage+64];
	ld.shared.f32 	%f247, [_ZZN3cub18CUB_300001_SM_10006detail6reduce18DeviceReduceKernelINS2_10policy_hubI5statsyN4cuda3std3__44plusIS5_EEE10Policy1000EN6thrust24THRUST_300001_SM_1000_NS6detail15normal_iteratorINSE_10device_ptrIKfEEEEySA_S5_13compute_statsEEvT0_PT3_T1_NS0_13GridEvenShareISP_EET2_T4_E12temp_storage+68];
	add.f32 	%f248, %f244, %f246;
	add.f32 	%f249, %f245, %f247;
	ld.shared.f32 	%f250, [_ZZN3cub18CUB_300001_SM_10006detail6reduce18DeviceReduceKernelINS2_10policy_hubI5statsyN4cuda3std3__44plusIS5_EEE10Policy1000EN6thrust24THRUST_300001_SM_1000_NS6detail15normal_iteratorINSE_10device_ptrIKfEEEEySA_S5_13compute_statsEEvT0_PT3_T1_NS0_13GridEvenShareISP_EET2_T4_E12temp_storage+72];
	ld.shared.f32 	%f251, [_ZZN3cub18CUB_300001_SM_10006detail6reduce18DeviceReduceKernelINS2_10policy_hubI5statsyN4cuda3std3__44plusIS5_EEE10Policy1000EN6thrust24THRUST_300001_SM_1000_NS6detail15normal_iteratorINSE_10device_ptrIKfEEEEySA_S5_13compute_statsEEvT0_PT3_T1_NS0_13GridEvenShareISP_EET2_T4_E12temp_storage+76];
	add.f32 	%f252, %f248, %f250;
	add.f32 	%f253, %f249, %f251;
	ld.shared.f32 	%f254, [_ZZN3cub18CUB_300001_SM_10006detail6reduce18DeviceReduceKernelINS2_10policy_hubI5statsyN4cuda3std3__44plusIS5_EEE10Policy1000EN6thrust24THRUST_300001_SM_1000_NS6detail15normal_iteratorINSE_10device_ptrIKfEEEEySA_S5_13compute_statsEEvT0_PT3_T1_NS0_13GridEvenShareISP_EET2_T4_E12temp_storage+80];
	ld.shared.f32 	%f255, [_ZZN3cub18CUB_300001_SM_10006detail6reduce18DeviceReduceKernelINS2_10policy_hubI5statsyN4cuda3std3__44plusIS5_EEE10Policy1000EN6thrust24THRUST_300001_SM_1000_NS6detail15normal_iteratorINSE_10device_ptrIKfEEEEySA_S5_13compute_statsEEvT0_PT3_T1_NS0_13GridEvenShareISP_EET2_T4_E12temp_storage+84];
	add.f32 	%f256, %f252, %f254;
	add.f32 	%f257, %f253, %f255;
	ld.shared.f32 	%f258, [_ZZN3cub18CUB_300001_SM_10006detail6reduce18DeviceReduceKernelINS2_10policy_hubI5statsyN4cuda3std3__44plusIS5_EEE10Policy1000EN6thrust24THRUST_300001_SM_1000_NS6detail15normal_iteratorINSE_10device_ptrIKfEEEEySA_S5_13compute_statsEEvT0_PT3_T1_NS0_13GridEvenShareISP_EET2_T4_E12temp_storage+88];
	ld.shared.f32 	%f259, [_ZZN3cub18CUB_300001_SM_10006detail6reduce18DeviceReduceKernelINS2_10policy_hubI5statsyN4cuda3std3__44plusIS5_EEE10Policy1000EN6thrust24THRUST_300001_SM_1000_NS6detail15normal_iteratorINSE_10device_ptrIKfEEEEySA_S5_13compute_statsEEvT0_PT3_T1_NS0_13GridEvenShareISP_EET2_T4_E12temp_storage+92];
	add.f32 	%f260, %f256, %f258;
	add.f32 	%f261, %f257, %f259;
	ld.shared.f32 	%f262, [_ZZN3cub18CUB_300001_SM_10006detail6reduce18DeviceReduceKernelINS2_10policy_hubI5statsyN4cuda3std3__44plusIS5_EEE10Policy1000EN6thrust24THRUST_300001_SM_1000_NS6detail15normal_iteratorINSE_10device_ptrIKfEEEEySA_S5_13compute_statsEEvT0_PT3_T1_NS0_13GridEvenShareISP_EET2_T4_E12temp_storage+96];
	ld.shared.f32 	%f263, [_ZZN3cub18CUB_300001_SM_10006detail6reduce18DeviceReduceKernelINS2_10policy_hubI5statsyN4cuda3std3__44plusIS5_EEE10Policy1000EN6thrust24THRUST_300001_SM_1000_NS6detail15normal_iteratorINSE_10device_ptrIKfEEEEySA_S5_13compute_statsEEvT0_PT3_T1_NS0_13GridEvenShareISP_EET2_T4_E12temp_storage+100];
	add.f32 	%f264, %f260, %f262;
	add.f32 	%f265, %f261, %f263;
	ld.shared.f32 	%f266, [_ZZN3cub18CUB_300001_SM_10006detail6reduce18DeviceReduceKernelINS2_10policy_hubI5statsyN4cuda3std3__44plusIS5_EEE10Policy1000EN6thrust24THRUST_300001_SM_1000_NS6detail15normal_iteratorINSE_10device_ptrIKfEEEEySA_S5_13compute_statsEEvT0_PT3_T1_NS0_13GridEvenShareISP_EET2_T4_E12temp_storage+104];
	ld.shared.f32 	%f267, [_ZZN3cub18CUB_300001_SM_10006detail6reduce18DeviceReduceKernelINS2_10policy_hubI5statsyN4cuda3std3__44plusIS5_EEE10Policy1000EN6thrust24THRUST_300001_SM_1000_NS6detail15normal_iteratorINSE_10device_ptrIKfEEEEySA_S5_13compute_statsEEvT0_PT3_T1_NS0_13GridEvenShareISP_EET2_T4_E12temp_storage+108];
	add.f32 	%f268, %f264, %f266;
	add.f32 	%f269, %f265, %f267;
	ld.shared.f32 	%f270, [_ZZN3cub18CUB_300001_SM_10006detail6reduce18DeviceReduceKernelINS2_10policy_hubI5statsyN4cuda3std3__44plusIS5_EEE10Policy1000EN6thrust24THRUST_300001_SM_1000_NS6detail15normal_iteratorINSE_10device_ptrIKfEEEEySA_S5_13compute_statsEEvT0_PT3_T1_NS0_13GridEvenShareISP_EET2_T4_E12temp_storage+112];
	ld.shared.f32 	%f271, [_ZZN3cub18CUB_300001_SM_10006detail6reduce18DeviceReduceKernelINS2_10policy_hubI5statsyN4cuda3std3__44plusIS5_EEE10Policy1000EN6thrust24THRUST_300001_SM_1000_NS6detail15normal_iteratorINSE_10device_ptrIKfEEEEySA_S5_13compute_statsEEvT0_PT3_T1_NS0_13GridEvenShareISP_EET2_T4_E12temp_storage+116];
	add.f32 	%f272, %f268, %f270;
	add.f32 	%f273, %f269, %f271;
	ld.shared.f32 	%f274, [_ZZN3cub18CUB_300001_SM_10006detail6reduce18DeviceReduceKernelINS2_10policy_hubI5statsyN4cuda3std3__44plusIS5_EEE10Policy1000EN6thrust24THRUST_300001_SM_1000_NS6detail15normal_iteratorINSE_10device_ptrIKfEEEEySA_S5_13compute_statsEEvT0_PT3_T1_NS0_13GridEvenShareISP_EET2_T4_E12temp_storage+120];
	ld.shared.f32 	%f275, [_ZZN3cub18CUB_300001_SM_10006detail6reduce18DeviceReduceKernelINS2_10policy_hubI5statsyN4cuda3std3__44plusIS5_EEE10Policy1000EN6thrust24THRUST_300001_SM_1000_NS6detail15normal_iteratorINSE_10device_ptrIKfEEEEySA_S5_13compute_statsEEvT0_PT3_T1_NS0_13GridEvenShareISP_EET2_T4_E12temp_storage+124];
	add.f32 	%f276, %f272, %f274;
	add.f32 	%f277, %f273, %f275;
	ld.shared.f32 	%f278, [_ZZN3cub18CUB_300001_SM_10006detail6reduce18DeviceReduceKernelINS2_10policy_hubI5statsyN4cuda3std3__44plusIS5_EEE10Policy1000EN6thrust24THRUST_300001_SM_1000_NS6detail15normal_iteratorINSE_10device_ptrIKfEEEEySA_S5_13compute_statsEEvT0_PT3_T1_NS0_13GridEvenShareISP_EET2_T4_E12temp_storage+128];
	ld.shared.f32 	%f279, [_ZZN3cub18CUB_300001_SM_10006detail6reduce18DeviceReduceKernelINS2_10policy_hubI5statsyN4cuda3std3__44plusIS5_EEE10Policy1000EN6thrust24THRUST_300001_SM_1000_NS6detail15normal_iteratorINSE_10device_ptrIKfEEEEySA_S5_13compute_statsEEvT0_PT3_T1_NS0_13GridEvenShareISP_EET2_T4_E12temp_storage+132];
	add.f32 	%f280, %f276, %f278;
	add.f32 	%f281, %f277, %f279;
	ld.shared.f32 	%f282, [_ZZN3cub18CUB_300001_SM_10006detail6reduce18DeviceReduceKernelINS2_10policy_hubI5statsyN4cuda3std3__44plusIS5_EEE10Policy1000EN6thrust24THRUST_300001_SM_1000_NS6detail15normal_iteratorINSE_10device_ptrIKfEEEEySA_S5_13compute_statsEEvT0_PT3_T1_NS0_13GridEvenShareISP_EET2_T4_E12temp_storage+136];
	ld.shared.f32 	%f283, [_ZZN3cub18CUB_300001_SM_10006detail6reduce18DeviceReduceKernelINS2_10policy_hubI5statsyN4cuda3std3__44plusIS5_EEE10Policy1000EN6thrust24THRUST_300001_SM_1000_NS6detail15normal_iteratorINSE_10device_ptrIKfEEEEySA_S5_13compute_statsEEvT0_PT3_T1_NS0_13GridEvenShareISP_EET2_T4_E12temp_storage+140];
	add.f32 	%f608, %f280, %f282;
	add.f32 	%f607, %f281, %f283;
$L__BB5_46:
	mov.u32 	%r263, %tid.x;
	setp.ne.s32 	%p64, %r263, 0;
	@%p64 bra 	$L__BB5_48;
	ld.param.u64 	%rd70, [_ZN3cub18CUB_300001_SM_10006detail6reduce18DeviceReduceKernelINS2_10policy_hubI5statsyN4cuda3std3__44plusIS5_EEE10Policy1000EN6thrust24THRUST_300001_SM_1000_NS6detail15normal_iteratorINSE_10device_ptrIKfEEEEySA_S5_13compute_statsEEvT0_PT3_T1_NS0_13GridEvenShareISP_EET2_T4__param_1];
	cvta.to.global.u64 	%rd67, %rd70;
	mul.wide.u32 	%rd68, %r2, 8;
	add.s64 	%rd69, %rd67, %rd68;
	st.global.f32 	[%rd69], %f608;
	st.global.f32 	[%rd69+4], %f607;
$L__BB5_48:
	ret;

}
	// .globl	_ZN3cub18CUB_300001_SM_10006detail6reduce28DeviceReduceSingleTileKernelINS2_10policy_hubI5statsyN4cuda3std3__44plusIS5_EEE10Policy1000EPS5_SD_iSA_S5_S5_NS8_10__identityEEEvT0_T1_T2_T3_T4_T6_
.visible .entry _ZN3cub18CUB_300001_SM_10006detail6reduce28DeviceReduceSingleTileKernelINS2_10policy_hubI5statsyN4cuda3std3__44plusIS5_EEE10Policy1000EPS5_SD_iSA_S5_S5_NS8_10__identityEEEvT0_T1_T2_T3_T4_T6_(
	.param .u64 .ptr .align 1 _ZN3cub18CUB_300001_SM_10006detail6reduce28DeviceReduceSingleTileKernelINS2_10policy_hubI5statsyN4cuda3std3__44plusIS5_EEE10Policy1000EPS5_SD_iSA_S5_S5_NS8_10__identityEEEvT0_T1_T2_T3_T4_T6__param_0,
	.param .u64 .ptr .align 1 _ZN3cub18CUB_300001_SM_10006detail6reduce28DeviceReduceSingleTileKernelINS2_10policy_hubI5statsyN4cuda3std3__44plusIS5_EEE10Policy1000EPS5_SD_iSA_S5_S5_NS8_10__identityEEEvT0_T1_T2_T3_T4_T6__param_1,
	.param .u32 _ZN3cub18CUB_300001_SM_10006detail6reduce28DeviceReduceSingleTileKernelINS2_10policy_hubI5statsyN4cuda3std3__44plusIS5_EEE10Policy1000EPS5_SD_iSA_S5_S5_NS8_10__identityEEEvT0_T1_T2_T3_T4_T6__param_2,
	.param .align 1 .b8 _ZN3cub18CUB_300001_SM_10006detail6reduce28DeviceReduceSingleTileKernelINS2_10policy_hubI5statsyN4cuda3std3__44plusIS5_EEE10Policy1000EPS5_SD_iSA_S5_S5_NS8_10__identityEEEvT0_T1_T2_T3_T4_T6__param_3[1],
	.param .align 4 .b8 _ZN3cub18CUB_300001_SM_10006detail6reduce28DeviceReduceSingleTileKernelINS2_10policy_hubI5statsyN4cuda3std3__44plusIS5_EEE10Policy1000EPS5_SD_iSA_S5_S5_NS8_10__identityEEEvT0_T1_T2_T3_T4_T6__param_4[8],
	.param .align 1 .b8 _ZN3cub18CUB_300001_SM_10006detail6reduce28DeviceReduceSingleTileKernelINS2_10policy_hubI5statsyN4cuda3std3__44plusIS5_EEE10Policy1000EPS5_SD_iSA_S5_S5_NS8_10__identityEEEvT0_T1_T2_T3_T4_T6__param_5[1]
)
.maxntid 512
.minnctapersm 1
{
	.reg .pred 	%p<58>;
	.reg .b32 	%r<288>;
	.reg .b32 	%f<460>;
	.reg .b64 	%rd<74>;
	// demoted variable
	.shared .align 4 .b8 _ZZN3cub18CUB_300001_SM_10006detail6reduce28DeviceReduceSingleTileKernelINS2_10policy_hubI5statsyN4cuda3std3__44plusIS5_EEE10Policy1000EPS5_SD_iSA_S5_S5_NS8_10__identityEEEvT0_T1_T2_T3_T4_T6_E12temp_storage[152];
	ld.param.f32 	%f60, [_ZN3cub18CUB_300001_SM_10006detail6reduce28DeviceReduceSingleTileKernelINS2_10policy_hubI5statsyN4cuda3std3__44plusIS5_EEE10Policy1000EPS5_SD_iSA_S5_S5_NS8_10__identityEEEvT0_T1_T2_T3_T4_T6__param_4+4];
	ld.param.f32 	%f59, [_ZN3cub18CUB_300001_SM_10006detail6reduce28DeviceReduceSingleTileKernelINS2_10policy_hubI5statsyN4cuda3std3__44plusIS5_EEE10Policy1000EPS5_SD_iSA_S5_S5_NS8_10__identityEEEvT0_T1_T2_T3_T4_T6__param_4];
	ld.param.u64 	%rd8, [_ZN3cub18CUB_300001_SM_10006detail6reduce28DeviceReduceSingleTileKernelINS2_10policy_hubI5statsyN4cuda3std3__44plusIS5_EEE10Policy1000EPS5_SD_iSA_S5_S5_NS8_10__identityEEEvT0_T1_T2_T3_T4_T6__param_0];
	ld.param.u64 	%rd9, [_ZN3cub18CUB_300001_SM_10006detail6reduce28DeviceReduceSingleTileKernelINS2_10policy_hubI5statsyN4cuda3std3__44plusIS5_EEE10Policy1000EPS5_SD_iSA_S5_S5_NS8_10__identityEEEvT0_T1_T2_T3_T4_T6__param_1];
	ld.param.u32 	%r34, [_ZN3cub18CUB_300001_SM_10006detail6reduce28DeviceReduceSingleTileKernelINS2_10policy_hubI5statsyN4cuda3std3__44plusIS5_EEE10Policy1000EPS5_SD_iSA_S5_S5_NS8_10__identityEEEvT0_T1_T2_T3_T4_T6__param_2];
	cvta.to.global.u64 	%rd1, %rd9;
	setp.ne.s32 	%p1, %r34, 0;
	@%p1 bra 	$L__BB6_3;
	mov.u32 	%r274, %tid.x;
	setp.ne.s32 	%p57, %r274, 0;
	@%p57 bra 	$L__BB6_39;
	st.global.f32 	[%rd1], %f59;
	st.global.f32 	[%rd1+4], %f60;
	bra.uni 	$L__BB6_39;
$L__BB6_3:
	setp.gt.s32 	%p2, %r34, 3583;
	@%p2 bra 	$L__BB6_21;
	mov.u32 	%r1, %tid.x;
	setp.ge.s32 	%p19, %r1, %r34;
	mov.f32 	%f442, 0f00000000;
	mov.f32 	%f443, %f442;
	mov.u32 	%r278, %r1;
	@%p19 bra 	$L__BB6_6;
	mul.wide.u32 	%rd59, %r1, 8;
	add.s64 	%rd57, %rd8, %rd59;
	// begin inline asm
	ld.global.nc.u32 %r138, [%rd57];
	// end inline asm
	add.s64 	%rd58, %rd57, 4;
	// begin inline asm
	ld.global.nc.u32 %r139, [%rd58];
	// end inline asm
	mov.b32 	%f443, %r138;
	mov.b32 	%f442, %r139;
	add.s32 	%r278, %r1, 512;
$L__BB6_6:
	setp.ge.s32 	%p20, %r278, %r34;
	@%p20 bra 	$L__BB6_12;
	not.b32 	%r140, %r278;
	add.s32 	%r4, %r34, %r140;
	and.b32  	%r141, %r4, 1536;
	setp.eq.s32 	%p21, %r141, 1536;
	@%p21 bra 	$L__BB6_10;
	mul.wide.u32 	%rd60, %r278, 8;
	add.s64 	%rd72, %rd8, %rd60;
	shr.u32 	%r142, %r4, 9;
	add.s32 	%r143, %r142, 1;
	and.b32  	%r144, %r143, 3;
	neg.s32 	%r276, %r144;
$L__BB6_9:
	.pragma "nounroll";
	// begin inline asm
	ld.global.nc.u32 %r145, [%rd72];
	// end inline asm
	add.s64 	%rd62, %rd72, 4;
	// begin inline asm
	ld.global.nc.u32 %r146, [%rd62];
	// end inline asm
	mov.b32 	%f214, %r145;
	mov.b32 	%f215, %r146;
	add.f32 	%f443, %f443, %f214;
	add.f32 	%f442, %f442, %f215;
	add.s32 	%r278, %r278, 512;
	add.s64 	%rd72, %rd72, 4096;
	add.s32 	%r276, %r276, 1;
	setp.ne.s32 	%p22, %r276, 0;
	@%p22 bra 	$L__BB6_9;
$L__BB6_10:
	setp.lt.u32 	%p23, %r4, 1536;
	@%p23 bra 	$L__BB6_12;
$L__BB6_11:
	mul.wide.s32 	%rd71, %r278, 8;
	add.s64 	%rd63, %rd8, %rd71;
	// begin inline asm
	ld.global.nc.u32 %r147, [%rd63];
	// end inline asm
	add.s64 	%rd64, %rd63, 4;
	// begin inline asm
	ld.global.nc.u32 %r148, [%rd64];
	// end inline asm
	mov.b32 	%f216, %r147;
	mov.b32 	%f217, %r148;
	add.f32 	%f218, %f443, %f216;
	add.f32 	%f219, %f442, %f217;
	add.s64 	%rd65, %rd63, 4096;
	// begin inline asm
	ld.global.nc.u32 %r149, [%rd65];
	// end inline asm
	add.s64 	%rd66, %rd63, 4100;
	// begin inline asm
	ld.global.nc.u32 %r150, [%rd66];
	// end inline asm
	mov.b32 	%f220, %r149;
	mov.b32 	%f221, %r150;
	add.f32 	%f222, %f218, %f220;
	add.f32 	%f223, %f219, %f221;
	add.s64 	%rd67, %rd63, 8192;
	// begin inline asm
	ld.global.nc.u32 %r151, [%rd67];
	// end inline asm
	add.s64 	%rd68, %rd63, 8196;
	// begin inline asm
	ld.global.nc.u32 %r152, [%rd68];
	// end inline asm
	mov.b32 	%f224, %r151;
	mov.b32 	%f225, %r152;
	add.f32 	%f226, %f222, %f224;
	add.f32 	%f227, %f223, %f225;
	add.s64 	%rd69, %rd63, 12288;
	// begin inline asm
	ld.global.nc.u32 %r153, [%rd69];
	// end inline asm
	add.s64 	%rd70, %rd63, 12292;
	// begin inline asm
	ld.global.nc.u32 %r154, [%rd70];
	// end inline asm
	mov.b32 	%f228, %r153;
	mov.b32 	%f229, %r154;
	add.f32 	%f443, %f226, %f228;
	add.f32 	%f442, %f227, %f229;
	add.s32 	%r278, %r278, 2048;
	setp.lt.s32 	%p24, %r278, %r34;
	@%p24 bra 	$L__BB6_11;
$L__BB6_12:
	setp.lt.s32 	%p25, %r34, 512;
	@%p25 bra 	$L__BB6_17;
	// begin inline asm
	mov.u32 %r218, %laneid;
	// end inline asm
	mov.b32 	%r220, %f443;
	mov.b32 	%r226, 1;
	mov.b32 	%r267, 31;
	mov.b32 	%r268, -1;
	// begin inline asm
	shfl.sync.down.b32 %r219, %r220, %r226, %r267, %r268;
	// end inline asm
	mov.b32 	%r225, %f442;
	// begin inline asm
	shfl.sync.down.b32 %r224, %r225, %r226, %r267, %r268;
	// end inline asm
	mov.b32 	%f346, %r219;
	mov.b32 	%f347, %r224;
	setp.gt.s32 	%p49, %r218, 30;
	add.f32 	%f348, %f443, %f346;
	add.f32 	%f349, %f442, %f347;
	selp.f32 	%f350, %f442, %f349, %p49;
	selp.f32 	%f351, %f443, %f348, %p49;
	mov.b32 	%r230, %f351;
	mov.b32 	%r236, 2;
	// begin inline asm
	shfl.sync.down.b32 %r229, %r230, %r236, %r267, %r268;
	// end inline asm
	mov.b32 	%r235, %f350;
	// begin inline asm
	shfl.sync.down.b32 %r234, %r235, %r236, %r267, %r268;
	// end inline asm
	mov.b32 	%f352, %r229;
	mov.b32 	%f353, %r234;
	setp.gt.s32 	%p50, %r218, 29;
	add.f32 	%f354, %f351, %f352;
	add.f32 	%f355, %f350, %f353;
	selp.f32 	%f356, %f350, %f355, %p50;
	selp.f32 	%f357, %f351, %f354, %p50;
	mov.b32 	%r240, %f357;
	mov.b32 	%r246, 4;
	// begin inline asm
	shfl.sync.down.b32 %r239, %r240, %r246, %r267, %r268;
	// end inline asm
	mov.b32 	%r245, %f356;
	// begin inline asm
	shfl.sync.down.b32 %r244, %r245, %r246, %r267, %r268;
	// end inline asm
	mov.b32 	%f358, %r239;
	mov.b32 	%f359, %r244;
	setp.gt.s32 	%p51, %r218, 27;
	add.f32 	%f360, %f357, %f358;
	add.f32 	%f361, %f356, %f359;
	selp.f32 	%f362, %f356, %f361, %p51;
	selp.f32 	%f363, %f357, %f360, %p51;
	mov.b32 	%r250, %f363;
	mov.b32 	%r256, 8;
	// begin inline asm
	shfl.sync.down.b32 %r249, %r250, %r256, %r267, %r268;
	// end inline asm
	mov.b32 	%r255, %f362;
	// begin inline asm
	shfl.sync.down.b32 %r254, %r255, %r256, %r267, %r268;
	// end inline asm
	mov.b32 	%f364, %r249;
	mov.b32 	%f365, %r254;
	setp.gt.s32 	%p52, %r218, 23;
	add.f32 	%f366, %f363, %f364;
	add.f32 	%f367, %f362, %f365;
	selp.f32 	%f368, %f362, %f367, %p52;
	selp.f32 	%f369, %f363, %f366, %p52;
	mov.b32 	%r260, %f369;
	mov.b32 	%r266, 16;
	// begin inline asm
	shfl.sync.down.b32 %r259, %r260, %r266, %r267, %r268;
	// end inline asm
	mov.b32 	%r265, %f368;
	// begin inline asm
	shfl.sync.down.b32 %r264, %r265, %r266, %r267, %r268;
	// end inline asm
	mov.b32 	%f370, %r259;
	mov.b32 	%f371, %r264;
	setp.gt.s32 	%p53, %r218, 15;
	add.f32 	%f19, %f369, %f370;
	add.f32 	%f20, %f368, %f371;
	selp.f32 	%f459, %f369, %f19, %p53;
	selp.f32 	%f458, %f368, %f20, %p53;
	setp.ne.s32 	%p54, %r218, 0;
	@%p54 bra 	$L__BB6_15;
	shr.u32 	%r269, %r1, 2;
	and.b32  	%r270, %r269, 248;
	mov.u32 	%r271, _ZZN3cub18CUB_300001_SM_10006detail6reduce28DeviceReduceSingleTileKernelINS2_10policy_hubI5statsyN4cuda3std3__44plusIS5_EEE10Policy1000EPS5_SD_iSA_S5_S5_NS8_10__identityEEEvT0_T1_T2_T3_T4_T6_E12temp_storage;
	add.s32 	%r272, %r271, %r270;
	st.shared.f32 	[%r272+16], %f19;
	st.shared.f32 	[%r272+20], %f20;
$L__BB6_15:
	bar.sync 	0;
	setp.ne.s32 	%p55, %r1, 0;
	@%p55 bra 	$L__BB6_37;
	ld.shared.f32 	%f372, [_ZZN3cub18CUB_300001_SM_10006detail6reduce28DeviceReduceSingleTileKernelINS2_10policy_hubI5statsyN4cuda3std3__44plusIS5_EEE10Policy1000EPS5_SD_iSA_S5_S5_NS8_10__identityEEEvT0_T1_T2_T3_T4_T6_E12temp_storage+24];
	ld.shared.f32 	%f373, [_ZZN3cub18CUB_300001_SM_10006detail6reduce28DeviceReduceSingleTileKernelINS2_10policy_hubI5statsyN4cuda3std3__44plusIS5_EEE10Policy1000EPS5_SD_iSA_S5_S5_NS8_10__identityEEEvT0_T1_T2_T3_T4_T6_E12temp_storage+28];
	add.f32 	%f374, %f459, %f372;
	add.f32 	%f375, %f458, %f373;
	ld.shared.f32 	%f376, [_ZZN3cub18CUB_300001_SM_10006detail6reduce28DeviceReduceSingleTileKernelINS2_10policy_hubI5statsyN4cuda3std3__44plusIS5_EEE10Policy1000EPS5_SD_iSA_S5_S5_NS8_10__identityEEEvT0_T1_T2_T3_T4_T6_E12temp_storage+32];
	ld.shared.f32 	%f377, [_ZZN3cub18CUB_300001_SM_10006detail6reduce28DeviceReduceSingleTileKernelINS2_10policy_hubI5statsyN4cuda3std3__44plusIS5_EEE10Policy1000EPS5_SD_iSA_S5_S5_NS8_10__identityEEEvT0_T1_T2_T3_T4_T6_E12temp_storage+36];
	add.f32 	%f378, %f374, %f376;
	add.f32 	%f379, %f375, %f377;
	ld.shared.f32 	%f380, [_ZZN3cub18CUB_300001_SM_10006detail6reduce28DeviceReduceSingleTileKernelINS2_10policy_hubI5statsyN4cuda3std3__44plusIS5_EEE10Policy1000EPS5_SD_iSA_S5_S5_NS8_10__identityEEEvT0_T1_T2_T3_T4_T6_E12temp_storage+40];
	ld.shared.f32 	%f381, [_ZZN3cub18CUB_300001_SM_10006detail6reduce28DeviceReduceSingleTileKernelINS2_10policy_hubI5statsyN4cuda3std3__44plusIS5_EEE10Policy1000EPS5_SD_iSA_S5_S5_NS8_10__identityEEEvT0_T1_T2_T3_T4_T6_E12temp_storage+44];
	add.f32 	%f382, %f378, %f380;
	add.f32 	%f383, %f379, %f381;
	ld.shared.f32 	%f384, [_ZZN3cub18CUB_300001_SM_10006detail6reduce28DeviceReduceSingleTileKernelINS2_10policy_hubI5statsyN4cuda3std3__44plusIS5_EEE10Policy1000EPS5_SD_iSA_S5_S5_NS8_10__identityEEEvT0_T1_T2_T3_T4_T6_E12temp_storage+48];
	ld.shared.f32 	%f385, [_ZZN3cub18CUB_300001_SM_10006detail6reduce28DeviceReduceSingleTileKernelINS2_10policy_hubI5statsyN4cuda3std3__44plusIS5_EEE10Policy1000EPS5_SD_iSA_S5_S5_NS8_10__identityEEEvT0_T1_T2_T3_T4_T6_E12temp_storage+52];
	add.f32 	%f386, %f382, %f384;
	add.f32 	%f387, %f383, %f385;
	ld.shared.f32 	%f388, [_ZZN3cub18CUB_300001_SM_10006detail6reduce28DeviceReduceSingleTileKernelINS2_10policy_hubI5statsyN4cuda3std3__44plusIS5_EEE10Policy1000EPS5_SD_iSA_S5_S5_NS8_10__identityEEEvT0_T1_T2_T3_T4_T6_E12temp_storage+56];
	ld.shared.f32 	%f389, [_ZZN3cub18CUB_300001_SM_10006detail6reduce28DeviceReduceSingleTileKernelINS2_10policy_hubI5statsyN4cuda3std3__44plusIS5_EEE10Policy1000EPS5_SD_iSA_S5_S5_NS8_10__identityEEEvT0_T1_T2_T3_T4_T6_E12temp_storage+60];
	add.f32 	%f390, %f386, %f388;
	add.f32 	%f391, %f387, %f389;
	ld.shared.f32 	%f392, [_ZZN3cub18CUB_300001_SM_10006detail6reduce28DeviceReduceSingleTileKernelINS2_10policy_hubI5statsyN4cuda3std3__44plusIS5_EEE10Policy1000EPS5_SD_iSA_S5_S5_NS8_10__identityEEEvT0_T1_T2_T3_T4_T6_E12temp_storage+64];
	ld.shared.f32 	%f393, [_ZZN3cub18CUB_300001_SM_10006detail6reduce28DeviceReduceSingleTileKernelINS2_10policy_hubI5statsyN4cuda3std3__44plusIS5_EEE10Policy1000EPS5_SD_iSA_S5_S5_NS8_10__identityEEEvT0_T1_T2_T3_T4_T6_E12temp_storage+68];
	add.f32 	%f394, %f390, %f392;
	add.f32 	%f395, %f391, %f393;
	ld.shared.f32 	%f396, [_ZZN3cub18CUB_300001_SM_10006detail6reduce28DeviceReduceSingleTileKernelINS2_10policy_hubI5statsyN4cuda3std3__44plusIS5_EEE10Policy1000EPS5_SD_iSA_S5_S5_NS8_10__identityEEEvT0_T1_T2_T3_T4_T6_E12temp_storage+72];
	ld.shared.f32 	%f397, [_ZZN3cub18CUB_300001_SM_10006detail6reduce28DeviceReduceSingleTileKernelINS2_10policy_hubI5statsyN4cuda3std3__44plusIS5_EEE10Policy1000EPS5_SD_iSA_S5_S5_NS8_10__identityEEEvT0_T1_T2_T3_T4_T6_E12temp_storage+76];
	add.f32 	%f398, %f394, %f396;
	add.f32 	%f399, %f395, %f397;
	ld.shared.f32 	%f400, [_ZZN3cub18CUB_300001_SM_10006detail6reduce28DeviceReduceSingleTileKernelINS2_10policy_hubI5statsyN4cuda3std3__44plusIS5_EEE10Policy1000EPS5_SD_iSA_S5_S5_NS8_10__identityEEEvT0_T1_T2_T3_T4_T6_E12temp_storage+80];
	ld.shared.f32 	%f401, [_ZZN3cub18CUB_300001_SM_10006detail6reduce28DeviceReduceSingleTileKernelINS2_10policy_hubI5statsyN4cuda3std3__44plusIS5_EEE10Policy1000EPS5_SD_iSA_S5_S5_NS8_10__identityEEEvT0_T1_T2_T3_T4_T6_E12temp_storage+84];
	add.f32 	%f402, %f398, %f400;
	add.f32 	%f403, %f399, %f401;
	ld.shared.f32 	%f404, [_ZZN3cub18CUB_300001_SM_10006detail6reduce28DeviceReduceSingleTileKernelINS2_10policy_hubI5statsyN4cuda3std3__44plusIS5_EEE10Policy1000EPS5_SD_iSA_S5_S5_NS8_10__identityEEEvT0_T1_T2_T3_T4_T6_E12temp_storage+88];
	ld.shared.f32 	%f405, [_ZZN3cub18CUB_300001_SM_10006detail6reduce28DeviceReduceSingleTileKernelINS2_10policy_hubI5statsyN4cuda3std3__44plusIS5_EEE10Policy1000EPS5_SD_iSA_S5_S5_NS8_10__identityEEEvT0_T1_T2_T3_T4_T6_E12temp_storage+92];
	add.f32 	%f406, %f402, %f404;
	add.f32 	%f407, %f403, %f405;
	ld.shared.f32 	%f408, [_ZZN3cub18CUB_300001_SM_10006detail6reduce28DeviceReduceSingleTileKernelINS2_10policy_hubI5statsyN4cuda3std3__44plusIS5_EEE10Policy1000EPS5_SD_iSA_S5_S5_NS8_10__identityEEEvT0_T1_T2_T3_T4_T6_E12temp_storage+96];
	ld.shared.f32 	%f409, [_ZZN3cub18CUB_300001_SM_10006detail6reduce28DeviceReduceSingleTileKernelINS2_10policy_hubI5statsyN4cuda3std3__44plusIS5_EEE10Policy1000EPS5_SD_iSA_S5_S5_NS8_10__identityEEEvT0_T1_T2_T3_T4_T6_E12temp_storage+100];
	add.f32 	%f410, %f406, %f408;
	add.f32 	%f411, %f407, %f409;
	ld.shared.f32 	%f412, [_ZZN3cub18CUB_300001_SM_10006detail6reduce28DeviceReduceSingleTileKernelINS2_10policy_hubI5statsyN4cuda3std3__44plusIS5_EEE10Policy1000EPS5_SD_iSA_S5_S5_NS8_10__identityEEEvT0_T1_T2_T3_T4_T6_E12temp_storage+104];
	ld.shared.f32 	%f413, [_ZZN3cub18CUB_300001_SM_10006detail6reduce28DeviceReduceSingleTileKernelINS2_10policy_hubI5statsyN4cuda3std3__44plusIS5_EEE10Policy1000EPS5_SD_iSA_S5_S5_NS8_10__identityEEEvT0_T1_T2_T3_T4_T6_E12temp_storage+108];
	add.f32 	%f414, %f410, %f412;
	add.f32 	%f415, %f411, %f413;
	ld.shared.f32 	%f416, [_ZZN3cub18CUB_300001_SM_10006detail6reduce28DeviceReduceSingleTileKernelINS2_10policy_hubI5statsyN4cuda3std3__44plusIS5_EEE10Policy1000EPS5_SD_iSA_S5_S5_NS8_10__identityEEEvT0_T1_T2_T3_T4_T6_E12temp_storage+112];
	ld.shared.f32 	%f417, [_ZZN3cub18CUB_300001_SM_10006detail6reduce28DeviceReduceSingleTileKernelINS2_10policy_hubI5statsyN4cuda3std3__44plusIS5_EEE10Policy1000EPS5_SD_iSA_S5_S5_NS8_10__identityEEEvT0_T1_T2_T3_T4_T6_E12temp_storage+116];
	add.f32 	%f418, %f414, %f416;
	add.f32 	%f419, %f415, %f417;
	ld.shared.f32 	%f420, [_ZZN3cub18CUB_300001_SM_10006detail6reduce28DeviceReduceSingleTileKernelINS2_10policy_hubI5statsyN4cuda3std3__44plusIS5_EEE10Policy1000EPS5_SD_iSA_S5_S5_NS8_10__identityEEEvT0_T1_T2_T3_T4_T6_E12temp_storage+120];
	ld.shared.f32 	%f421, [_ZZN3cub18CUB_300001_SM_10006detail6reduce28DeviceReduceSingleTileKernelINS2_10policy_hubI5statsyN4cuda3std3__44plusIS5_EEE10Policy1000EPS5_SD_iSA_S5_S5_NS8_10__identityEEEvT0_T1_T2_T3_T4_T6_E12temp_storage+124];
	add.f32 	%f422, %f418, %f420;
	add.f32 	%f423, %f419, %f421;
	ld.shared.f32 	%f424, [_ZZN3cub18CUB_300001_SM_10006detail6reduce28DeviceReduceSingleTileKernelINS2_10policy_hubI5statsyN4cuda3std3__44plusIS5_EEE10Policy1000EPS5_SD_iSA_S5_S5_NS8_10__identityEEEvT0_T1_T2_T3_T4_T6_E12temp_storage+128];
	ld.shared.f32 	%f425, [_ZZN3cub18CUB_300001_SM_10006detail6reduce28DeviceReduceSingleTileKernelINS2_10policy_hubI5statsyN4cuda3std3__44plusIS5_EEE10Policy1000EPS5_SD_iSA_S5_S5_NS8_10__identityEEEvT0_T1_T2_T3_T4_T6_E12temp_storage+132];
	add.f32 	%f426, %f422, %f424;
	add.f32 	%f427, %f423, %f425;
	ld.shared.f32 	%f428, [_ZZN3cub18CUB_300001_SM_10006detail6reduce28DeviceReduceSingleTileKernelINS2_10policy_hubI5statsyN4cuda3std3__44plusIS5_EEE10Policy1000EPS5_SD_iSA_S5_S5_NS8_10__identityEEEvT0_T1_T2_T3_T4_T6_E12temp_storage+136];
	ld.shared.f32 	%f429, [_ZZN3cub18CUB_300001_SM_10006detail6reduce28DeviceReduceSingleTileKernelINS2_10policy_hubI5statsyN4cuda3std3__44plusIS5_EEE10Policy1000EPS5_SD_iSA_S5_S5_NS8_10__identityEEEvT0_T1_T2_T3_T4_T6_E12temp_storage+140];
	add.f32 	%f459, %f426, %f428;
	add.f32 	%f458, %f427, %f429;
	bra.uni 	$L__BB6_37;
$L__BB6_17:
	// begin inline asm
	mov.u32 %r155, %laneid;
	// end inline asm
	and.b32  	%r206, %r1, 992;
	add.s32 	%r207, %r206, 32;
	setp.gt.s32 	%p26, %r207, %r34;
	not.b32 	%r208, %r206;
	add.s32 	%r209, %r34, %r208;
	selp.b32 	%r204, %r209, 31, %p26;
	mov.b32 	%r157, %f443;
	mov.b32 	%r163, 1;
	mov.b32 	%r205, -1;
	// begin inline asm
	shfl.sync.down.b32 %r156, %r157, %r163, %r204, %r205;
	// end inline asm
	mov.b32 	%r162, %f442;
	// begin inline asm
	shfl.sync.down.b32 %r161, %r162, %r163, %r204, %r205;
	// end inline asm
	mov.b32 	%f230, %r156;
	mov.b32 	%f231, %r161;
	setp.lt.s32 	%p27, %r155, %r204;
	add.f32 	%f232, %f443, %f230;
	add.f32 	%f233, %f442, %f231;
	selp.f32 	%f234, %f232, %f443, %p27;
	selp.f32 	%f235, %f233, %f442, %p27;
	mov.b32 	%r167, %f234;
	mov.b32 	%r173, 2;
	// begin inline asm
	shfl.sync.down.b32 %r166, %r167, %r173, %r204, %r205;
	// end inline asm
	mov.b32 	%r172, %f235;
	// begin inline asm
	shfl.sync.down.b32 %r171, %r172, %r173, %r204, %r205;
	// end inline asm
	mov.b32 	%f236, %r166;
	mov.b32 	%f237, %r171;
	add.s32 	%r210, %r155, 2;
	setp.gt.s32 	%p28, %r210, %r204;
	add.f32 	%f238, %f234, %f236;
	add.f32 	%f239, %f235, %f237;
	selp.f32 	%f240, %f234, %f238, %p28;
	selp.f32 	%f241, %f235, %f239, %p28;
	mov.b32 	%r177, %f240;
	mov.b32 	%r183, 4;
	// begin inline asm
	shfl.sync.down.b32 %r176, %r177, %r183, %r204, %r205;
	// end inline asm
	mov.b32 	%r182, %f241;
	// begin inline asm
	shfl.sync.down.b32 %r181, %r182, %r183, %r204, %r205;
	// end inline asm
	mov.b32 	%f242, %r176;
	mov.b32 	%f243, %r181;
	add.s32 	%r211, %r155, 4;
	setp.gt.s32 	%p29, %r211, %r204;
	add.f32 	%f244, %f240, %f242;
	add.f32 	%f245, %f241, %f243;
	selp.f32 	%f246, %f240, %f244, %p29;
	selp.f32 	%f247, %f241, %f245, %p29;
	mov.b32 	%r187, %f246;
	mov.b32 	%r193, 8;
	// begin inline asm
	shfl.sync.down.b32 %r186, %r187, %r193, %r204, %r205;
	// end inline asm
	mov.b32 	%r192, %f247;
	// begin inline asm
	shfl.sync.down.b32 %r191, %r192, %r193, %r204, %r205;
	// end inline asm
	mov.b32 	%f248, %r186;
	mov.b32 	%f249, %r191;
	add.s32 	%r212, %r155, 8;
	setp.gt.s32 	%p30, %r212, %r204;
	add.f32 	%f250, %f246, %f248;
	add.f32 	%f251, %f247, %f249;
	selp.f32 	%f252, %f246, %f250, %p30;
	selp.f32 	%f253, %f247, %f251, %p30;
	mov.b32 	%r197, %f252;
	mov.b32 	%r203, 16;
	// begin inline asm
	shfl.sync.down.b32 %r196, %r197, %r203, %r204, %r205;
	// end inline asm
	mov.b32 	%r202, %f253;
	// begin inline asm
	shfl.sync.down.b32 %r201, %r202, %r203, %r204, %r205;
	// end inline asm
	mov.b32 	%f254, %r196;
	mov.b32 	%f255, %r201;
	add.s32 	%r213, %r155, 16;
	setp.gt.s32 	%p31, %r213, %r204;
	add.f32 	%f256, %f252, %f254;
	add.f32 	%f257, %f253, %f255;
	selp.f32 	%f459, %f252, %f256, %p31;
	selp.f32 	%f458, %f253, %f257, %p31;
	setp.ne.s32 	%p32, %r155, 0;
	@%p32 bra 	$L__BB6_19;
	shr.u32 	%r214, %r1, 2;
	and.b32  	%r215, %r214, 248;
	mov.u32 	%r216, _ZZN3cub18CUB_300001_SM_10006detail6reduce28DeviceReduceSingleTileKernelINS2_10policy_hubI5statsyN4cuda3std3__44plusIS5_EEE10Policy1000EPS5_SD_iSA_S5_S5_NS8_10__identityEEEvT0_T1_T2_T3_T4_T6_E12temp_storage;
	add.s32 	%r217, %r216, %r215;
	st.shared.f32 	[%r217+16], %f459;
	st.shared.f32 	[%r217+20], %f458;
$L__BB6_19:
	bar.sync 	0;
	setp.ne.s32 	%p33, %r1, 0;
	@%p33 bra 	$L__BB6_37;
	setp.gt.s32 	%p34, %r34, 32;
	ld.shared.f32 	%f258, [_ZZN3cub18CUB_300001_SM_10006detail6reduce28DeviceReduceSingleTileKernelINS2_10policy_hubI5statsyN4cuda3std3__44plusIS5_EEE10Policy1000EPS5_SD_iSA_S5_S5_NS8_10__identityEEEvT0_T1_T2_T3_T4_T6_E12temp_storage+24];
	ld.shared.f32 	%f259, [_ZZN3cub18CUB_300001_SM_10006detail6reduce28DeviceReduceSingleTileKernelINS2_10policy_hubI5statsyN4cuda3std3__44plusIS5_EEE10Policy1000EPS5_SD_iSA_S5_S5_NS8_10__identityEEEvT0_T1_T2_T3_T4_T6_E12temp_storage+28];
	add.f32 	%f260, %f459, %f258;
	add.f32 	%f261, %f458, %f259;
	selp.f32 	%f262, %f260, %f459, %p34;
	selp.f32 	%f263, %f261, %f458, %p34;
	setp.gt.s32 	%p35, %r34, 64;
	ld.shared.f32 	%f264, [_ZZN3cub18CUB_300001_SM_10006detail6reduce28DeviceReduceSingleTileKernelINS2_10policy_hubI5statsyN4cuda3std3__44plusIS5_EEE10Policy1000EPS5_SD_iSA_S5_S5_NS8_10__identityEEEvT0_T1_T2_T3_T4_T6_E12temp_storage+32];
	ld.shared.f32 	%f265, [_ZZN3cub18CUB_300001_SM_10006detail6reduce28DeviceReduceSingleTileKernelINS2_10policy_hubI5statsyN4cuda3std3__44plusIS5_EEE10Policy1000EPS5_SD_iSA_S5_S5_NS8_10__identityEEEvT0_T1_T2_T3_T4_T6_E12temp_storage+36];
	add.f32 	%f266, %f262, %f264;
	add.f32 	%f267, %f263, %f265;
	selp.f32 	%f268, %f266, %f262, %p35;
	selp.f32 	%f269, %f267, %f263, %p35;
	setp.gt.s32 	%p36, %r34, 96;
	ld.shared.f32 	%f270, [_ZZN3cub18CUB_300001_SM_10006detail6reduce28DeviceReduceSingleTileKernelINS2_10policy_hubI5statsyN4cuda3std3__44plusIS5_EEE10Policy1000EPS5_SD_iSA_S5_S5_NS8_10__identityEEEvT0_T1_T2_T3_T4_T6_E12temp_storage+40];
	ld.shared.f32 	%f271, [_ZZN3cub18CUB_300001_SM_10006detail6reduce28DeviceReduceSingleTileKernelINS2_10policy_hubI5statsyN4cuda3std3__44plusIS5_EEE10Policy1000EPS5_SD_iSA_S5_S5_NS8_10__identityEEEvT0_T1_T2_T3_T4_T6_E12temp_storage+44];
	add.f32 	%f272, %f268, %f270;
	add.f32 	%f273, %f269, %f271;
	selp.f32 	%f274, %f272, %f268, %p36;
	selp.f32 	%f275, %f273, %f269, %p36;
	setp.gt.s32 	%p37, %r34, 128;
	ld.shared.f32 	%f276, [_ZZN3cub18CUB_300001_SM_10006detail6reduce28DeviceReduceSingleTileKernelINS2_10policy_hubI5statsyN4cuda3std3__44plusIS5_EEE10Policy1000EPS5_SD_iSA_S5_S5_NS8_10__identityEEEvT0_T1_T2_T3_T4_T6_E12temp_storage+48];
	ld.shared.f32 	%f277, [_ZZN3cub18CUB_300001_SM_10006detail6reduce28DeviceReduceSingleTileKernelINS2_10policy_hubI5statsyN4cuda3std3__44plusIS5_EEE10Policy1000EPS5_SD_iSA_S5_S5_NS8_10__identityEEEvT0_T1_T2_T3_T4_T6_E12temp_storage+52];
	add.f32 	%f278, %f274, %f276;
	add.f32 	%f279, %f275, %f277;
	selp.f32 	%f280, %f278, %f274, %p37;
	selp.f32 	%f281, %f279, %f275, %p37;
	setp.gt.s32 	%p38, %r34, 160;
	ld.shared.f32 	%f282, [_ZZN3cub18CUB_300001_SM_10006detail6reduce28DeviceReduceSingleTileKernelINS2_10policy_hubI5statsyN4cuda3std3__44plusIS5_EEE10Policy1000EPS5_SD_iSA_S5_S5_NS8_10__identityEEEvT0_T1_T2_T3_T4_T6_E12temp_storage+56];
	ld.shared.f32 	%f283, [_ZZN3cub18CUB_300001_SM_10006detail6reduce28DeviceReduceSingleTileKernelINS2_10policy_hubI5statsyN4cuda3std3__44plusIS5_EEE10Policy1000EPS5_SD_iSA_S5_S5_NS8_10__identityEEEvT0_T1_T2_T3_T4_T6_E12temp_storage+60];
	add.f32 	%f284, %f280, %f282;
	add.f32 	%f285, %f281, %f283;
	selp.f32 	%f286, %f284, %f280, %p38;
	selp.f32 	%f287, %f285, %f281, %p38;
	setp.gt.s32 	%p39, %r34, 192;
	ld.shared.f32 	%f288, [_ZZN3cub18CUB_300001_SM_10006detail6reduce28DeviceReduceSingleTileKernelINS2_10policy_hubI5statsyN4cuda3std3__44plusIS5_EEE10Policy1000EPS5_SD_iSA_S5_S5_NS8_10__identityEEEvT0_T1_T2_T3_T4_T6_E12temp_storage+64];
	ld.shared.f32 	%f289, [_ZZN3cub18CUB_300001_SM_10006detail6reduce28DeviceReduceSingleTileKernelINS2_10policy_hubI5statsyN4cuda3std3__44plusIS5_EEE10Policy1000EPS5_SD_iSA_S5_S5_NS8_10__identityEEEvT0_T1_T2_T3_T4_T6_E12temp_storage+68];
	add.f32 	%f290, %f286, %f288;
	add.f32 	%f291, %f287, %f289;
	selp.f32 	%f292, %f290, %f286, %p39;
	selp.f32 	%f293, %f291, %f287, %p39;
	setp.gt.s32 	%p40, %r34, 224;
	ld.shared.f32 	%f294, [_ZZN3cub18CUB_300001_SM_10006detail6reduce28DeviceReduceSingleTileKernelINS2_10policy_hubI5statsyN4cuda3std3__44plusIS5_EEE10Policy1000EPS5_SD_iSA_S5_S5_NS8_10__identityEEEvT0_T1_T2_T3_T4_T6_E12temp_storage+72];
	ld.shared.f32 	%f295, [_ZZN3cub18CUB_300001_SM_10006detail6reduce28DeviceReduceSingleTileKernelINS2_10policy_hubI5statsyN4cuda3std3__44plusIS5_EEE10Policy1000EPS5_SD_iSA_S5_S5_NS8_10__identityEEEvT0_T1_T2_T3_T4_T6_E12temp_storage+76];
	add.f32 	%f296, %f292, %f294;
	add.f32 	%f297, %f293, %f295;
	selp.f32 	%f298, %f296, %f292, %p40;
	selp.f32 	%f299, %f297, %f293, %p40;
	setp.gt.s32 	%p41, %r34, 256;
	ld.shared.f32 	%f300, [_ZZN3cub18CUB_300001_SM_10006detail6reduce28DeviceReduceSingleTileKernelINS2_10policy_hubI5statsyN4cuda3std3__44plusIS5_EEE10Policy1000EPS5_SD_iSA_S5_S5_NS8_10__identityEEEvT0_T1_T2_T3_T4_T6_E12temp_storage+80];
	ld.shared.f32 	%f301, [_ZZN3cub18CUB_300001_SM_10006detail6reduce28DeviceReduceSingleTileKernelINS2_10policy_hubI5statsyN4cuda3std3__44plusIS5_EEE10Policy1000EPS5_SD_iSA_S5_S5_NS8_10__identityEEEvT0_T1_T2_T3_T4_T6_E12temp_storage+84];
	add.f32 	%f302, %f298, %f300;
	add.f32 	%f303, %f299, %f301;
	selp.f32 	%f304, %f302, %f298, %p41;
	selp.f32 	%f305, %f303, %f299, %p41;
	setp.gt.s32 	%p42, %r34, 288;
	ld.shared.f32 	%f306, [_ZZN3cub18CUB_300001_SM_10006detail6reduce28DeviceReduceSingleTileKernelINS2_10policy_hubI5statsyN4cuda3std3__44plusIS5_EEE10Policy1000EPS5_SD_iSA_S5_S5_NS8_10__identityEEEvT0_T1_T2_T3_T4_T6_E12temp_storage+88];
	ld.shared.f32 	%f307, [_ZZN3cub18CUB_300001_SM_10006detail6reduce28DeviceReduceSingleTileKernelINS2_10policy_hubI5statsyN4cuda3std3__44plusIS5_EEE10Policy1000EPS5_SD_iSA_S5_S5_NS8_10__identityEEEvT0_T1_T2_T3_T4_T6_E12temp_storage+92];
	add.f32 	%f308, %f304, %f306;
	add.f32 	%f309, %f305, %f307;
	selp.f32 	%f310, %f308, %f304, %p42;
	selp.f32 	%f311, %f309, %f305, %p42;
	setp.gt.s32 	%p43, %r34, 320;
	ld.shared.f32 	%f312, [_ZZN3cub18CUB_300001_SM_10006detail6reduce28DeviceReduceSingleTileKernelINS2_10policy_hubI5statsyN4cuda3std3__44plusIS5_EEE10Policy1000EPS5_SD_iSA_S5_S5_NS8_10__identityEEEvT0_T1_T2_T3_T4_T6_E12temp_storage+96];
	ld.shared.f32 	%f313, [_ZZN3cub18CUB_300001_SM_10006detail6reduce28DeviceReduceSingleTileKernelINS2_10policy_hubI5statsyN4cuda3std3__44plusIS5_EEE10Policy1000EPS5_SD_iSA_S5_S5_NS8_10__identityEEEvT0_T1_T2_T3_T4_T6_E12temp_storage+100];
	add.f32 	%f314, %f310, %f312;
	add.f32 	%f315, %f311, %f313;
	selp.f32 	%f316, %f314, %f310, %p43;
	selp.f32 	%f317, %f315, %f311, %p43;
	setp.gt.s32 	%p44, %r34, 352;
	ld.shared.f32 	%f318, [_ZZN3cub18CUB_300001_SM_10006detail6reduce28DeviceReduceSingleTileKernelINS2_10policy_hubI5statsyN4cuda3std3__44plusIS5_EEE10Policy1000EPS5_SD_iSA_S5_S5_NS8_10__identityEEEvT0_T1_T2_T3_T4_T6_E12temp_storage+104];
	ld.shared.f32 	%f319, [_ZZN3cub18CUB_300001_SM_10006detail6reduce28DeviceReduceSingleTileKernelINS2_10policy_hubI5statsyN4cuda3std3__44plusIS5_EEE10Policy1000EPS5_SD_iSA_S5_S5_NS8_10__identityEEEvT0_T1_T2_T3_T4_T6_E12temp_storage+108];
	add.f32 	%f320, %f316, %f318;
	add.f32 	%f321, %f317, %f319;
	selp.f32 	%f322, %f320, %f316, %p44;
	selp.f32 	%f323, %f321, %f317, %p44;
	setp.gt.s32 	%p45, %r34, 384;
	ld.shared.f32 	%f324, [_ZZN3cub18CUB_300001_SM_10006detail6reduce28DeviceReduceSingleTileKernelINS2_10policy_hubI5statsyN4cuda3std3__44plusIS5_EEE10Policy1000EPS5_SD_iSA_S5_S5_NS8_10__identityEEEvT0_T1_T2_T3_T4_T6_E12temp_storage+112];
	ld.shared.f32 	%f325, [_ZZN3cub18CUB_300001_SM_10006detail6reduce28DeviceReduceSingleTileKernelINS2_10policy_hubI5statsyN4cuda3std3__44plusIS5_EEE10Policy1000EPS5_SD_iSA_S5_S5_NS8_10__identityEEEvT0_T1_T2_T3_T4_T6_E12temp_storage+116];
	add.f32 	%f326, %f322, %f324;
	add.f32 	%f327, %f323, %f325;
	selp.f32 	%f328, %f326, %f322, %p45;
	selp.f32 	%f329, %f327, %f323, %p45;
	setp.gt.s32 	%p46, %r34, 416;
	ld.shared.f32 	%f330, [_ZZN3cub18CUB_300001_SM_10006detail6reduce28DeviceReduceSingleTileKernelINS2_10policy_hubI5statsyN4cuda3std3__44plusIS5_EEE10Policy1000EPS5_SD_iSA_S5_S5_NS8_10__identityEEEvT0_T1_T2_T3_T4_T6_E12temp_storage+120];
	ld.shared.f32 	%f331, [_ZZN3cub18CUB_300001_SM_10006detail6reduce28DeviceReduceSingleTileKernelINS2_10policy_hubI5statsyN4cuda3std3__44plusIS5_EEE10Policy1000EPS5_SD_iSA_S5_S5_NS8_10__identityEEEvT0_T1_T2_T3_T4_T6_E12temp_storage+124];
	add.f32 	%f332, %f328, %f330;
	add.f32 	%f333, %f329, %f331;
	selp.f32 	%f334, %f332, %f328, %p46;
	selp.f32 	%f335, %f333, %f329, %p46;
	setp.gt.s32 	%p47, %r34, 448;
	ld.shared.f32 	%f336, [_ZZN3cub18CUB_300001_SM_10006detail6reduce28DeviceReduceSingleTileKernelINS2_10policy_hubI5statsyN4cuda3std3__44plusIS5_EEE10Policy1000EPS5_SD_iSA_S5_S5_NS8_10__identityEEEvT0_T1_T2_T3_T4_T6_E12temp_storage+128];
	ld.shared.f32 	%f337, [_ZZN3cub18CUB_300001_SM_10006detail6reduce28DeviceReduceSingleTileKernelINS2_10policy_hubI5statsyN4cuda3std3__44plusIS5_EEE10Policy1000EPS5_SD_iSA_S5_S5_NS8_10__identityEEEvT0_T1_T2_T3_T4_T6_E12temp_storage+132];
	add.f32 	%f338, %f334, %f336;
	add.f32 	%f339, %f335, %f337;
	selp.f32 	%f340, %f338, %f334, %p47;
	selp.f32 	%f341, %f339, %f335, %p47;
	setp.gt.s32 	%p48, %r34, 480;
	ld.shared.f32 	%f342, [_ZZN3cub18CUB_300001_SM_10006detail6reduce28DeviceReduceSingleTileKernelINS2_10policy_hubI5statsyN4cuda3std3__44plusIS5_EEE10Policy1000EPS5_SD_iSA_S5_S5_NS8_10__identityEEEvT0_T1_T2_T3_T4_T6_E12temp_storage+136];
	ld.shared.f32 	%f343, [_ZZN3cub18CUB_300001_SM_10006detail6reduce28DeviceReduceSingleTileKernelINS2_10policy_hubI5statsyN4cuda3std3__44plusIS5_EEE10Policy1000EPS5_SD_iSA_S5_S5_NS8_10__identityEEEvT0_T1_T2_T3_T4_T6_E12temp_storage+140];
	add.f32 	%f344, %f340, %f342;
	add.f32 	%f345, %f341, %f343;
	selp.f32 	%f459, %f344, %f340, %p48;
	selp.f32 	%f458, %f345, %f341, %p48;
	bra.uni 	$L__BB6_37;
$L__BB6_21:
	mov.u32 	%r13, %tid.x;
	mul.wide.u32 	%rd24, %r13, 8;
	add.s64 	%rd10, %rd8, %rd24;
	// begin inline asm
	ld.global.nc.u32 %r35, [%rd10];
	// end inline asm
	add.s64 	%rd11, %rd10, 4;
	// begin inline asm
	ld.global.nc.u32 %r36, [%rd11];
	// end inline asm
	mov.b32 	%f61, %r35;
	mov.b32 	%f62, %r36;
	add.s64 	%rd12, %rd10, 4096;
	// begin inline asm
	ld.global.nc.u32 %r37, [%rd12];
	// end inline asm
	add.s64 	%rd13, %rd10, 4100;
	// begin inline asm
	ld.global.nc.u32 %r38, [%rd13];
	// end inline asm
	mov.b32 	%f63, %r37;
	mov.b32 	%f64, %r38;
	add.s64 	%rd14, %rd10, 8192;
	// begin inline asm
	ld.global.nc.u32 %r39, [%rd14];
	// end inline asm
	add.s64 	%rd15, %rd10, 8196;
	// begin inline asm
	ld.global.nc.u32 %r40, [%rd15];
	// end inline asm
	mov.b32 	%f65, %r39;
	mov.b32 	%f66, %r40;
	add.s64 	%rd16, %rd10, 12288;
	// begin inline asm
	ld.global.nc.u32 %r41, [%rd16];
	// end inline asm
	add.s64 	%rd17, %rd10, 12292;
	// begin inline asm
	ld.global.nc.u32 %r42, [%rd17];
	// end inline asm
	mov.b32 	%f67, %r41;
	mov.b32 	%f68, %r42;
	add.s64 	%rd18, %rd10, 16384;
	// begin inline asm
	ld.global.nc.u32 %r43, [%rd18];
	// end inline asm
	add.s64 	%rd19, %rd10, 16388;
	// begin inline asm
	ld.global.nc.u32 %r44, [%rd19];
	// end inline asm
	mov.b32 	%f69, %r43;
	mov.b32 	%f70, %r44;
	add.s64 	%rd20, %rd10, 20480;
	// begin inline asm
	ld.global.nc.u32 %r45, [%rd20];
	// end inline asm
	add.s64 	%rd21, %rd10, 20484;
	// begin inline asm
	ld.global.nc.u32 %r46, [%rd21];
	// end inline asm
	mov.b32 	%f71, %r45;
	mov.b32 	%f72, %r46;
	add.s64 	%rd22, %rd10, 24576;
	// begin inline asm
	ld.global.nc.u32 %r47, [%rd22];
	// end inline asm
	add.s64 	%rd23, %rd10, 24580;
	// begin inline asm
	ld.global.nc.u32 %r48, [%rd23];
	// end inline asm
	mov.b32 	%f73, %r47;
	mov.b32 	%f74, %r48;
	add.f32 	%f75, %f61, %f63;
	add.f32 	%f76, %f62, %f64;
	add.f32 	%f77, %f75, %f65;
	add.f32 	%f78, %f76, %f66;
	add.f32 	%f79, %f77, %f67;
	add.f32 	%f80, %f78, %f68;
	add.f32 	%f81, %f79, %f69;
	add.f32 	%f82, %f80, %f70;
	add.f32 	%f83, %f81, %f71;
	add.f32 	%f84, %f82, %f72;
	add.f32 	%f457, %f83, %f73;
	add.f32 	%f456, %f84, %f74;
	setp.lt.u32 	%p3, %r34, 7168;
	mov.b32 	%r281, 3584;
	@%p3 bra 	$L__BB6_25;
	add.s32 	%r14, %r34, -3584;
	mov.b32 	%r281, 3584;
$L__BB6_23:
	add.s32 	%r65, %r281, %r13;
	mul.wide.u32 	%rd39, %r65, 8;
	add.s64 	%rd25, %rd8, %rd39;
	// begin inline asm
	ld.global.nc.u32 %r51, [%rd25];
	// end inline asm
	add.s64 	%rd26, %rd25, 4;
	// begin inline asm
	ld.global.nc.u32 %r52, [%rd26];
	// end inline asm
	mov.b32 	%f85, %r51;
	mov.b32 	%f86, %r52;
	add.s64 	%rd27, %rd25, 4096;
	// begin inline asm
	ld.global.nc.u32 %r53, [%rd27];
	// end inline asm
	add.s64 	%rd28, %rd25, 4100;
	// begin inline asm
	ld.global.nc.u32 %r54, [%rd28];
	// end inline asm
	mov.b32 	%f87, %r53;
	mov.b32 	%f88, %r54;
	add.s64 	%rd29, %rd25, 8192;
	// begin inline asm
	ld.global.nc.u32 %r55, [%rd29];
	// end inline asm
	add.s64 	%rd30, %rd25, 8196;
	// begin inline asm
	ld.global.nc.u32 %r56, [%rd30];
	// end inline asm
	mov.b32 	%f89, %r55;
	mov.b32 	%f90, %r56;
	add.s64 	%rd31, %rd25, 12288;
	// begin inline asm
	ld.global.nc.u32 %r57, [%rd31];
	// end inline asm
	add.s64 	%rd32, %rd25, 12292;
	// begin inline asm
	ld.global.nc.u32 %r58, [%rd32];
	// end inline asm
	mov.b32 	%f91, %r57;
	mov.b32 	%f92, %r58;
	add.s64 	%rd33, %rd25, 16384;
	// begin inline asm
	ld.global.nc.u32 %r59, [%rd33];
	// end inline asm
	add.s64 	%rd34, %rd25, 16388;
	// begin inline asm
	ld.global.nc.u32 %r60, [%rd34];
	// end inline asm
	mov.b32 	%f93, %r59;
	mov.b32 	%f94, %r60;
	add.s64 	%rd35, %rd25, 20480;
	// begin inline asm
	ld.global.nc.u32 %r61, [%rd35];
	// end inline asm
	add.s64 	%rd36, %rd25, 20484;
	// begin inline asm
	ld.global.nc.u32 %r62, [%rd36];
	// end inline asm
	mov.b32 	%f95, %r61;
	mov.b32 	%f96, %r62;
	add.s64 	%rd37, %rd25, 24576;
	// begin inline asm
	ld.global.nc.u32 %r63, [%rd37];
	// end inline asm
	add.s64 	%rd38, %rd25, 24580;
	// begin inline asm
	ld.global.nc.u32 %r64, [%rd38];
	// end inline asm
	mov.b32 	%f97, %r63;
	mov.b32 	%f98, %r64;
	add.f32 	%f99, %f457, %f85;
	add.f32 	%f100, %f456, %f86;
	add.f32 	%f101, %f99, %f87;
	add.f32 	%f102, %f100, %f88;
	add.f32 	%f103, %f101, %f89;
	add.f32 	%f104, %f102, %f90;
	add.f32 	%f105, %f103, %f91;
	add.f32 	%f106, %f104, %f92;
	add.f32 	%f107, %f105, %f93;
	add.f32 	%f108, %f106, %f94;
	add.f32 	%f109, %f107, %f95;
	add.f32 	%f110, %f108, %f96;
	add.f32 	%f457, %f109, %f97;
	add.f32 	%f456, %f110, %f98;
	sub.s32 	%r66, %r34, %r281;
	setp.lt.s32 	%p4, %r66, 3584;
	@%p4 bra 	$L__BB6_33;
	add.s32 	%r281, %r281, 3584;
	setp.le.s32 	%p5, %r281, %r14;
	@%p5 bra 	$L__BB6_23;
$L__BB6_25:
	setp.le.s32 	%p6, %r34, %r281;
	@%p6 bra 	$L__BB6_33;
	sub.s32 	%r18, %r34, %r281;
	setp.ge.s32 	%p7, %r13, %r18;
	@%p7 bra 	$L__BB6_33;
	not.b32 	%r67, %r13;
	add.s32 	%r68, %r34, %r67;
	sub.s32 	%r19, %r68, %r281;
	and.b32  	%r69, %r19, 1536;
	setp.eq.s32 	%p8, %r69, 1536;
	mov.u32 	%r285, %r13;
	@%p8 bra 	$L__BB6_30;
	add.s32 	%r283, %r13, %r281;
	shr.u32 	%r70, %r19, 9;
	add.s32 	%r71, %r70, 1;
	and.b32  	%r72, %r71, 3;
	neg.s32 	%r282, %r72;
	mov.u32 	%r285, %r13;
$L__BB6_29:
	.pragma "nounroll";
	mul.wide.u32 	%rd42, %r283, 8;
	add.s64 	%rd40, %rd8, %rd42;
	// begin inline asm
	ld.global.nc.u32 %r73, [%rd40];
	// end inline asm
	add.s64 	%rd41, %rd40, 4;
	// begin inline asm
	ld.global.nc.u32 %r74, [%rd41];
	// end inline asm
	mov.b32 	%f112, %r73;
	mov.b32 	%f113, %r74;
	add.f32 	%f457, %f457, %f112;
	add.f32 	%f456, %f456, %f113;
	add.s32 	%r285, %r285, 512;
	add.s32 	%r283, %r283, 512;
	add.s32 	%r282, %r282, 1;
	setp.ne.s32 	%p9, %r282, 0;
	@%p9 bra 	$L__BB6_29;
$L__BB6_30:
	setp.lt.u32 	%p10, %r19, 1536;
	@%p10 bra 	$L__BB6_33;
	cvt.u64.u32 	%rd43, %r285;
	cvt.u64.u32 	%rd44, %r281;
	add.s64 	%rd45, %rd43, %rd44;
	shl.b64 	%rd46, %rd45, 3;
	add.s64 	%rd47, %rd46, %rd8;
	add.s64 	%rd73, %rd47, 12292;
	add.s32 	%r286, %r285, %r281;
$L__BB6_32:
	mul.wide.u32 	%rd56, %r286, 8;
	add.s64 	%rd48, %rd8, %rd56;
	// begin inline asm
	ld.global.nc.u32 %r75, [%rd48];
	// end inline asm
	add.s64 	%rd49, %rd48, 4;
	// begin inline asm
	ld.global.nc.u32 %r76, [%rd49];
	// end inline asm
	mov.b32 	%f114, %r75;
	mov.b32 	%f115, %r76;
	add.f32 	%f116, %f457, %f114;
	add.f32 	%f117, %f456, %f115;
	add.s64 	%rd50, %rd73, -8196;
	// begin inline asm
	ld.global.nc.u32 %r77, [%rd50];
	// end inline asm
	add.s64 	%rd51, %rd73, -8192;
	// begin inline asm
	ld.global.nc.u32 %r78, [%rd51];
	// end inline asm
	mov.b32 	%f118, %r77;
	mov.b32 	%f119, %r78;
	add.f32 	%f120, %f116, %f118;
	add.f32 	%f121, %f117, %f119;
	add.s64 	%rd52, %rd73, -4100;
	// begin inline asm
	ld.global.nc.u32 %r79, [%rd52];
	// end inline asm
	add.s64 	%rd53, %rd73, -4096;
	// begin inline asm
	ld.global.nc.u32 %r80, [%rd53];
	// end inline asm
	mov.b32 	%f122, %r79;
	mov.b32 	%f123, %r80;
	add.f32 	%f124, %f120, %f122;
	add.f32 	%f125, %f121, %f123;
	add.s64 	%rd54, %rd73, -4;
	// begin inline asm
	ld.global.nc.u32 %r81, [%rd54];
	// end inline asm
	// begin inline asm
	ld.global.nc.u32 %r82, [%rd73];
	// end inline asm
	mov.b32 	%f126, %r81;
	mov.b32 	%f127, %r82;
	add.f32 	%f457, %f124, %f126;
	add.f32 	%f456, %f125, %f127;
	add.s32 	%r285, %r285, 2048;
	add.s64 	%rd73, %rd73, 16384;
	add.s32 	%r286, %r286, 2048;
	setp.lt.s32 	%p11, %r285, %r18;
	@%p11 bra 	$L__BB6_32;
$L__BB6_33:
	// begin inline asm
	mov.u32 %r83, %laneid;
	// end inline asm
	mov.b32 	%r85, %f457;
	mov.b32 	%r91, 1;
	mov.b32 	%r132, 31;
	mov.b32 	%r133, -1;
	// begin inline asm
	shfl.sync.down.b32 %r84, %r85, %r91, %r132, %r133;
	// end inline asm
	mov.b32 	%r90, %f456;
	// begin inline asm
	shfl.sync.down.b32 %r89, %r90, %r91, %r132, %r133;
	// end inline asm
	mov.b32 	%f128, %r84;
	mov.b32 	%f129, %r89;
	setp.gt.s32 	%p12, %r83, 30;
	add.f32 	%f130, %f457, %f128;
	add.f32 	%f131, %f456, %f129;
	selp.f32 	%f132, %f457, %f130, %p12;
	selp.f32 	%f133, %f456, %f131, %p12;
	mov.b32 	%r95, %f132;
	mov.b32 	%r101, 2;
	// begin inline asm
	shfl.sync.down.b32 %r94, %r95, %r101, %r132, %r133;
	// end inline asm
	mov.b32 	%r100, %f133;
	// begin inline asm
	shfl.sync.down.b32 %r99, %r100, %r101, %r132, %r133;
	// end inline asm
	mov.b32 	%f134, %r94;
	mov.b32 	%f135, %r99;
	setp.gt.s32 	%p13, %r83, 29;
	add.f32 	%f136, %f132, %f134;
	add.f32 	%f137, %f133, %f135;
	selp.f32 	%f138, %f132, %f136, %p13;
	selp.f32 	%f139, %f133, %f137, %p13;
	mov.b32 	%r105, %f138;
	mov.b32 	%r111, 4;
	// begin inline asm
	shfl.sync.down.b32 %r104, %r105, %r111, %r132, %r133;
	// end inline asm
	mov.b32 	%r110, %f139;
	// begin inline asm
	shfl.sync.down.b32 %r109, %r110, %r111, %r132, %r133;
	// end inline asm
	mov.b32 	%f140, %r104;
	mov.b32 	%f141, %r109;
	setp.gt.s32 	%p14, %r83, 27;
	add.f32 	%f142, %f138, %f140;
	add.f32 	%f143, %f139, %f141;
	selp.f32 	%f144, %f138, %f142, %p14;
	selp.f32 	%f145, %f139, %f143, %p14;
	mov.b32 	%r115, %f144;
	mov.b32 	%r121, 8;
	// begin inline asm
	shfl.sync.down.b32 %r114, %r115, %r121, %r132, %r133;
	// end inline asm
	mov.b32 	%r120, %f145;
	// begin inline asm
	shfl.sync.down.b32 %r119, %r120, %r121, %r132, %r133;
	// end inline asm
	mov.b32 	%f146, %r114;
	mov.b32 	%f147, %r119;
	setp.gt.s32 	%p15, %r83, 23;
	add.f32 	%f148, %f144, %f146;
	add.f32 	%f149, %f145, %f147;
	selp.f32 	%f150, %f144, %f148, %p15;
	selp.f32 	%f151, %f145, %f149, %p15;
	mov.b32 	%r125, %f150;
	mov.b32 	%r131, 16;
	// begin inline asm
	shfl.sync.down.b32 %r124, %r125, %r131, %r132, %r133;
	// end inline asm
	mov.b32 	%r130, %f151;
	// begin inline asm
	shfl.sync.down.b32 %r129, %r130, %r131, %r132, %r133;
	// end inline asm
	mov.b32 	%f152, %r124;
	mov.b32 	%f153, %r129;
	setp.gt.s32 	%p16, %r83, 15;
	add.f32 	%f51, %f150, %f152;
	add.f32 	%f52, %f151, %f153;
	selp.f32 	%f459, %f150, %f51, %p16;
	selp.f32 	%f458, %f151, %f52, %p16;
	setp.ne.s32 	%p17, %r83, 0;
	@%p17 bra 	$L__BB6_35;
	shr.u32 	%r134, %r13, 2;
	and.b32  	%r135, %r134, 248;
	mov.u32 	%r136, _ZZN3cub18CUB_300001_SM_10006detail6reduce28DeviceReduceSingleTileKernelINS2_10policy_hubI5statsyN4cuda3std3__44plusIS5_EEE10Policy1000EPS5_SD_iSA_S5_S5_NS8_10__identityEEEvT0_T1_T2_T3_T4_T6_E12temp_storage;
	add.s32 	%r137, %r136, %r135;
	st.shared.f32 	[%r137+16], %f51;
	st.shared.f32 	[%r137+20], %f52;
$L__BB6_35:
	bar.sync 	0;
	setp.ne.s32 	%p18, %r13, 0;
	@%p18 bra 	$L__BB6_37;
	ld.shared.f32 	%f154, [_ZZN3cub18CUB_300001_SM_10006detail6reduce28DeviceReduceSingleTileKernelINS2_10policy_hubI5statsyN4cuda3std3__44plusIS5_EEE10Policy1000EPS5_SD_iSA_S5_S5_NS8_10__identityEEEvT0_T1_T2_T3_T4_T6_E12temp_storage+24];
	ld.shared.f32 	%f155, [_ZZN3cub18CUB_300001_SM_10006detail6reduce28DeviceReduceSingleTileKernelINS2_10policy_hubI5statsyN4cuda3std3__44plusIS5_EEE10Policy1000EPS5_SD_iSA_S5_S5_NS8_10__identityEEEvT0_T1_T2_T3_T4_T6_E12temp_storage+28];
	add.f32 	%f156, %f459, %f154;
	add.f32 	%f157, %f458, %f155;
	ld.shared.f32 	%f158, [_ZZN3cub18CUB_300001_SM_10006detail6reduce28DeviceReduceSingleTileKernelINS2_10policy_hubI5statsyN4cuda3std3__44plusIS5_EEE10Policy1000EPS5_SD_iSA_S5_S5_NS8_10__identityEEEvT0_T1_T2_T3_T4_T6_E12temp_storage+32];
	ld.shared.f32 	%f159, [_ZZN3cub18CUB_300001_SM_10006detail6reduce28DeviceReduceSingleTileKernelINS2_10policy_hubI5statsyN4cuda3std3__44plusIS5_EEE10Policy1000EPS5_SD_iSA_S5_S5_NS8_10__identityEEEvT0_T1_T2_T3_T4_T6_E12temp_storage+36];
	add.f32 	%f160, %f156, %f158;
	add.f32 	%f161, %f157, %f159;
	ld.shared.f32 	%f162, [_ZZN3cub18CUB_300001_SM_10006detail6reduce28DeviceReduceSingleTileKernelINS2_10policy_hubI5statsyN4cuda3std3__44plusIS5_EEE10Policy1000EPS5_SD_iSA_S5_S5_NS8_10__identityEEEvT0_T1_T2_T3_T4_T6_E12temp_storage+40];
	ld.shared.f32 	%f163, [_ZZN3cub18CUB_300001_SM_10006detail6reduce28DeviceReduceSingleTileKernelINS2_10policy_hubI5statsyN4cuda3std3__44plusIS5_EEE10Policy1000EPS5_SD_iSA_S5_S5_NS8_10__identityEEEvT0_T1_T2_T3_T4_T6_E12temp_storage+44];
	add.f32 	%f164, %f160, %f162;
	add.f32 	%f165, %f161, %f163;
	ld.shared.f32 	%f166, [_ZZN3cub18CUB_300001_SM_10006detail6reduce28DeviceReduceSingleTileKernelINS2_10policy_hubI5statsyN4cuda3std3__44plusIS5_EEE10Policy1000EPS5_SD_iSA_S5_S5_NS8_10__identityEEEvT0_T1_T2_T3_T4_T6_E12temp_storage+48];
	ld.shared.f32 	%f167, [_ZZN3cub18CUB_300001_SM_10006detail6reduce28DeviceReduceSingleTileKernelINS2_10policy_hubI5statsyN4cuda3std3__44plusIS5_EEE10Policy1000EPS5_SD_iSA_S5_S5_NS8_10__identityEEEvT0_T1_T2_T3_T4_T6_E12temp_storage+52];
	add.f32 	%f168, %f164, %f166;
	add.f32 	%f169, %f165, %f167;
	ld.shared.f32 	%f170, [_ZZN3cub18CUB_300001_SM_10006detail6reduce28DeviceReduceSingleTileKernelINS2_10policy_hubI5statsyN4cuda3std3__44plusIS5_EEE10Policy1000EPS5_SD_iSA_S5_S5_NS8_10__identityEEEvT0_T1_T2_T3_T4_T6_E12temp_storage+56];
	ld.shared.f32 	%f171, [_ZZN3cub18CUB_300001_SM_10006detail6reduce28DeviceReduceSingleTileKernelINS2_10policy_hubI5statsyN4cuda3std3__44plusIS5_EEE10Policy1000EPS5_SD_iSA_S5_S5_NS8_10__identityEEEvT0_T1_T2_T3_T4_T6_E12temp_storage+60];
	add.f32 	%f172, %f168, %f170;
	add.f32 	%f173, %f169, %f171;
	ld.shared.f32 	%f174, [_ZZN3cub18CUB_300001_SM_10006detail6reduce28DeviceReduceSingleTileKernelINS2_10policy_hubI5statsyN4cuda3std3__44plusIS5_EEE10Policy1000EPS5_SD_iSA_S5_S5_NS8_10__identityEEEvT0_T1_T2_T3_T4_T6_E12temp_storage+64];
	ld.shared.f32 	%f175, [_ZZN3cub18CUB_300001_SM_10006detail6reduce28DeviceReduceSingleTileKernelINS2_10policy_hubI5statsyN4cuda3std3__44plusIS5_EEE10Policy1000EPS5_SD_iSA_S5_S5_NS8_10__identityEEEvT0_T1_T2_T3_T4_T6_E12temp_storage+68];
	add.f32 	%f176, %f172, %f174;
	add.f32 	%f177, %f173, %f175;
	ld.shared.f32 	%f178, [_ZZN3cub18CUB_300001_SM_10006detail6reduce28DeviceReduceSingleTileKernelINS2_10policy_hubI5statsyN4cuda3std3__44plusIS5_EEE10Policy1000EPS5_SD_iSA_S5_S5_NS8_10__identityEEEvT0_T1_T2_T3_T4_T6_E12temp_storage+72];
	ld.shared.f32 	%f179, [_ZZN3cub18CUB_300001_SM_10006detail6reduce28DeviceReduceSingleTileKernelINS2_10policy_hubI5statsyN4cuda3std3__44plusIS5_EEE10Policy1000EPS5_SD_iSA_S5_S5_NS8_10__identityEEEvT0_T1_T2_T3_T4_T6_E12temp_storage+76];
	add.f32 	%f180, %f176, %f178;
	add.f32 	%f181, %f177, %f179;
	ld.shared.f32 	%f182, [_ZZN3cub18CUB_300001_SM_10006detail6reduce28DeviceReduceSingleTileKernelINS2_10policy_hubI5statsyN4cuda3std3__44plusIS5_EEE10Policy1000EPS5_SD_iSA_S5_S5_NS8_10__identityEEEvT0_T1_T2_T3_T4_T6_E12temp_storage+80];
	ld.shared.f32 	%f183, [_ZZN3cub18CUB_300001_SM_10006detail6reduce28DeviceReduceSingleTileKernelINS2_10policy_hubI5statsyN4cuda3std3__44plusIS5_EEE10Policy1000EPS5_SD_iSA_S5_S5_NS8_10__identityEEEvT0_T1_T2_T3_T4_T6_E12temp_storage+84];
	add.f32 	%f184, %f180, %f182;
	add.f32 	%f185, %f181, %f183;
	ld.shared.f32 	%f186, [_ZZN3cub18CUB_300001_SM_10006detail6reduce28DeviceReduceSingleTileKernelINS2_10policy_hubI5statsyN4cuda3std3__44plusIS5_EEE10Policy1000EPS5_SD_iSA_S5_S5_NS8_10__identityEEEvT0_T1_T2_T3_T4_T6_E12temp_storage+88];
	ld.shared.f32 	%f187, [_ZZN3cub18CUB_300001_SM_10006detail6reduce28DeviceReduceSingleTileKernelINS2_10policy_hubI5statsyN4cuda3std3__44plusIS5_EEE10Policy1000EPS5_SD_iSA_S5_S5_NS8_10__identityEEEvT0_T1_T2_T3_T4_T6_E12temp_storage+92];
	add.f32 	%f188, %f184, %f186;
	add.f32 	%f189, %f185, %f187;
	ld.shared.f32 	%f190, [_ZZN3cub18CUB_300001_SM_10006detail6reduce28DeviceReduceSingleTileKernelINS2_10policy_hubI5statsyN4cuda3std3__44plusIS5_EEE10Policy1000EPS5_SD_iSA_S5_S5_NS8_10__identityEEEvT0_T1_T2_T3_T4_T6_E12temp_storage+96];
	ld.shared.f32 	%f191, [_ZZN3cub18CUB_300001_SM_10006detail6reduce28DeviceReduceSingleTileKernelINS2_10policy_hubI5statsyN4cuda3std3__44plusIS5_EEE10Policy1000EPS5_SD_iSA_S5_S5_NS8_10__identityEEEvT0_T1_T2_T3_T4_T6_E12temp_storage+100];
	add.f32 	%f192, %f188, %f190;
	add.f32 	%f193, %f189, %f191;
	ld.shared.f32 	%f194, [_ZZN3cub18CUB_300001_SM_10006detail6reduce28DeviceReduceSingleTileKernelINS2_10policy_hubI5statsyN4cuda3std3__44plusIS5_EEE10Policy1000EPS5_SD_iSA_S5_S5_NS8_10__identityEEEvT0_T1_T2_T3_T4_T6_E12temp_storage+104];
	ld.shared.f32 	%f195, [_ZZN3cub18CUB_300001_SM_10006detail6reduce28DeviceReduceSingleTileKernelINS2_10policy_hubI5statsyN4cuda3std3__44plusIS5_EEE10Policy1000EPS5_SD_iSA_S5_S5_NS8_10__identityEEEvT0_T1_T2_T3_T4_T6_E12temp_storage+108];
	add.f32 	%f196, %f192, %f194;
	add.f32 	%f197, %f193, %f195;
	ld.shared.f32 	%f198, [_ZZN3cub18CUB_300001_SM_10006detail6reduce28DeviceReduceSingleTileKernelINS2_10policy_hubI5statsyN4cuda3std3__44plusIS5_EEE10Policy1000EPS5_SD_iSA_S5_S5_NS8_10__identityEEEvT0_T1_T2_T3_T4_T6_E12temp_storage+112];
	ld.shared.f32 	%f199, [_ZZN3cub18CUB_300001_SM_10006detail6reduce28DeviceReduceSingleTileKernelINS2_10policy_hubI5statsyN4cuda3std3__44plusIS5_EEE10Policy1000EPS5_SD_iSA_S5_S5_NS8_10__identityEEEvT0_T1_T2_T3_T4_T6_E12temp_storage+116];
	add.f32 	%f200, %f196, %f198;
	add.f32 	%f201, %f197, %f199;
	ld.shared.f32 	%f202, [_ZZN3cub18CUB_300001_SM_10006detail6reduce28DeviceReduceSingleTileKernelINS2_10policy_hubI5statsyN4cuda3std3__44plusIS5_EEE10Policy1000EPS5_SD_iSA_S5_S5_NS8_10__identityEEEvT0_T1_T2_T3_T4_T6_E12temp_storage+120];
	ld.shared.f32 	%f203, [_ZZN3cub18CUB_300001_SM_10006detail6reduce28DeviceReduceSingleTileKernelINS2_10policy_hubI5statsyN4cuda3std3__44plusIS5_EEE10Policy1000EPS5_SD_iSA_S5_S5_NS8_10__identityEEEvT0_T1_T2_T3_T4_T6_E12temp_storage+124];
	add.f32 	%f204, %f200, %f202;
	add.f32 	%f205, %f201, %f203;
	ld.shared.f32 	%f206, [_ZZN3cub18CUB_300001_SM_10006detail6reduce28DeviceReduceSingleTileKernelINS2_10policy_hubI5statsyN4cuda3std3__44plusIS5_EEE10Policy1000EPS5_SD_iSA_S5_S5_NS8_10__identityEEEvT0_T1_T2_T3_T4_T6_E12temp_storage+128];
	ld.shared.f32 	%f207, [_ZZN3cub18CUB_300001_SM_10006detail6reduce28DeviceReduceSingleTileKernelINS2_10policy_hubI5statsyN4cuda3std3__44plusIS5_EEE10Policy1000EPS5_SD_iSA_S5_S5_NS8_10__identityEEEvT0_T1_T2_T3_T4_T6_E12temp_storage+132];
	add.f32 	%f208, %f204, %f206;
	add.f32 	%f209, %f205, %f207;
	ld.shared.f32 	%f210, [_ZZN3cub18CUB_300001_SM_10006detail6reduce28DeviceReduceSingleTileKernelINS2_10policy_hubI5statsyN4cuda3std3__44plusIS5_EEE10Policy1000EPS5_SD_iSA_S5_S5_NS8_10__identityEEEvT0_T1_T2_T3_T4_T6_E12temp_storage+136];
	ld.shared.f32 	%f211, [_ZZN3cub18CUB_300001_SM_10006detail6reduce28DeviceReduceSingleTileKernelINS2_10policy_hubI5statsyN4cuda3std3__44plusIS5_EEE10Policy1000EPS5_SD_iSA_S5_S5_NS8_10__identityEEEvT0_T1_T2_T3_T4_T6_E12temp_storage+140];
	add.f32 	%f459, %f208, %f210;
	add.f32 	%f458, %f209, %f211;
$L__BB6_37:
	mov.u32 	%r273, %tid.x;
	setp.ne.s32 	%p56, %r273, 0;
	@%p56 bra 	$L__BB6_39;
	add.f32 	%f430, %f59, %f459;
	add.f32 	%f431, %f60, %f458;
	st.global.f32 	[%rd1], %f430;
	st.global.f32 	[%rd1+4], %f431;
$L__BB6_39:
	ret;

}


// ===== COMPILED SASS (sm_100) =====

	.target	sm_100

	.elftype	@"ET_EXEC"


//--------------------- .note.nv.tkinfo           --------------------------
	.section	.note.nv.tkinfo,"",@"SHT_NOTE"
	.sectionflags	@"SHF_NOTE_NV_TKINFO"
	.tkinfo
        /*0018*/ 	.word	0x00000002
        /*0030*/ 	.string	""
        /*0030*/ 	.string	"ptxas"
        /*0030*/ 	.string	"Cuda compilation tools, release 13.0, V13.0.88"
        /*0030*/ 	.string	"Build cuda_13.0.r13.0/compiler.36424714_0"
        /*0030*/ 	.string	"-arch sm_100 -m 64 "



//--------------------- .note.nv.cuinfo           --------------------------
	.section	.note.nv.cuinfo,"",@"SHT_NOTE"
	.sectionflags	@"SHF_NOTE_NV_CUINFO"
        /*0018*/ 	.short	0x0002
        /*001a*/ 	.short	0x0064
        /*001c*/ 	.short	0x0082
	.zero		2


//--------------------- .nv.info                  --------------------------
	.section	.nv.info,"",@"SHT_CUDA_INFO"
	.align	4


	//----- nvinfo : EIATTR_REGCOUNT
	.align		4
        /*0000*/ 	.byte	0x04, 0x2f
        /*0002*/ 	.short	(.L_44 - .L_43)
	.align		4
.L_43:
        /*0004*/ 	.word	index@(_ZN3cub18CUB_300001_SM_10006detail11EmptyKernelIvEEvv)
        /*0008*/ 	.word	0x00000004


	//----- nvinfo : EIATTR_FRAME_SIZE
	.align		4
.L_44:
        /*000c*/ 	.byte	0x04, 0x11
        /*000e*/ 	.short	(.L_46 - .L_45)
	.align		4
.L_45:
        /*0010*/ 	.word	index@(_ZN3cub18CUB_300001_SM_10006detail11EmptyKernelIvEEvv)
        /*0014*/ 	.word	0x00000000


	//----- nvinfo : EIATTR_REGCOUNT
	.align		4
.L_46:
        /*0018*/ 	.byte	0x04, 0x2f
        /*001a*/ 	.short	(.L_48 - .L_47)
	.align		4
.L_47:
        /*001c*/ 	.word	index@(_ZN3cub18CUB_300001_SM_10006detail6reduce28DeviceReduceSingleTileKernelINS2_10policy_hubI5statsjN4cuda3std3__44plusIS5_EEE10Policy1000EN6thrust24THRUST_300001_SM_1000_NS6detail15normal_iteratorINSE_10device_ptrIKfEEEEPS5_jSA_S5_S5_13compute_statsEEvT0_T1_T2_T3_T4_T6_)
        /*0020*/ 	.word	0x00000020


	//----- nvinfo : EIATTR_FRAME_SIZE
	.align		4
.L_48:
        /*0024*/ 	.byte	0x04, 0x11
        /*0026*/ 	.short	(.L_50 - .L_49)
	.align		4
.L_49:
        /*0028*/ 	.word	index@(_ZN3cub18CUB_300001_SM_10006detail6reduce28DeviceReduceSingleTileKernelINS2_10policy_hubI5statsjN4cuda3std3__44plusIS5_EEE10Policy1000EN6thrust24THRUST_300001_SM_1000_NS6detail15normal_iteratorINSE_10device_ptrIKfEEEEPS5_jSA_S5_S5_13compute_statsEEvT0_T1_T2_T3_T4_T6_)
        /*002c*/ 	.word	0x00000000


	//----- nvinfo : EIATTR_REGCOUNT
	.align		4
.L_50:
        /*0030*/ 	.byte	0x04, 0x2f
        /*0032*/ 	.short	(.L_52 - .L_51)
	.align		4
.L_51:
        /*0034*/ 	.word	index@(_ZN3cub18CUB_300001_SM_10006detail6reduce18DeviceReduceKernelINS2_10policy_hubI5statsjN4cuda3std3__44plusIS5_EEE10Policy1000EN6thrust24THRUST_300001_SM_1000_NS6detail15normal_iteratorINSE_10device_ptrIKfEEEEjSA_S5_13compute_statsEEvT0_PT3_T1_NS0_13GridEvenShareISP_EET2_T4_)
        /*0038*/ 	.word	0x00000020


	//----- nvinfo : EIATTR_FRAME_SIZE
	.align		4
.L_52:
        /*003c*/ 	.byte	0x04, 0x11
        /*003e*/ 	.short	(.L_54 - .L_53)
	.align		4
.L_53:
        /*0040*/ 	.word	index@(_ZN3cub18CUB_300001_SM_10006detail6reduce18DeviceReduceKernelINS2_10policy_hubI5statsjN4cuda3std3__44plusIS5_EEE10Policy1000EN6thrust24THRUST_300001_SM_1000_NS6detail15normal_iteratorINSE_10device_ptrIKfEEEEjSA_S5_13compute_statsEEvT0_PT3_T1_NS0_13GridEvenShareISP_EET2_T4_)
        /*0044*/ 	.word	0x00000000


	//----- nvinfo : EIATTR_REGCOUNT
	.align		4
.L_54:
        /*0048*/ 	.byte	0x04, 0x2f
        /*004a*/ 	.short	(.L_56 - .L_55)
	.align		4
.L_55:
        /*004c*/ 	.word	index@(_ZN3cub18CUB_300001_SM_10006detail6reduce28DeviceReduceSingleTileKernelINS2_10policy_hubI5statsjN4cuda3std3__44plusIS5_EEE10Policy1000EPS5_SD_iSA_S5_S5_NS8_10__identityEEEvT0_T1_T2_T3_T4_T6_)
        /*0050*/ 	.word	0x00000030


	//----- nvinfo : EIATTR_FRAME_SIZE
	.align		4
.L_56:
        /*0054*/ 	.byte	0x04, 0x11
        /*0056*/ 	.short	(.L_58 - .L_57)
	.align		4
.L_57:
        /*0058*/ 	.word	index@(_ZN3cub18CUB_300001_SM_10006detail6reduce28DeviceReduceSingleTileKernelINS2_10policy_hubI5statsjN4cuda3std3__44plusIS5_EEE10Policy1000EPS5_SD_iSA_S5_S5_NS8_10__identityEEEvT0_T1_T2_T3_T4_T6_)
        /*005c*/ 	.word	0x00000000


	//----- nvinfo : EIATTR_REGCOUNT
	.align		4
.L_58:
        /*0060*/ 	.byte	0x04, 0x2f
        /*0062*/ 	.short	(.L_60 - .L_59)
	.align		4
.L_59:
        /*0064*/ 	.word	index@(_ZN3cub18CUB_300001_SM_10006detail6reduce28DeviceReduceSingleTileKernelINS2_10policy_hubI5statsyN4cuda3std3__44plusIS5_EEE10Policy1000EN6thrust24THRUST_300001_SM_1000_NS6detail15normal_iteratorINSE_10device_ptrIKfEEEEPS5_ySA_S5_S5_13compute_statsEEvT0_T1_T2_T3_T4_T6_)
        /*0068*/ 	.word	0x00000020


	//----- nvinfo : EIATTR_FRAME_SIZE
	.align		4
.L_60:
        /*006c*/ 	.byte	0x04, 0x11
        /*006e*/ 	.short	(.L_62 - .L_61)
	.align		4
.L_61:
        /*0070*/ 	.word	index@(_ZN3cub18CUB_300001_SM_10006detail6reduce28DeviceReduceSingleTileKernelINS2_10policy_hubI5statsyN4cuda3std3__44plusIS5_EEE10Policy1000EN6thrust24THRUST_300001_SM_1000_NS6detail15normal_iteratorINSE_10device_ptrIKfEEEEPS5_ySA_S5_S5_13compute_statsEEvT0_T1_T2_T3_T4_T6_)
        /*0074*/ 	.word	0x00000000


	//----- nvinfo : EIATTR_REGCOUNT
	.align		4
.L_62:
        /*0078*/ 	.byte	0x04, 0x2f
        /*007a*/ 	.short	(.L_64 - .L_63)
	.align		4
.L_63:
        /*007c*/ 	.word	index@(_ZN3cub18CUB_300001_SM_10006detail6reduce18DeviceReduceKernelINS2_10policy_hubI5statsyN4cuda3std3__44plusIS5_EEE10Policy1000EN6thrust24THRUST_300001_SM_1000_NS6detail15normal_iteratorINSE_10device_ptrIKfEEEEySA_S5_13compute_statsEEvT0_PT3_T1_NS0_13GridEvenShareISP_EET2_T4_)
        /*0080*/ 	.word	0x0000001f


	//----- nvinfo : EIATTR_FRAME_SIZE
	.align		4
.L_64:
        /*0084*/ 	.byte	0x04, 0x11
        /*0086*/ 	.short	(.L_66 - .L_65)
	.align		4
.L_65:
        /*0088*/ 	.word	index@(_ZN3cub18CUB_300001_SM_10006detail6reduce18DeviceReduceKernelINS2_10policy_hubI5statsyN4cuda3std3__44plusIS5_EEE10Policy1000EN6thrust24THRUST_300001_SM_1000_NS6detail15normal_iteratorINSE_10device_ptrIKfEEEEySA_S5_13compute_statsEEvT0_PT3_T1_NS0_13GridEvenShareISP_EET2_T4_)
        /*008c*/ 	.word	0x00000000


	//----- nvinfo : EIATTR_REGCOUNT
	.align		4
.L_66:
        /*0090*/ 	.byte	0x04, 0x2f
        /*0092*/ 	.short	(.L_68 - .L_67)
	.align		4
.L_67:
        /*0094*/ 	.word	index@(_ZN3cub18CUB_300001_SM_10006detail6reduce28DeviceReduceSingleTileKernelINS2_10policy_hubI5statsyN4cuda3std3__44plusIS5_EEE10Policy1000EPS5_SD_iSA_S5_S5_NS8_10__identityEEEvT0_T1_T2_T3_T4_T6_)
        /*0098*/ 	.word	0x00000030


	//----- nvinfo : EIATTR_FRAME_SIZE
	.align		4
.L_68:
        /*009c*/ 	.byte	0x04, 0x11
        /*009e*/ 	.short	(.L_70 - .L_69)
	.align		4
.L_69:
        /*00a0*/ 	.word	index@(_ZN3cub18CUB_300001_SM_10006detail6reduce28DeviceReduceSingleTileKernelINS2_10policy_hubI5statsyN4cuda3std3__44plusIS5_EEE10Policy1000EPS5_SD_iSA_S5_S5_NS8_10__identityEEEvT0_T1_T2_T3_T4_T6_)
        /*00a4*/ 	.word	0x00000000


	//----- nvinfo : EIATTR_MIN_STACK_SIZE
	.align		4
.L_70:
        /*00a8*/ 	.byte	0x04, 0x12
        /*00aa*/ 	.short	(.L_72 - .L_71)
	.align		4
.L_71:
        /*00ac*/ 	.word	index@(_ZN3cub18CUB_300001_SM_10006detail6reduce28DeviceReduceSingleTileKernelINS2_10policy_hubI5statsyN4cuda3std3__44plusIS5_EEE10Policy1000EPS5_SD_iSA_S5_S5_NS8_10__identityEEEvT0_T1_T2_T3_T4_T6_)
        /*00b0*/ 	.word	0x00000000


	//----- nvinfo : EIATTR_MIN_STACK_SIZE
	.align		4
.L_72:
        /*00b4*/ 	.byte	0x04, 0x12
        /*00b6*/ 	.short	(.L_74 - .L_73)
	.align		4
.L_73:
        /*00b8*/ 	.word	index@(_ZN3cub18CUB_300001_SM_10006detail6reduce18DeviceReduceKernelINS2_10policy_hubI5statsyN4cuda3std3__44plusIS5_EEE10Policy1000EN6thrust24THRUST_300001_SM_1000_NS6detail15normal_iteratorINSE_10device_ptrIKfEEEEySA_S5_13compute_statsEEvT0_PT3_T1_NS0_13GridEvenShareISP_EET2_T4_)
        /*00bc*/ 	.word	0x00000000


	//----- nvinfo : EIATTR_MIN_STACK_SIZE
	.align		4
.L_74:
        /*00c0*/ 	.byte	0x04, 0x12
        /*00c2*/ 	.short	(.L_76 - .L_75)
	.align		4
.L_75:
        /*00c4*/ 	.word	index@(_ZN3cub18CUB_300001_SM_10006detail6reduce28DeviceReduceSingleTileKernelINS2_10policy_hubI5statsyN4cuda3std3__44plusIS5_EEE10Policy1000EN6thrust24THRUST_300001_SM_1000_NS6detail15normal_iteratorINSE_10device_ptrIKfEEEEPS5_ySA_S5_S5_13compute_statsEEvT0_T1_T2_T3_T4_T6_)
        /*00c8*/ 	.word	0x00000000


	//----- nvinfo : EIATTR_MIN_STACK_SIZE
	.align		4
.L_76:
        /*00cc*/ 	.byte	0x04, 0x12
        /*00ce*/ 	.short	(.L_78 - .L_77)
	.align		4
.L_77:
        /*00d0*/ 	.word	index@(_ZN3cub18CUB_300001_SM_10006detail6reduce28DeviceReduceSingleTileKernelINS2_10policy_hubI5statsjN4cuda3std3__44plusIS5_EEE10Policy1000EPS5_SD_iSA_S5_S5_NS8_10__identityEEEvT0_T1_T2_T3_T4_T6_)
        /*00d4*/ 	.word	0x00000000


	//----- nvinfo : EIATTR_MIN_STACK_SIZE
	.align		4
.L_78:
        /*00d8*/ 	.byte	0x04, 0x12
        /*00da*/ 	.short	(.L_80 - .L_79)
	.align		4
.L_79:
        /*00dc*/ 	.word	index@(_ZN3cub18CUB_300001_SM_10006detail6reduce18DeviceReduceKernelINS2_10policy_hubI5statsjN4cuda3std3__44plusIS5_EEE10Policy1000EN6thrust24THRUST_300001_SM_1000_NS6detail15normal_iteratorINSE_10device_ptrIKfEEEEjSA_S5_13compute_statsEEvT0_PT3_T1_NS0_13GridEvenShareISP_EET2_T4_)
        /*00e0*/ 	.word	0x00000000


	//----- nvinfo : EIATTR_MIN_STACK_SIZE
	.align		4
.L_80:
        /*00e4*/ 	.byte	0x04, 0x12
        /*00e6*/ 	.short	(.L_82 - .L_81)
	.align		4
.L_81:
        /*00e8*/ 	.word	index@(_ZN3cub18CUB_300001_SM_10006detail6reduce28DeviceReduceSingleTileKernelINS2_10policy_hubI5statsjN4cuda3std3__44plusIS5_EEE10Policy1000EN6thrust24THRUST_300001_SM_1000_NS6detail15normal_iteratorINSE_10device_ptrIKfEEEEPS5_jSA_S5_S5_13compute_statsEEvT0_T1_T2_T3_T4_T6_)
        /*00ec*/ 	.word	0x00000000


	//----- nvinfo : EIATTR_MIN_STACK_SIZE
	.align		4
.L_82:
        /*00f0*/ 	.byte	0x04, 0x12
        /*00f2*/ 	.short	(.L_84 - .L_83)
	.align		4
.L_83:
        /*00f4*/ 	.word	index@(_ZN3cub18CUB_300001_SM_10006detail11EmptyKernelIvEEvv)
        /*00f8*/ 	.word	0x00000000
.L_84:


//--------------------- .nv.compat                --------------------------
	.section	.nv.compat,"",@"SHT_CUDA_COMPAT_INFO"
	.align	4
        /*0000*/ 	.byte	0x02, 0x09, 0x00, 0x00, 0x02, 0x02, 0x01, 0x00, 0x02, 0x05, 0x05, 0x00, 0x03, 0x07, 0x01, 0x01
        /*0010*/ 	.byte	0x02, 0x03, 0x00, 0x00, 0x02, 0x06, 0x01, 0x00, 0x04, 0x0b, 0x08, 0x00, 0x09, 0x00, 0x00, 0x00
        /*0020*/ 	.byte	0x00, 0x00, 0x00, 0x00


//--------------------- .nv.info._ZN3cub18CUB_300001_SM_10006detail6reduce28DeviceReduceSingleTileKernelINS2_10policy_hubI5statsyN4cuda3std3__44plusIS5_EEE10Policy1000EPS5_SD_iSA_S5_S5_NS8_10__identityEEEvT0_T1_T2_T3_T4_T6_ --------------------------
	.section	.nv.info._ZN3cub18CUB_300001_SM_10006detail6reduce28DeviceReduceSingleTileKernelINS2_10policy_hubI5statsyN4cuda3std3__44plusIS5_EEE10Policy1000EPS5_SD_iSA_S5_S5_NS8_10__identityEEEvT0_T1_T2_T3_T4_T6_,"",@"SHT_CUDA_INFO"
	.sectionflags	@""
	.align	4


	//----- nvinfo : EIATTR_CUDA_API_VERSION
	.align		4
        /*0000*/ 	.byte	0x04, 0x37
        /*0002*/ 	.short	(.L_86 - .L_85)
.L_85:
        /*0004*/ 	.word	0x00000082


	//----- nvinfo : EIATTR_KPARAM_INFO
	.align		4
.L_86:
        /*0008*/ 	.byte	0x04, 0x17
        /*000a*/ 	.short	(.L_88 - .L_87)
.L_87:
        /*000c*/ 	.word	0x00000000
        /*0010*/ 	.short	0x0005
        /*0012*/ 	.short	0x0020
        /*0014*/ 	.byte	0x00, 0xf0, 0x05, 0x00


	//----- nvinfo : EIATTR_KPARAM_INFO
	.align		4
.L_88:
        /*0018*/ 	.byte	0x04, 0x17
        /*001a*/ 	.short	(.L_90 - .L_89)
.L_89:
        /*001c*/ 	.word	0x00000000
        /*0020*/ 	.short	0x0004
        /*0022*/ 	.short	0x0018
        /*0024*/ 	.byte	0x00, 0xf0, 0x21, 0x00


	//----- nvinfo : EIATTR_KPARAM_INFO
	.align		4
.L_90:
        /*0028*/ 	.byte	0x04, 0x17
        /*002a*/ 	.short	(.L_92 - .L_91)
.L_91:
        /*002c*/ 	.word	0x00000000
        /*0030*/ 	.short	0x0003
        /*0032*/ 	.short	0x0014
        /*0034*/ 	.byte	0x00, 0xf0, 0x05, 0x00


	//----- nvinfo : EIATTR_KPARAM_INFO
	.align		4
.L_92:
        /*0038*/ 	.byte	0x04, 0x17
        /*003a*/ 	.short	(.L_94 - .L_93)
.L_93:
        /*003c*/ 	.word	0x00000000
        /*0040*/ 	.short	0x0002
        /*0042*/ 	.short	0x0010
        /*0044*/ 	.byte	0x00, 0xf0, 0x11, 0x00


	//----- nvinfo : EIATTR_KPARAM_INFO
	.align		4
.L_94:
        /*0048*/ 	.byte	0x04, 0x17
        /*004a*/ 	.short	(.L_96 - .L_95)
.L_95:
        /*004c*/ 	.word	0x00000000
        /*0050*/ 	.short	0x0001
        /*0052*/ 	.short	0x0008
        /*0054*/ 	.byte	0x00, 0xf5, 0x21, 0x00


	//----- nvinfo : EIATTR_KPARAM_INFO
	.align		4
.L_96:
        /*0058*/ 	.byte	0x04, 0x17
        /*005a*/ 	.short	(.L_98 - .L_97)
.L_97:
        /*005c*/ 	.word	0x00000000
        /*0060*/ 	.short	0x0000
        /*0062*/ 	.short	0x0000
        /*0064*/ 	.byte	0x00, 0xf5, 0x21, 0x00


	//----- nvinfo : EIATTR_SPARSE_MMA_MASK
	.align		4
.L_98:
        /*0068*/ 	.byte	0x03, 0x50
        /*006a*/ 	.short	0x0000


	//----- nvinfo : EIATTR_MAXREG_COUNT
	.align		4
        /*006c*/ 	.byte	0x03, 0x1b
        /*006e*/ 	.short	0x0080


	//----- nvinfo : EIATTR_NUM_BARRIERS
	.align		4
        /*0070*/ 	.byte	0x02, 0x4c
        /*0072*/ 	.byte	0x01
	.zero		1


	//----- nvinfo : EIATTR_MERCURY_ISA_VERSION
	.align		4
        /*0074*/ 	.byte	0x03, 0x5f
        /*0076*/ 	.short	0x0101


	//----- nvinfo : EIATTR_COOP_GROUP_MASK_REGIDS
	.align		4
        /*0078*/ 	.byte	0x04, 0x29
        /*007a*/ 	.short	(.L_100 - .L_99)


	//   ....[0]....
.L_99:
        /*007c*/ 	.word	0xffffffff


	//   ....[1]....
        /*0080*/ 	.word	0xffffffff


	//   ....[2]....
        /*0084*/ 	.word	0xffffffff


	//   ....[3]....
        /*0088*/ 	.word	0xffffffff


	//   ....[4]....
        /*008c*/ 	.word	0xffffffff


	//   ....[5]....
        /*0090*/ 	.word	0xffffffff


	//   ....[6]....
        /*0094*/ 	.word	0xffffffff


	//   ....[7]....
        /*0098*/ 	.word	0xffffffff


	//   ....[8]....
        /*009c*/ 	.word	0xffffffff


	//   ....[9]....
        /*00a0*/ 	.word	0xffffffff


	//   ....[10]....
        /*00a4*/ 	.word	0xffffffff


	//   ....[11]....
        /*00a8*/ 	.word	0xffffffff


	//   ....[12]....
        /*00ac*/ 	.word	0xffffffff


	//   ....[13]....
        /*00b0*/ 	.word	0xffffffff


	//   ....[14]....
        /*00b4*/ 	.word	0xffffffff


	//   ....[15]....
        /*00b8*/ 	.word	0xffffffff


	//   ....[16]....
        /*00bc*/ 	.word	0xffffffff


	//   ....[17]....
        /*00c0*/ 	.word	0xffffffff


	//   ....[18]....
        /*00c4*/ 	.word	0xffffffff


	//   ....[19]....
        /*00c8*/ 	.word	0xffffffff


	//   ....[20]....
        /*00cc*/ 	.word	0xffffffff


	//   ....[21]....
        /*00d0*/ 	.word	0xffffffff


	//   ....[22]....
        /*00d4*/ 	.word	0xffffffff


	//   ....[23]....
        /*00d8*/ 	.word	0xffffffff


	//   ....[24]....
        /*00dc*/ 	.word	0xffffffff


	//   ....[25]....
        /*00e0*/ 	.word	0xffffffff


	//   ....[26]....
        /*00e4*/ 	.word	0xffffffff


	//   ....[27]....
        /*00e8*/ 	.word	0xffffffff


	//   ....[28]....
        /*00ec*/ 	.word	0xffffffff


	//   ....[29]....
        /*00f0*/ 	.word	0xffffffff


	//----- nvinfo : EIATTR_COOP_GROUP_INSTR_OFFSETS
	.align		4
.L_100:
        /*00f4*/ 	.byte	0x04, 0x28
        /*00f6*/ 	.short	(.L_102 - .L_101)


	//   ....[0]....
.L_101:
        /*00f8*/ 	.word	0x00000d00


	//   ....[1]....
        /*00fc*/ 	.word	0x00000d10


	//   ....[2]....
        /*0100*/ 	.word	0x00000d90


	//   ....[3]....
        /*0104*/ 	.word	0x00000da0


	//   ....[4]....
        /*0108*/ 	.word	0x00000e10


	//   ....[5]....
        /*010c*/ 	.word	0x00000e30


	//   ....[6]....
        /*0110*/ 	.word	0x00000e80


	//   ....[7]....
        /*0114*/ 	.word	0x00000ea0


	//   ....[8]....
        /*0118*/ 	.word	0x00000ed0


	//   ....[9]....
        /*011c*/ 	.word	0x00000ef0


	//   ....[10]....
        /*0120*/ 	.word	0x00001290


	//   ....[11]....
        /*0124*/ 	.word	0x000012a0


	//   ....[12]....
        /*0128*/ 	.word	0x00001310


	//   ....[13]....
        /*012c*/ 	.word	0x00001340


	//   ....[14]....
        /*0130*/ 	.word	0x00001390


	//   ....[15]....
        /*0134*/ 	.word	0x000013c0


	//   ....[16]....
        /*0138*/ 	.word	0x000013f0


	//   ....[17]....
        /*013c*/ 	.word	0x00001420


	//   ....[18]....
        /*0140*/ 	.word	0x00001450


	//   ....[19]....
        /*0144*/ 	.word	0x00001480


	//   ....[20]....
        /*0148*/ 	.word	0x00002960


	//   ....[21]....
        /*014c*/ 	.word	0x00002970


	//   ....[22]....
        /*0150*/ 	.word	0x00002a00


	//   ....[23]....
        /*0154*/ 	.word	0x00002a20


	//   ....[24]....
        /*0158*/ 	.word	0x00002a50


	//   ....[25]....
        /*015c*/ 	.word	0x00002a80


	//   ....[26]....
        /*0160*/ 	.word	0x00002ac0


	//   ....[27]....
        /*0164*/ 	.word	0x00002ae0


	//   ....[28]....
        /*0168*/ 	.word	0x00002b10


	//   ....[29]....
        /*016c*/ 	.word	0x00002b30


	//----- nvinfo : EIATTR_VRC_CTA_INIT_COUNT
	.align		4
.L_102:
        /*0170*/ 	.byte	0x02, 0x4a
	.zero		1
	.zero		1


	//----- nvinfo : EIATTR_EXIT_INSTR_OFFSETS
	.align		4
        /*0174*/ 	.byte	0x04, 0x1c
        /*0176*/ 	.short	(.L_104 - .L_103)


	//   ....[0]....
.L_103:
        /*0178*/ 	.word	0x00000080


	//   ....[1]....
        /*017c*/ 	.word	0x000000d0


	//   ....[2]....
        /*0180*/ 	.word	0x00002e60


	//   ....[3]....
        /*0184*/ 	.word	0x00002ed0


	//----- nvinfo : EIATTR_MAX_THREADS
	.align		4
.L_104:
        /*0188*/ 	.byte	0x04, 0x05
        /*018a*/ 	.short	(.L_106 - .L_105)
.L_105:
        /*018c*/ 	.word	0x00000200
        /*0190*/ 	.word	0x00000001
        /*0194*/ 	.word	0x00000001


	//----- nvinfo : EIATTR_CRS_STACK_SIZE
	.align		4
.L_106:
        /*0198*/ 	.byte	0x04, 0x1e
        /*019a*/ 	.short	(.L_108 - .L_107)
.L_107:
        /*019c*/ 	.word	0x00000000


	//----- nvinfo : EIATTR_CBANK_PARAM_SIZE
	.align		4
.L_108:
        /*01a0*/ 	.byte	0x03, 0x19
        /*01a2*/ 	.short	0x0021


	//----- nvinfo : EIATTR_PARAM_CBANK
	.align		4
        /*01a4*/ 	.byte	0x04, 0x0a
        /*01a6*/ 	.short	(.L_110 - .L_109)
	.align		4
.L_109:
        /*01a8*/ 	.word	index@(.nv.constant0._ZN3cub18CUB_300001_SM_10006detail6reduce28DeviceReduceSingleTileKernelINS2_10policy_hubI5statsyN4cuda3std3__44plusIS5_EEE10Policy1000EPS5_SD_iSA_S5_S5_NS8_10__identityEEEvT0_T1_T2_T3_T4_T6_)
        /*01ac*/ 	.short	0x0380
        /*01ae*/ 	.short	0x0021


	//----- nvinfo : EIATTR_SW_WAR
	.align		4
.L_110:
        /*01b0*/ 	.byte	0x04, 0x36
        /*01b2*/ 	.short	(.L_112 - .L_111)
.L_111:
        /*01b4*/ 	.word	0x00000008
.L_112:


//--------------------- .nv.info._ZN3cub18CUB_300001_SM_10006detail6reduce18DeviceReduceKernelINS2_10policy_hubI5statsyN4cuda3std3__44plusIS5_EEE10Policy1000EN6thrust24THRUST_300001_SM_1000_NS6detail15normal_iteratorINSE_10device_ptrIKfEEEEySA_S5_13compute_statsEEvT0_PT3_T1_NS0_13GridEvenShareISP_EET2_T4_ --------------------------
	.section	.nv.info._ZN3cub18CUB_300001_SM_10006detail6reduce18DeviceReduceKernelINS2_10policy_hubI5statsyN4cuda3std3__44plusIS5_EEE10Policy1000EN6thrust24THRUST_300001_SM_1000_NS6detail15normal_iteratorINSE_10device_ptrIKfEEEEySA_S5_13compute_statsEEvT0_PT3_T1_NS0_13GridEvenShareISP_EET2_T4_,"",@"SHT_CUDA_INFO"
	.sectionflags	@""
	.align	4


	//----- nvinfo : EIATTR_CUDA_API_VERSION
	.align		4
        /*0000*/ 	.byte	0x04, 0x37
        /*0002*/ 	.short	(.L_114 - .L_113)
.L_113:
        /*0004*/ 	.word	0x00000082


	//----- nvinfo : EIATTR_KPARAM_INFO
	.align		4
.L_114:
        /*0008*/ 	.byte	0x04, 0x17
        /*000a*/ 	.short	(.L_116 - .L_115)
.L_115:
        /*000c*/ 	.word	0x00000000
        /*0010*/ 	.short	0x0005
        /*0012*/ 	.short	0x0061
        /*0014*/ 	.byte	0x00, 0xf0, 0x05, 0x00


	//----- nvinfo : EIATTR_KPARAM_INFO
	.align		4
.L_116:
        /*0018*/ 	.byte	0x04, 0x17
        /*001a*/ 	.short	(.L_118 - .L_117)
.L_117:
        /*001c*/ 	.word	0x00000000
        /*0020*/ 	.short	0x0004
        /*0022*/ 	.short	0x0060
        /*0024*/ 	.byte	0x00, 0xf0, 0x05, 0x00


	//----- nvinfo : EIATTR_KPARAM_INFO
	.align		4
.L_118:
        /*0028*/ 	.byte	0x04, 0x17
        /*002a*/ 	.short	(.L_120 - .L_119)
.L_119:
        /*002c*/ 	.word	0x00000000
        /*0030*/ 	.short	0x0003
        /*0032*/ 	.short	0x0018
        /*0034*/ 	.byte	0x00, 0xf0, 0x21, 0x01


	//----- nvinfo : EIATTR_KPARAM_INFO
	.align		4
.L_120:
        /*0038*/ 	.byte	0x04, 0x17
        /*003a*/ 	.short	(.L_122 - .L_121)
.L_121:
        /*003c*/ 	.word	0x00000000
        /*0040*/ 	.short	0x0002
        /*0042*/ 	.short	0x0010
        /*0044*/ 	.byte	0x00, 0xf0, 0x21, 0x00


	//----- nvinfo : EIATTR_KPARAM_INFO
	.align		4
.L_122:
        /*0048*/ 	.byte	0x04, 0x17
        /*004a*/ 	.short	(.L_124 - .L_123)
.L_123:
        /*004c*/ 	.word	0x00000000
        /*0050*/ 	.short	0x0001
        /*0052*/ 	.short	0x0008
        /*0054*/ 	.byte	0x00, 0xf5, 0x21, 0x00


	//----- nvinfo : EIATTR_KPARAM_INFO
	.align		4
.L_124:
        /*0058*/ 	.byte	0x04, 0x17
        /*005a*/ 	.short	(.L_126 - .L_125)
.L_125:
        /*005c*/ 	.word	0x00000000
        /*0060*/ 	.short	0x0000
        /*0062*/ 	.short	0x0000
        /*0064*/ 	.byte	0x00, 0xf0, 0x21, 0x00


	//----- nvinfo : EIATTR_SPARSE_MMA_MASK
	.align		4
.L_126:
        /*0068*/ 	.byte	0x03, 0x50
        /*006a*/ 	.short	0x0000


	//----- nvinfo : EIATTR_MAXREG_COUNT
	.align		4
        /*006c*/ 	.byte	0x03, 0x1b
        /*006e*/ 	.short	0x0080


	//----- nvinfo : EIATTR_NUM_BARRIERS
	.align		4
        /*0070*/ 	.byte	0x02, 0x4c
        /*0072*/ 	.byte	0x01
	.zero		1


	//----- nvinfo : EIATTR_MERCURY_ISA_VERSION
	.align		4
        /*0074*/ 	.byte	0x03, 0x5f
        /*0076*/ 	.short	0x0101


	//----- nvinfo : EIATTR_COOP_GROUP_MASK_REGIDS
	.align		4
        /*0078*/ 	.byte	0x04, 0x29
        /*007a*/ 	.short	(.L_128 - .L_127)


	//   ....[0]....
.L_127:
        /*007c*/ 	.word	0xffffffff


	//   ....[1]....
        /*0080*/ 	.word	0xffffffff


	//   ....[2]....
        /*0084*/ 	.word	0xffffffff


	//   ....[3]....
        /*0088*/ 	.word	0xffffffff


	//   ....[4]....
        /*008c*/ 	.word	0xffffffff


	//   ....[5]....
        /*0090*/ 	.word	0xffffffff


	//   ....[6]....
        /*0094*/ 	.word	0xffffffff


	//   ....[7]....
        /*0098*/ 	.word	0xffffffff


	//   ....[8]....
        /*009c*/ 	.word	0xffffffff


	//   ....[9]....
        /*00a0*/ 	.word	0xffffffff


	//   ....[10]....
        /*00a4*/ 	.word	0xffffffff


	//   ....[11]....
        /*00a8*/ 	.word	0xffffffff


	//   ....[12]....
        /*00ac*/ 	.word	0xffffffff


	//   ....[13]....
        /*00b0*/ 	.word	0xffffffff


	//   ....[14]....
        /*00b4*/ 	.word	0xffffffff


	//   ....[15]....
        /*00b8*/ 	.word	0xffffffff


	//   ....[16]....
        /*00bc*/ 	.word	0xffffffff


	//   ....[17]....
        /*00c0*/ 	.word	0xffffffff


	//   ....[18]....
        /*00c4*/ 	.word	0xffffffff


	//   ....[19]....
        /*00c8*/ 	.word	0xffffffff


	//   ....[20]....
        /*00cc*/ 	.word	0xffffffff


	//   ....[21]....
        /*00d0*/ 	.word	0xffffffff


	//   ....[22]....
        /*00d4*/ 	.word	0xffffffff


	//   ....[23]....
        /*00d8*/ 	.word	0xffffffff


	//   ....[24]....
        /*00dc*/ 	.word	0xffffffff


	//   ....[25]....
        /*00e0*/ 	.word	0xffffffff


	//   ....[26]....
        /*00e4*/ 	.word	0xffffffff


	//   ....[27]....
        /*00e8*/ 	.word	0xffffffff


	//   ....[28]....
        /*00ec*/ 	.word	0xffffffff


	//   ....[29]....
        /*00f0*/ 	.word	0xffffffff


	//----- nvinfo : EIATTR_COOP_GROUP_INSTR_OFFSETS
	.align		4
.L_128:
        /*00f4*/ 	.byte	0x04, 0x28
        /*00f6*/ 	.short	(.L_130 - .L_129)


	//   ....[0]....
.L_129:
        /*00f8*/ 	.word	0x00000b90


	//   ....[1]....
        /*00fc*/ 	.word	0x00000ba0


	//   ....[2]....
        /*0100*/ 	.word	0x00000c20


	//   ....[3]....
        /*0104*/ 	.word	0x00000c30


	//   ....[4]....
        /*0108*/ 	.word	0x00000c80


	//   ....[5]....
        /*010c*/ 	.word	0x00000cb0


	//   ....[6]....
        /*0110*/ 	.word	0x00000cf0


	//   ....[7]....
        /*0114*/ 	.word	0x00000d10


	//   ....[8]....
        /*0118*/ 	.word	0x00000d60


	//   ....[9]....
        /*011c*/ 	.word	0x00000d80


	//   ....[10]....
        /*0120*/ 	.word	0x00001120


	//   ....[11]....
        /*0124*/ 	.word	0x00001130


	//   ....[12]....
        /*0128*/ 	.word	0x000011a0


	//   ....[13]....
        /*012c*/ 	.word	0x000011c0


	//   ....[14]....
        /*0130*/ 	.word	0x00001200


	//   ....[15]....
        /*0134*/ 	.word	0x00001230


	//   ....[16]....
        /*0138*/ 	.word	0x00001260


	//   ....[17]....
        /*013c*/ 	.word	0x00001290


	//   ....[18]....
        /*0140*/ 	.word	0x000012e0


	//   ....[19]....
        /*0144*/ 	.word	0x00001310


	//   ....[20]....
        /*0148*/ 	.word	0x00002750


	//   ....[21]....
        /*014c*/ 	.word	0x00002760


	//   ....[22]....
        /*0150*/ 	.word	0x00002800


	//   ....[23]....
        /*0154*/ 	.word	0x00002820


	//   ....[24]....
        /*0158*/ 	.word	0x00002850


	//   ....[25]....
        /*015c*/ 	.word	0x00002880


	//   ....[26]....
        /*0160*/ 	.word	0x000028c0


	//   ....[27]....
        /*0164*/ 	.word	0x000028e0


	//   ....[28]....
        /*0168*/ 	.word	0x00002910


	//   ....[29]....
        /*016c*/ 	.word	0x00002930


	//----- nvinfo : EIATTR_VRC_CTA_INIT_COUNT
	.align		4
.L_130:
        /*0170*/ 	.byte	0x02, 0x4a
	.zero		1
	.zero		1


	//----- nvinfo : EIATTR_EXIT_INSTR_OFFSETS
	.align		4
        /*0174*/ 	.byte	0x04, 0x1c
        /*0176*/ 	.short	(.L_132 - .L_131)


	//   ....[0]....
.L_131:
        /*0178*/ 	.word	0x00002c60


	//   ....[1]....
        /*017c*/ 	.word	0x00002cb0


	//----- nvinfo : EIATTR_MAX_THREADS
	.align		4
.L_132:
        /*0180*/ 	.byte	0x04, 0x05
        /*0182*/ 	.short	(.L_134 - .L_133)
.L_133:
        /*0184*/ 	.word	0x00000200
        /*0188*/ 	.word	0x00000001
        /*018c*/ 	.word	0x00000001


	//----- nvinfo : EIATTR_CRS_STACK_SIZE
	.align		4
.L_134:
        /*0190*/ 	.byte	0x04, 0x1e
        /*0192*/ 	.short	(.L_136 - .L_135)
.L_135:
        /*0194*/ 	.word	0x00000000


	//----- nvinfo : EIATTR_CBANK_PARAM_SIZE
	.align		4
.L_136:
        /*0198*/ 	.byte	0x03, 0x19
        /*019a*/ 	.short	0x0062


	//----- nvinfo : EIATTR_PARAM_CBANK
	.align		4
        /*019c*/ 	.byte	0x04, 0x0a
        /*019e*/ 	.short	(.L_138 - .L_137)
	.align		4
.L_137:
        /*01a0*/ 	.word	index@(.nv.constant0._ZN3cub18CUB_300001_SM_10006detail6reduce18DeviceReduceKernelINS2_10policy_hubI5statsyN4cuda3std3__44plusIS5_EEE10Policy1000EN6thrust24THRUST_300001_SM_1000_NS6detail15normal_iteratorINSE_10device_ptrIKfEEEEySA_S5_13compute_statsEEvT0_PT3_T1_NS0_13GridEvenShareISP_EET2_T4_)
        /*01a4*/ 	.short	0x0380
        /*01a6*/ 	.short	0x0062


	//----- nvinfo : EIATTR_SW_WAR
	.align		4
.L_138:
        /*01a8*/ 	.byte	0x04, 0x36
        /*01aa*/ 	.short	(.L_140 - .L_139)
.L_139:
        /*01ac*/ 	.word	0x00000008
.L_140:


//--------------------- .nv.info._ZN3cub18CUB_300001_SM_10006detail6reduce28DeviceReduceSingleTileKernelINS2_10policy_hubI5statsyN4cuda3std3__44plusIS5_EEE10Policy1000EN6thrust24THRUST_300001_SM_1000_NS6detail15normal_iteratorINSE_10device_ptrIKfEEEEPS5_ySA_S5_S5_13compute_statsEEvT0_T1_T2_T3_T4_T6_ --------------------------
	.section	.nv.info._ZN3cub18CUB_300001_SM_10006detail6reduce28DeviceReduceSingleTileKernelINS2_10policy_hubI5statsyN4cuda3std3__44plusIS5_EEE10Policy1000EN6thrust24THRUST_300001_SM_1000_NS6detail15normal_iteratorINSE_10device_ptrIKfEEEEPS5_ySA_S5_S5_13compute_statsEEvT0_T1_T2_T3_T4_T6_,"",@"SHT_CUDA_INFO"
	.sectionflags	@""
	.align	4


	//----- nvinfo : EIATTR_CUDA_API_VERSION
	.align		4
        /*0000*/ 	.byte	0x04, 0x37
        /*0002*/ 	.short	(.L_142 - .L_141)
.L_141:
        /*0004*/ 	.word	0x00000082


	//----- nvinfo : EIATTR_KPARAM_INFO
	.align		4
.L_142:
        /*0008*/ 	.byte	0x04, 0x17
        /*000a*/ 	.short	(.L_144 - .L_143)
.L_143:
        /*000c*/ 	.word	0x00000000
        /*0010*/ 	.short	0x0005
        /*0012*/ 	.short	0x0024
        /*0014*/ 	.byte	0x00, 0xf0, 0x05, 0x00


	//----- nvinfo : EIATTR_KPARAM_INFO
	.align		4
.L_144:
        /*0018*/ 	.byte	0x04, 0x17
        /*001a*/ 	.short	(.L_146 - .L_145)
.L_145:
        /*001c*/ 	.word	0x00000000
        /*0020*/ 	.short	0x0004
        /*0022*/ 	.short	0x001c
        /*0024*/ 	.byte	0x00, 0xf0, 0x21, 0x00


	//----- nvinfo : EIATTR_KPARAM_INFO
	.align		4
.L_146:
        /*0028*/ 	.byte	0x04, 0x17
        /*002a*/ 	.short	(.L_148 - .L_147)
.L_147:
        /*002c*/ 	.word	0x00000000
        /*0030*/ 	.short	0x0003
        /*0032*/ 	.short	0x0018
        /*0034*/ 	.byte	0x00, 0xf0, 0x05, 0x00


	//----- nvinfo : EIATTR_KPARAM_INFO
	.align		4
.L_148:
        /*0038*/ 	.byte	0x04, 0x17
        /*003a*/ 	.short	(.L_150 - .L_149)
.L_149:
        /*003c*/ 	.word	0x00000000
        /*0040*/ 	.short	0x0002
        /*0042*/ 	.short	0x0010
        /*0044*/ 	.byte	0x00, 0xf0, 0x21, 0x00


	//----- nvinfo : EIATTR_KPARAM_INFO
	.align		4
.L_150:
        /*0048*/ 	.byte	0x04, 0x17
        /*004a*/ 	.short	(.L_152 - .L_151)
.L_151:
        /*004c*/ 	.word	0x00000000
        /*0050*/ 	.short	0x0001
        /*0052*/ 	.short	0x0008
        /*0054*/ 	.byte	0x00, 0xf5, 0x21, 0x00


	//----- nvinfo : EIATTR_KPARAM_INFO
	.align		4
.L_152:
        /*0058*/ 	.byte	0x04, 0x17
        /*005a*/ 	.short	(.L_154 - .L_153)
.L_153:
        /*005c*/ 	.word	0x00000000
        /*0060*/ 	.short	0x0000
        /*0062*/ 	.short	0x0000
        /*0064*/ 	.byte	0x00, 0xf0, 0x21, 0x00


	//----- nvinfo : EIATTR_SPARSE_MMA_MASK
	.align		4
.L_154:
        /*0068*/ 	.byte	0x03, 0x50
        /*006a*/ 	.short	0x0000


	//----- nvinfo : EIATTR_MAXREG_COUNT
	.align		4
        /*006c*/ 	.byte	0x03, 0x1b
        /*006e*/ 	.short	0x0080


	//----- nvinfo : EIATTR_NUM_BARRIERS
	.align		4
        /*0070*/ 	.byte	0x02, 0x4c
        /*0072*/ 	.byte	0x01
	.zero		1


	//----- nvinfo : EIATTR_MERCURY_ISA_VERSION
	.align		4
        /*0074*/ 	.byte	0x03, 0x5f
        /*0076*/ 	.short	0x0101


	//----- nvinfo : EIATTR_COOP_GROUP_MASK_REGIDS
	.align		4
        /*0078*/ 	.byte	0x04, 0x29
        /*007a*/ 	.short	(.L_156 - .L_155)


	//   ....[0]....
.L_155:
        /*007c*/ 	.word	0xffffffff


	//   ....[1]....
        /*0080*/ 	.word	0xffffffff


	//   ....[2]....
        /*0084*/ 	.word	0xffffffff


	//   ....[3]....
        /*0088*/ 	.word	0xffffffff


	//   ....[4]....
        /*008c*/ 	.word	0xffffffff


	//   ....[5]....
        /*0090*/ 	.word	0xffffffff


	//   ....[6]....
        /*0094*/ 	.word	0xffffffff


	//   ....[7]....
        /*0098*/ 	.word	0xffffffff


	//   ....[8]....
        /*009c*/ 	.word	0xffffffff


	//   ....[9]....
        /*00a0*/ 	.word	0xffffffff


	//   ....[10]....
        /*00a4*/ 	.word	0xffffffff


	//   ....[11]....
        /*00a8*/ 	.word	0xffffffff


	//   ....[12]....
        /*00ac*/ 	.word	0xffffffff


	//   ....[13]....
        /*00b0*/ 	.word	0xffffffff


	//   ....[14]....
        /*00b4*/ 	.word	0xffffffff


	//   ....[15]....
        /*00b8*/ 	.word	0xffffffff


	//   ....[16]....
        /*00bc*/ 	.word	0xffffffff


	//   ....[17]....
        /*00c0*/ 	.word	0xffffffff


	//   ....[18]....
        /*00c4*/ 	.word	0xffffffff


	//   ....[19]....
        /*00c8*/ 	.word	0xffffffff


	//   ....[20]....
        /*00cc*/ 	.word	0xffffffff


	//   ....[21]....
        /*00d0*/ 	.word	0xffffffff


	//   ....[22]....
        /*00d4*/ 	.word	0xffffffff


	//   ....[23]....
        /*00d8*/ 	.word	0xffffffff


	//   ....[24]....
        /*00dc*/ 	.word	0xffffffff


	//   ....[25]....
        /*00e0*/ 	.word	0xffffffff


	//   ....[26]....
        /*00e4*/ 	.word	0xffffffff


	//   ....[27]....
        /*00e8*/ 	.word	0xffffffff


	//   ....[28]....
        /*00ec*/ 	.word	0xffffffff


	//   ....[29]....
        /*00f0*/ 	.word	0xffffffff


	//----- nvinfo : EIATTR_COOP_GROUP_INSTR_OFFSETS
	.align		4
.L_156:
        /*00f4*/ 	.byte	0x04, 0x28
        /*00f6*/ 	.short	(.L_158 - .L_157)


	//   ....[0]....
.L_157:
        /*00f8*/ 	.word	0x00000b50


	//   ....[1]....
        /*00fc*/ 	.word	0x00000b60


	//   ....[2]....
        /*0100*/ 	.word	0x00000be0


	//   ....[3]....
        /*0104*/ 	.word	0x00000bf0


	//   ....[4]....
        /*0108*/ 	.word	0x00000c40


	//   ....[5]....
        /*010c*/ 	.word	0x00000c70


	//   ....[6]....
        /*0110*/ 	.word	0x00000cb0


	//   ....[7]....
        /*0114*/ 	.word	0x00000cd0


	//   ....[8]....
        /*0118*/ 	.word	0x00000d20


	//   ....[9]....
        /*011c*/ 	.word	0x00000d40


	//   ....[10]....
        /*0120*/ 	.word	0x000010e0


	//   ....[11]....
        /*0124*/ 	.word	0x000010f0


	//   ....[12]....
        /*0128*/ 	.word	0x00001160


	//   ....[13]....
        /*012c*/ 	.word	0x00001180


	//   ....[14]....
        /*0130*/ 	.word	0x000011c0


	//   ....[15]....
        /*0134*/ 	.word	0x000011f0


	//   ....[16]....
        /*0138*/ 	.word	0x00001220


	//   ....[17]....
        /*013c*/ 	.word	0x00001250


	//   ....[18]....
        /*0140*/ 	.word	0x000012a0


	//   ....[19]....
        /*0144*/ 	.word	0x000012d0


	//   ....[20]....
        /*0148*/ 	.word	0x00002630


	//   ....[21]....
        /*014c*/ 	.word	0x00002640


	//   ....[22]....
        /*0150*/ 	.word	0x000026d0


	//   ....[23]....
        /*0154*/ 	.word	0x000026f0


	//   ....[24]....
        /*0158*/ 	.word	0x00002720


	//   ....[25]....
        /*015c*/ 	.word	0x00002750


	//   ....[26]....
        /*0160*/ 	.word	0x00002790


	//   ....[27]....
        /*0164*/ 	.word	0x000027b0


	//   ....[28]....
        /*0168*/ 	.word	0x000027e0


	//   ....[29]....
        /*016c*/ 	.word	0x00002800


	//----- nvinfo : EIATTR_VRC_CTA_INIT_COUNT
	.align		4
.L_158:
        /*0170*/ 	.byte	0x02, 0x4a
	.zero		1
	.zero		1


	//----- nvinfo : EIATTR_EXIT_INSTR_OFFSETS
	.align		4
        /*0174*/ 	.byte	0x04, 0x1c
        /*0176*/ 	.short	(.L_160 - .L_159)


	//   ....[0]....
.L_159:
        /*0178*/ 	.word	0x000000a0


	//   ....[1]....
        /*017c*/ 	.word	0x00000100


	//   ....[2]....
        /*0180*/ 	.word	0x00002b20


	//   ....[3]....
        /*0184*/ 	.word	0x00002ba0


	//----- nvinfo : EIATTR_MAX_THREADS
	.align		4
.L_160:
        /*0188*/ 	.byte	0x04, 0x05
        /*018a*/ 	.short	(.L_162 - .L_161)
.L_161:
        /*018c*/ 	.word	0x00000200
        /*0190*/ 	.word	0x00000001
        /*0194*/ 	.word	0x00000001


	//----- nvinfo : EIATTR_CRS_STACK_SIZE
	.align		4
.L_162:
        /*0198*/ 	.byte	0x04, 0x1e
        /*019a*/ 	.short	(.L_164 - .L_163)
.L_163:
        /*019c*/ 	.word	0x00000000


	//----- nvinfo : EIATTR_CBANK_PARAM_SIZE
	.align		4
.L_164:
        /*01a0*/ 	.byte	0x03, 0x19
        /*01a2*/ 	.short	0x0025


	//----- nvinfo : EIATTR_PARAM_CBANK
	.align		4
        /*01a4*/ 	.byte	0x04, 0x0a
        /*01a6*/ 	.short	(.L_166 - .L_165)
	.align		4
.L_165:
        /*01a8*/ 	.word	index@(.nv.constant0._ZN3cub18CUB_300001_SM_10006detail6reduce28DeviceReduceSingleTileKernelINS2_10policy_hubI5statsyN4cuda3std3__44plusIS5_EEE10Policy1000EN6thrust24THRUST_300001_SM_1000_NS6detail15normal_iteratorINSE_10device_ptrIKfEEEEPS5_ySA_S5_S5_13compute_statsEEvT0_T1_T2_T3_T4_T6_)
        /*01ac*/ 	.short	0x0380
        /*01ae*/ 	.short	0x0025


	//----- nvinfo : EIATTR_SW_WAR
	.align		4
.L_166:
        /*01b0*/ 	.byte	0x04, 0x36
        /*01b2*/ 	.short	(.L_168 - .L_167)
.L_167:
        /*01b4*/ 	.word	0x00000008
.L_168:


//--------------------- .nv.info._ZN3cub18CUB_300001_SM_10006detail6reduce28DeviceReduceSingleTileKernelINS2_10policy_hubI5statsjN4cuda3std3__44plusIS5_EEE10Policy1000EPS5_SD_iSA_S5_S5_NS8_10__identityEEEvT0_T1_T2_T3_T4_T6_ --------------------------
	.section	.nv.info._ZN3cub18CUB_300001_SM_10006detail6reduce28DeviceReduceSingleTileKernelINS2_10policy_hubI5statsjN4cuda3std3__44plusIS5_EEE10Policy1000EPS5_SD_iSA_S5_S5_NS8_10__identityEEEvT0_T1_T2_T3_T4_T6_,"",@"SHT_CUDA_INFO"
	.sectionflags	@""
	.align	4


	//----- nvinfo : EIATTR_CUDA_API_VERSION
	.align		4
        /*0000*/ 	.byte	0x04, 0x37
        /*0002*/ 	.short	(.L_170 - .L_169)
.L_169:
        /*0004*/ 	.word	0x00000082


	//----- nvinfo : EIATTR_KPARAM_INFO
	.align		4
.L_170:
        /*0008*/ 	.byte	0x04, 0x17
        /*000a*/ 	.short	(.L_172 - .L_171)
.L_171:
        /*000c*/ 	.word	0x00000000
        /*0010*/ 	.short	0x0005
        /*0012*/ 	.short	0x0020
        /*0014*/ 	.byte	0x00, 0xf0, 0x05, 0x00


	//----- nvinfo : EIATTR_KPARAM_INFO
	.align		4
.L_172:
        /*0018*/ 	.byte	0x04, 0x17
        /*001a*/ 	.short	(.L_174 - .L_173)
.L_173:
        /*001c*/ 	.word	0x00000000
        /*0020*/ 	.short	0x0004
        /*0022*/ 	.short	0x0018
        /*0024*/ 	.byte	0x00, 0xf0, 0x21, 0x00


	//----- nvinfo : EIATTR_KPARAM_INFO
	.align		4
.L_174:
        /*0028*/ 	.byte	0x04, 0x17
        /*002a*/ 	.short	(.L_176 - .L_175)
.L_175:
        /*002c*/ 	.word	0x00000000
        /*0030*/ 	.short	0x0003
        /*0032*/ 	.short	0x0014
        /*0034*/ 	.byte	0x00, 0xf0, 0x05, 0x00


	//----- nvinfo : EIATTR_KPARAM_INFO
	.align		4
.L_176:
        /*0038*/ 	.byte	0x04, 0x17
        /*003a*/ 	.short	(.L_178 - .L_177)
.L_177:
        /*003c*/ 	.word	0x00000000
        /*0040*/ 	.short	0x0002
        /*0042*/ 	.short	0x0010
        /*0044*/ 	.byte	0x00, 0xf0, 0x11, 0x00


	//----- nvinfo : EIATTR_KPARAM_INFO
	.align		4
.L_178:
        /*0048*/ 	.byte	0x04, 0x17
        /*004a*/ 	.short	(.L_180 - .L_179)
.L_179:
        /*004c*/ 	.word	0x00000000
        /*0050*/ 	.short	0x0001
        /*0052*/ 	.short	0x0008
        /*0054*/ 	.byte	0x00, 0xf5, 0x21, 0x00


	//----- nvinfo : EIATTR_KPARAM_INFO
	.align		4
.L_180:
        /*0058*/ 	.byte	0x04, 0x17
        /*005a*/ 	.short	(.L_182 - .L_181)
.L_181:
        /*005c*/ 	.word	0x00000000
        /*0060*/ 	.short	0x0000
        /*0062*/ 	.short	0x0000
        /*0064*/ 	.byte	0x00, 0xf5, 0x21, 0x00


	//----- nvinfo : EIATTR_SPARSE_MMA_MASK
	.align		4
.L_182:
        /*0068*/ 	.byte	0x03, 0x50
        /*006a*/ 	.short	0x0000


	//----- nvinfo : EIATTR_MAXREG_COUNT
	.align		4
        /*006c*/ 	.byte	0x03, 0x1b
        /*006e*/ 	.short	0x0080


	//----- nvinfo : EIATTR_NUM_BARRIERS
	.align		4
        /*0070*/ 	.byte	0x02, 0x4c
        /*0072*/ 	.byte	0x01
	.zero		1


	//----- nvinfo : EIATTR_MERCURY_ISA_VERSION
	.align		4
        /*0074*/ 	.byte	0x03, 0x5f
        /*0076*/ 	.short	0x0101


	//----- nvinfo : EIATTR_COOP_GROUP_MASK_REGIDS
	.align		4
        /*0078*/ 	.byte	0x04, 0x29
        /*007a*/ 	.short	(.L_184 - .L_183)


	//   ....[0]....
.L_183:
        /*007c*/ 	.word	0xffffffff


	//   ....[1]....
        /*0080*/ 	.word	0xffffffff


	//   ....[2]....
        /*0084*/ 	.word	0xffffffff


	//   ....[3]....
        /*0088*/ 	.word	0xffffffff


	//   ....[4]....
        /*008c*/ 	.word	0xffffffff


	//   ....[5]....
        /*0090*/ 	.word	0xffffffff


	//   ....[6]....
        /*0094*/ 	.word	0xffffffff


	//   ....[7]....
        /*0098*/ 	.word	0xffffffff


	//   ....[8]....
        /*009c*/ 	.word	0xffffffff


	//   ....[9]....
        /*00a0*/ 	.word	0xffffffff


	//   ....[10]....
        /*00a4*/ 	.word	0xffffffff


	//   ....[11]....
        /*00a8*/ 	.word	0xffffffff


	//   ....[12]....
        /*00ac*/ 	.word	0xffffffff


	//   ....[13]....
        /*00b0*/ 	.word	0xffffffff


	//   ....[14]....
        /*00b4*/ 	.word	0xffffffff


	//   ....[15]....
        /*00b8*/ 	.word	0xffffffff


	//   ....[16]....
        /*00bc*/ 	.word	0xffffffff


	//   ....[17]....
        /*00c0*/ 	.word	0xffffffff


	//   ....[18]....
        /*00c4*/ 	.word	0xffffffff


	//   ....[19]....
        /*00c8*/ 	.word	0xffffffff


	//   ....[20]....
        /*00cc*/ 	.word	0xffffffff


	//   ....[21]....
        /*00d0*/ 	.word	0xffffffff


	//   ....[22]....
        /*00d4*/ 	.word	0xffffffff


	//   ....[23]....
        /*00d8*/ 	.word	0xffffffff


	//   ....[24]....
        /*00dc*/ 	.word	0xffffffff


	//   ....[25]....
        /*00e0*/ 	.word	0xffffffff


	//   ....[26]....
        /*00e4*/ 	.word	0xffffffff


	//   ....[27]....
        /*00e8*/ 	.word	0xffffffff


	//   ....[28]....
        /*00ec*/ 	.word	0xffffffff


	//   ....[29]....
        /*00f0*/ 	.word	0xffffffff


	//----- nvinfo : EIATTR_COOP_GROUP_INSTR_OFFSETS
	.align		4
.L_184:
        /*00f4*/ 	.byte	0x04, 0x28
        /*00f6*/ 	.short	(.L_186 - .L_185)


	//   ....[0]....
.L_185:
        /*00f8*/ 	.word	0x00000d00


	//   ....[1]....
        /*00fc*/ 	.word	0x00000d10


	//   ....[2]....
        /*0100*/ 	.word	0x00000d90


	//   ....[3]....
        /*0104*/ 	.word	0x00000da0


	//   ....[4]....
        /*0108*/ 	.word	0x00000e10


	//   ....[5]....
        /*010c*/ 	.word	0x00000e30


	//   ....[6]....
        /*0110*/ 	.word	0x00000e80


	//   ....[7]....
        /*0114*/ 	.word	0x00000ea0


	//   ....[8]....
        /*0118*/ 	.word	0x00000ed0


	//   ....[9]....
        /*011c*/ 	.word	0x00000ef0


	//   ....[10]....
        /*0120*/ 	.word	0x00001290


	//   ....[11]....
        /*0124*/ 	.word	0x000012a0


	//   ....[12]....
        /*0128*/ 	.word	0x00001310


	//   ....[13]....
        /*012c*/ 	.word	0x00001340


	//   ....[14]....
        /*0130*/ 	.word	0x00001390


	//   ....[15]....
        /*0134*/ 	.word	0x000013c0


	//   ....[16]....
        /*0138*/ 	.word	0x000013f0


	//   ....[17]....
        /*013c*/ 	.word	0x00001420


	//   ....[18]....
        /*0140*/ 	.word	0x00001450


	//   ....[19]....
        /*0144*/ 	.word	0x00001480


	//   ....[20]....
        /*0148*/ 	.word	0x00002960


	//   ....[21]....
        /*014c*/ 	.word	0x00002970


	//   ....[22]....
        /*0150*/ 	.word	0x00002a00


	//   ....[23]....
        /*0154*/ 	.word	0x00002a20


	//   ....[24]....
        /*0158*/ 	.word	0x00002a50


	//   ....[25]....
        /*015c*/ 	.word	0x00002a80


	//   ....[26]....
        /*0160*/ 	.word	0x00002ac0


	//   ....[27]....
        /*0164*/ 	.word	0x00002ae0


	//   ....[28]....
        /*0168*/ 	.word	0x00002b10


	//   ....[29]....
        /*016c*/ 	.word	0x00002b30


	//----- nvinfo : EIATTR_VRC_CTA_INIT_COUNT
	.align		4
.L_186:
        /*0170*/ 	.byte	0x02, 0x4a
	.zero		1
	.zero		1


	//----- nvinfo : EIATTR_EXIT_INSTR_OFFSETS
	.align		4
        /*0174*/ 	.byte	0x04, 0x1c
        /*0176*/ 	.short	(.L_188 - .L_187)


	//   ....[0]....
.L_187:
        /*0178*/ 	.word	0x00000080


	//   ....[1]....
        /*017c*/ 	.word	0x000000d0


	//   ....[2]....
        /*0180*/ 	.word	0x00002e60


	//   ....[3]....
        /*0184*/ 	.word	0x00002ed0


	//----- nvinfo : EIATTR_MAX_THREADS
	.align		4
.L_188:
        /*0188*/ 	.byte	0x04, 0x05
        /*018a*/ 	.short	(.L_190 - .L_189)
.L_189:
        /*018c*/ 	.word	0x00000200
        /*0190*/ 	.word	0x00000001
        /*0194*/ 	.word	0x00000001


	//----- nvinfo : EIATTR_CRS_STACK_SIZE
	.align		4
.L_190:
        /*0198*/ 	.byte	0x04, 0x1e
        /*019a*/ 	.short	(.L_192 - .L_191)
.L_191:
        /*019c*/ 	.word	0x00000000


	//----- nvinfo : EIATTR_CBANK_PARAM_SIZE
	.align		4
.L_192:
        /*01a0*/ 	.byte	0x03, 0x19
        /*01a2*/ 	.short	0x0021


	//----- nvinfo : EIATTR_PARAM_CBANK
	.align		4
        /*01a4*/ 	.byte	0x04, 0x0a
        /*01a6*/ 	.short	(.L_194 - .L_193)
	.align		4
.L_193:
        /*01a8*/ 	.word	index@(.nv.constant0._ZN3cub18CUB_300001_SM_10006detail6reduce28DeviceReduceSingleTileKernelINS2_10policy_hubI5statsjN4cuda3std3__44plusIS5_EEE10Policy1000EPS5_SD_iSA_S5_S5_NS8_10__identityEEEvT0_T1_T2_T3_T4_T6_)
        /*01ac*/ 	.short	0x0380
        /*01ae*/ 	.short	0x0021


	//----- nvinfo : EIATTR_SW_WAR
	.align		4
.L_194:
        /*01b0*/ 	.byte	0x04, 0x36
        /*01b2*/ 	.short	(.L_196 - .L_195)
.L_195:
        /*01b4*/ 	.word	0x00000008
.L_196:


//--------------------- .nv.info._ZN3cub18CUB_300001_SM_10006detail6reduce18DeviceReduceKernelINS2_10policy_hubI5statsjN4cuda3std3__44plusIS5_EEE10Policy1000EN6thrust24THRUST_300001_SM_1000_NS6detail15normal_iteratorINSE_10device_ptrIKfEEEEjSA_S5_13compute_statsEEvT0_PT3_T1_NS0_13GridEvenShareISP_EET2_T4_ --------------------------
	.section	.nv.info._ZN3cub18CUB_300001_SM_10006detail6reduce18DeviceReduceKernelINS2_10policy_hubI5statsjN4cuda3std3__44plusIS5_EEE10Policy1000EN6thrust24THRUST_300001_SM_1000_NS6detail15normal_iteratorINSE_10device_ptrIKfEEEEjSA_S5_13compute_statsEEvT0_PT3_T1_NS0_13GridEvenShareISP_EET2_T4_,"",@"SHT_CUDA_INFO"
	.sectionflags	@""
	.align	4


	//----- nvinfo : EIATTR_CUDA_API_VERSION
	.align		4
        /*0000*/ 	.byte	0x04, 0x37
        /*0002*/ 	.short	(.L_198 - .L_197)
.L_197:
        /*0004*/ 	.word	0x00000082


	//----- nvinfo : EIATTR_KPARAM_INFO
	.align		4
.L_198:
        /*0008*/ 	.byte	0x04, 0x17
        /*000a*/ 	.short	(.L_200 - .L_199)
.L_199:
        /*000c*/ 	.word	0x00000000
        /*0010*/ 	.short	0x0005
        /*0012*/ 	.short	0x003d
        /*0014*/ 	.byte	0x00, 0xf0, 0x05, 0x00


	//----- nvinfo : EIATTR_KPARAM_INFO
	.align		4
.L_200:
        /*0018*/ 	.byte	0x04, 0x17
        /*001a*/ 	.short	(.L_202 - .L_201)
.L_201:
        /*001c*/ 	.word	0x00000000
        /*0020*/ 	.short	0x0004
        /*0022*/ 	.short	0x003c
        /*0024*/ 	.byte	0x00, 0xf0, 0x05, 0x00


	//----- nvinfo : EIATTR_KPARAM_INFO
	.align		4
.L_202:
        /*0028*/ 	.byte	0x04, 0x17
        /*002a*/ 	.short	(.L_204 - .L_203)
.L_203:
        /*002c*/ 	.word	0x00000000
        /*0030*/ 	.short	0x0003
        /*0032*/ 	.short	0x0014
        /*0034*/ 	.byte	0x00, 0xf0, 0xa1, 0x00


	//----- nvinfo : EIATTR_KPARAM_INFO
	.align		4
.L_204:
        /*0038*/ 	.byte	0x04, 0x17
        /*003a*/ 	.short	(.L_206 - .L_205)
.L_205:
        /*003c*/ 	.word	0x00000000
        /*0040*/ 	.short	0x0002
        /*0042*/ 	.short	0x0010
        /*0044*/ 	.byte	0x00, 0xf0, 0x11, 0x00


	//----- nvinfo : EIATTR_KPARAM_INFO
	.align		4
.L_206:
        /*0048*/ 	.byte	0x04, 0x17
        /*004a*/ 	.short	(.L_208 - .L_207)
.L_207:
        /*004c*/ 	.word	0x00000000
        /*0050*/ 	.short	0x0001
        /*0052*/ 	.short	0x0008
        /*0054*/ 	.byte	0x00, 0xf5, 0x21, 0x00


	//----- nvinfo : EIATTR_KPARAM_INFO
	.align		4
.L_208:
        /*0058*/ 	.byte	0x04, 0x17
        /*005a*/ 	.short	(.L_210 - .L_209)
.L_209:
        /*005c*/ 	.word	0x00000000
        /*0060*/ 	.short	0x0000
        /*0062*/ 	.short	0x0000
        /*0064*/ 	.byte	0x00, 0xf0, 0x21, 0x00


	//----- nvinfo : EIATTR_SPARSE_MMA_MASK
	.align		4
.L_210:
        /*0068*/ 	.byte	0x03, 0x50
        /*006a*/ 	.short	0x0000


	//----- nvinfo : EIATTR_MAXREG_COUNT
	.align		4
        /*006c*/ 	.byte	0x03, 0x1b
        /*006e*/ 	.short	0x0080


	//----- nvinfo : EIATTR_NUM_BARRIERS
	.align		4
        /*0070*/ 	.byte	0x02, 0x4c
        /*0072*/ 	.byte	0x01
	.zero		1


	//----- nvinfo : EIATTR_MERCURY_ISA_VERSION
	.align		4
        /*0074*/ 	.byte	0x03, 0x5f
        /*0076*/ 	.short	0x0101


	//----- nvinfo : EIATTR_COOP_GROUP_MASK_REGIDS
	.align		4
        /*0078*/ 	.byte	0x04, 0x29
        /*007a*/ 	.short	(.L_212 - .L_211)


	//   ....[0]....
.L_211:
        /*007c*/ 	.word	0xffffffff


	//   ....[1]....
        /*0080*/ 	.word	0xffffffff


	//   ....[2]....
        /*0084*/ 	.word	0xffffffff


	//   ....[3]....
        /*0088*/ 	.word	0xffffffff


	//   ....[4]....
        /*008c*/ 	.word	0xffffffff


	//   ....[5]....
        /*0090*/ 	.word	0xffffffff


	//   ....[6]....
        /*0094*/ 	.word	0xffffffff


	//   ....[7]....
        /*0098*/ 	.word	0xffffffff


	//   ....[8]....
        /*009c*/ 	.word	0xffffffff


	//   ....[9]....
        /*00a0*/ 	.word	0xffffffff


	//   ....[10]....
        /*00a4*/ 	.word	0xffffffff


	//   ....[11]....
        /*00a8*/ 	.word	0xffffffff


	//   ....[12]....
        /*00ac*/ 	.word	0xffffffff


	//   ....[13]....
        /*00b0*/ 	.word	0xffffffff


	//   ....[14]....
        /*00b4*/ 	.word	0xffffffff


	//   ....[15]....
        /*00b8*/ 	.word	0xffffffff


	//   ....[16]....
        /*00bc*/ 	.word	0xffffffff


	//   ....[17]....
        /*00c0*/ 	.word	0xffffffff


	//   ....[18]....
        /*00c4*/ 	.word	0xffffffff


	//   ....[19]....
        /*00c8*/ 	.word	0xffffffff


	//   ....[20]....
        /*00cc*/ 	.word	0xffffffff


	//   ....[21]....
        /*00d0*/ 	.word	0xffffffff


	//   ....[22]....
        /*00d4*/ 	.word	0xffffffff


	//   ....[23]....
        /*00d8*/ 	.word	0xffffffff


	//   ....[24]....
        /*00dc*/ 	.word	0xffffffff


	//   ....[25]....
        /*00e0*/ 	.word	0xffffffff


	//   ....[26]....
        /*00e4*/ 	.word	0xffffffff


	//   ....[27]....
        /*00e8*/ 	.word	0xffffffff


	//   ....[28]....
        /*00ec*/ 	.word	0xffffffff


	//   ....[29]....
        /*00f0*/ 	.word	0xffffffff


	//----- nvinfo : EIATTR_COOP_GROUP_INSTR_OFFSETS
	.align		4
.L_212:
        /*00f4*/ 	.byte	0x04, 0x28
        /*00f6*/ 	.short	(.L_214 - .L_213)


	//   ....[0]....
.L_213:
        /*00f8*/ 	.word	0x00000df0


	//   ....[1]....
        /*00fc*/ 	.word	0x00000e00


	//   ....[2]....
        /*0100*/ 	.word	0x00000e80


	//   ....[3]....
        /*0104*/ 	.word	0x00000e90


	//   ....[4]....
        /*0108*/ 	.word	0x00000ee0


	//   ....[5]....
        /*010c*/ 	.word	0x00000f10


	//   ....[6]....
        /*0110*/ 	.word	0x00000f50


	//   ....[7]....
        /*0114*/ 	.word	0x00000f70


	//   ....[8]....
        /*0118*/ 	.word	0x00000fc0


	//   ....[9]....
        /*011c*/ 	.word	0x00000fe0


	//   ....[10]....
        /*0120*/ 	.word	0x00001380


	//   ....[11]....
        /*0124*/ 	.word	0x00001390


	//   ....[12]....
        /*0128*/ 	.word	0x00001400


	//   ....[13]....
        /*012c*/ 	.word	0x00001420


	//   ....[14]....
        /*0130*/ 	.word	0x00001460


	//   ....[15]....
        /*0134*/ 	.word	0x00001490


	//   ....[16]....
        /*0138*/ 	.word	0x000014c0


	//   ....[17]....
        /*013c*/ 	.word	0x000014f0


	//   ....[18]....
        /*0140*/ 	.word	0x00001540


	//   ....[19]....
        /*0144*/ 	.word	0x00001570


	//   ....[20]....
        /*0148*/ 	.word	0x00002b00


	//   ....[21]....
        /*014c*/ 	.word	0x00002b10


	//   ....[22]....
        /*0150*/ 	.word	0x00002ba0


	//   ....[23]....
        /*0154*/ 	.word	0x00002bc0


	//   ....[24]....
        /*0158*/ 	.word	0x00002bf0


	//   ....[25]....
        /*015c*/ 	.word	0x00002c20


	//   ....[26]....
        /*0160*/ 	.word	0x00002c60


	//   ....[27]....
        /*0164*/ 	.word	0x00002c80


	//   ....[28]....
        /*0168*/ 	.word	0x00002cb0


	//   ....[29]....
        /*016c*/ 	.word	0x00002cd0


	//----- nvinfo : EIATTR_VRC_CTA_INIT_COUNT
	.align		4
.L_214:
        /*0170*/ 	.byte	0x02, 0x4a
	.zero		1
	.zero		1


	//----- nvinfo : EIATTR_EXIT_INSTR_OFFSETS
	.align		4
        /*0174*/ 	.byte	0x04, 0x1c
        /*0176*/ 	.short	(.L_216 - .L_215)


	//   ....[0]....
.L_215:
        /*0178*/ 	.word	0x00003000


	//   ....[1]....
        /*017c*/ 	.word	0x00003050


	//----- nvinfo : EIATTR_MAX_THREADS
	.align		4
.L_216:
        /*0180*/ 	.byte	0x04, 0x05
        /*0182*/ 	.short	(.L_218 - .L_217)
.L_217:
        /*0184*/ 	.word	0x00000200
        /*0188*/ 	.word	0x00000001
        /*018c*/ 	.word	0x00000001


	//----- nvinfo : EIATTR_CRS_STACK_SIZE
	.align		4
.L_218:
        /*0190*/ 	.byte	0x04, 0x1e
        /*0192*/ 	.short	(.L_220 - .L_219)
.L_219:
        /*0194*/ 	.word	0x00000000


	//----- nvinfo : EIATTR_CBANK_PARAM_SIZE
	.align		4
.L_220:
        /*0198*/ 	.byte	0x03, 0x19
        /*019a*/ 	.short	0x003e


	//----- nvinfo : EIATTR_PARAM_CBANK
	.align		4
        /*019c*/ 	.byte	0x04, 0x0a
        /*019e*/ 	.short	(.L_222 - .L_221)
	.align		4
.L_221:
        /*01a0*/ 	.word	index@(.nv.constant0._ZN3cub18CUB_300001_SM_10006detail6reduce18DeviceReduceKernelINS2_10policy_hubI5statsjN4cuda3std3__44plusIS5_EEE10Policy1000EN6thrust24THRUST_300001_SM_1000_NS6detail15normal_iteratorINSE_10device_ptrIKfEEEEjSA_S5_13compute_statsEEvT0_PT3_T1_NS0_13GridEvenShareISP_EET2_T4_)
        /*01a4*/ 	.short	0x0380
        /*01a6*/ 	.short	0x003e


	//----- nvinfo : EIATTR_SW_WAR
	.align		4
.L_222:
        /*01a8*/ 	.byte	0x04, 0x36
        /*01aa*/ 	.short	(.L_224 - .L_223)
.L_223:
        /*01ac*/ 	.word	0x00000008
.L_224:


//--------------------- .nv.info._ZN3cub18CUB_300001_SM_10006detail6reduce28DeviceReduceSingleTileKernelINS2_10policy_hubI5statsjN4cuda3std3__44plusIS5_EEE10Policy1000EN6thrust24THRUST_300001_SM_1000_NS6detail15normal_iteratorINSE_10device_ptrIKfEEEEPS5_jSA_S5_S5_13compute_statsEEvT0_T1_T2_T3_T4_T6_ --------------------------
	.section	.nv.info._ZN3cub18CUB_300001_SM_10006detail6reduce28DeviceReduceSingleTileKernelINS2_10policy_hubI5statsjN4cuda3std3__44plusIS5_EEE10Policy1000EN6thrust24THRUST_300001_SM_1000_NS6detail15normal_iteratorINSE_10device_ptrIKfEEEEPS5_jSA_S5_S5_13compute_statsEEvT0_T1_T2_T3_T4_T6_,"",@"SHT_CUDA_INFO"
	.sectionflags	@""
	.align	4


	//----- nvinfo : EIATTR_CUDA_API_VERSION
	.align		4
        /*0000*/ 	.byte	0x04, 0x37
        /*0002*/ 	.short	(.L_226 - .L_225)
.L_225:
        /*0004*/ 	.word	0x00000082


	//----- nvinfo : EIATTR_KPARAM_INFO
	.align		4
.L_226:
        /*0008*/ 	.byte	0x04, 0x17
        /*000a*/ 	.short	(.L_228 - .L_227)
.L_227:
        /*000c*/ 	.word	0x00000000
        /*0010*/ 	.short	0x0005
        /*0012*/ 	.short	0x0020
        /*0014*/ 	.byte	0x00, 0xf0, 0x05, 0x00


	//----- nvinfo : EIATTR_KPARAM_INFO
	.align		4
.L_228:
        /*0018*/ 	.byte	0x04, 0x17
        /*001a*/ 	.short	(.L_230 - .L_229)
.L_229:
        /*001c*/ 	.word	0x00000000
        /*0020*/ 	.short	0x0004
        /*0022*/ 	.short	0x0018
        /*0024*/ 	.byte	0x00, 0xf0, 0x21, 0x00


	//----- nvinfo : EIATTR_KPARAM_INFO
	.align		4
.L_230:
        /*0028*/ 	.byte	0x04, 0x17
        /*002a*/ 	.short	(.L_232 - .L_231)
.L_231:
        /*002c*/ 	.word	0x00000000
        /*0030*/ 	.short	0x0003
        /*0032*/ 	.short	0x0014
        /*0034*/ 	.byte	0x00, 0xf0, 0x05, 0x00


	//----- nvinfo : EIATTR_KPARAM_INFO
	.align		4
.L_232:
        /*0038*/ 	.byte	0x04, 0x17
        /*003a*/ 	.short	(.L_234 - .L_233)
.L_233:
        /*003c*/ 	.word	0x00000000
        /*0040*/ 	.short	0x0002
        /*0042*/ 	.short	0x0010
        /*0044*/ 	.byte	0x00, 0xf0, 0x11, 0x00


	//----- nvinfo : EIATTR_KPARAM_INFO
	.align		4
.L_234:
        /*0048*/ 	.byte	0x04, 0x17
        /*004a*/ 	.short	(.L_236 - .L_235)
.L_235:
        /*004c*/ 	.word	0x00000000
        /*0050*/ 	.short	0x0001
        /*0052*/ 	.short	0x0008
        /*0054*/ 	.byte	0x00, 0xf5, 0x21, 0x00


	//----- nvinfo : EIATTR_KPARAM_INFO
	.align		4
.L_236:
        /*0058*/ 	.byte	0x04, 0x17
        /*005a*/ 	.short	(.L_238 - .L_237)
.L_237:
        /*005c*/ 	.word	0x00000000
        /*0060*/ 	.short	0x0000
        /*0062*/ 	.short	0x0000
        /*0064*/ 	.byte	0x00, 0xf0, 0x21, 0x00


	//----- nvinfo : EIATTR_SPARSE_MMA_MASK
	.align		4
.L_238:
        /*0068*/ 	.byte	0x03, 0x50
        /*006a*/ 	.short	0x0000


	//----- nvinfo : EIATTR_MAXREG_COUNT
	.align		4
        /*006c*/ 	.byte	0x03, 0x1b
        /*006e*/ 	.short	0x0080


	//----- nvinfo : EIATTR_NUM_BARRIERS
	.align		4
        /*0070*/ 	.byte	0x02, 0x4c
        /*0072*/ 	.byte	0x01
	.zero		1


	//----- nvinfo : EIATTR_MERCURY_ISA_VERSION
	.align		4
        /*0074*/ 	.byte	0x03, 0x5f
        /*0076*/ 	.short	0x0101


	//----- nvinfo : EIATTR_COOP_GROUP_MASK_REGIDS
	.align		4
        /*0078*/ 	.byte	0x04, 0x29
        /*007a*/ 	.short	(.L_240 - .L_239)


	//   ....[0]....
.L_239:
        /*007c*/ 	.word	0xffffffff


	//   ....[1]....
        /*0080*/ 	.word	0xffffffff


	//   ....[2]....
        /*0084*/ 	.word	0xffffffff


	//   ....[3]....
        /*0088*/ 	.word	0xffffffff


	//   ....[4]....
        /*008c*/ 	.word	0xffffffff


	//   ....[5]....
        /*0090*/ 	.word	0xffffffff


	//   ....[6]....
        /*0094*/ 	.word	0xffffffff


	//   ....[7]....
        /*0098*/ 	.word	0xffffffff


	//   ....[8]....
        /*009c*/ 	.word	0xffffffff


	//   ....[9]....
        /*00a0*/ 	.word	0xffffffff


	//   ....[10]....
        /*00a4*/ 	.word	0xffffffff


	//   ....[11]....
        /*00a8*/ 	.word	0xffffffff


	//   ....[12]....
        /*00ac*/ 	.word	0xffffffff


	//   ....[13]....
        /*00b0*/ 	.word	0xffffffff


	//   ....[14]....
        /*00b4*/ 	.word	0xffffffff


	//   ....[15]....
        /*00b8*/ 	.word	0xffffffff


	//   ....[16]....
        /*00bc*/ 	.word	0xffffffff


	//   ....[17]....
        /*00c0*/ 	.word	0xffffffff


	//   ....[18]....
        /*00c4*/ 	.word	0xffffffff


	//   ....[19]....
        /*00c8*/ 	.word	0xffffffff


	//   ....[20]....
        /*00cc*/ 	.word	0xffffffff


	//   ....[21]....
        /*00d0*/ 	.word	0xffffffff


	//   ....[22]....
        /*00d4*/ 	.word	0xffffffff


	//   ....[23]....
        /*00d8*/ 	.word	0xffffffff


	//   ....[24]....
        /*00dc*/ 	.word	0xffffffff


	//   ....[25]....
        /*00e0*/ 	.word	0xffffffff


	//   ....[26]....
        /*00e4*/ 	.word	0xffffffff


	//   ....[27]....
        /*00e8*/ 	.word	0xffffffff


	//   ....[28]....
        /*00ec*/ 	.word	0xffffffff


	//   ....[29]....
        /*00f0*/ 	.word	0xffffffff


	//----- nvinfo : EIATTR_COOP_GROUP_INSTR_OFFSETS
	.align		4
.L_240:
        /*00f4*/ 	.byte	0x04, 0x28
        /*00f6*/ 	.short	(.L_242 - .L_241)


	//   ....[0]....
.L_241:
        /*00f8*/ 	.word	0x00000b20


	//   ....[1]....
        /*00fc*/ 	.word	0x00000b30


	//   ....[2]....
        /*0100*/ 	.word	0x00000bb0


	//   ....[3]....
        /*0104*/ 	.word	0x00000bc0


	//   ....[4]....
        /*0108*/ 	.word	0x00000c10


	//   ....[5]....
        /*010c*/ 	.word	0x00000c40


	//   ....[6]....
        /*0110*/ 	.word	0x00000c80


	//   ....[7]....
        /*0114*/ 	.word	0x00000ca0


	//   ....[8]....
        /*0118*/ 	.word	0x00000cf0


	//   ....[9]....
        /*011c*/ 	.word	0x00000d10


	//   ....[10]....
        /*0120*/ 	.word	0x000010b0


	//   ....[11]....
        /*0124*/ 	.word	0x000010c0


	//   ....[12]....
        /*0128*/ 	.word	0x00001130


	//   ....[13]....
        /*012c*/ 	.word	0x00001150


	//   ....[14]....
        /*0130*/ 	.word	0x00001190


	//   ....[15]....
        /*0134*/ 	.word	0x000011c0


	//   ....[16]....
        /*0138*/ 	.word	0x000011f0


	//   ....[17]....
        /*013c*/ 	.word	0x00001220


	//   ....[18]....
        /*0140*/ 	.word	0x00001270


	//   ....[19]....
        /*0144*/ 	.word	0x000012a0


	//   ....[20]....
        /*0148*/ 	.word	0x000026e0


	//   ....[21]....
        /*014c*/ 	.word	0x000026f0


	//   ....[22]....
        /*0150*/ 	.word	0x00002780


	//   ....[23]....
        /*0154*/ 	.word	0x000027a0


	//   ....[24]....
        /*0158*/ 	.word	0x000027d0


	//   ....[25]....
        /*015c*/ 	.word	0x00002800


	//   ....[26]....
        /*0160*/ 	.word	0x00002840


	//   ....[27]....
        /*0164*/ 	.word	0x00002860


	//   ....[28]....
        /*0168*/ 	.word	0x00002890


	//   ....[29]....
        /*016c*/ 	.word	0x000028b0


	//----- nvinfo : EIATTR_VRC_CTA_INIT_COUNT
	.align		4
.L_242:
        /*0170*/ 	.byte	0x02, 0x4a
	.zero		1
	.zero		1


	//----- nvinfo : EIATTR_EXIT_INSTR_OFFSETS
	.align		4
        /*0174*/ 	.byte	0x04, 0x1c
        /*0176*/ 	.short	(.L_244 - .L_243)


	//   ....[0]....
.L_243:
        /*0178*/ 	.word	0x00000080


	//   ....[1]....
        /*017c*/ 	.word	0x000000d0


	//   ....[2]....
        /*0180*/ 	.word	0x00002be0


	//   ....[3]....
        /*0184*/ 	.word	0x00002c50


	//----- nvinfo : EIATTR_MAX_THREADS
	.align		4
.L_244:
        /*0188*/ 	.byte	0x04, 0x05
        /*018a*/ 	.short	(.L_246 - .L_245)
.L_245:
        /*018c*/ 	.word	0x00000200
        /*0190*/ 	.word	0x00000001
        /*0194*/ 	.word	0x00000001


	//----- nvinfo : EIATTR_CRS_STACK_SIZE
	.align		4
.L_246:
        /*0198*/ 	.byte	0x04, 0x1e
        /*019a*/ 	.short	(.L_248 - .L_247)
.L_247:
        /*019c*/ 	.word	0x00000000


	//----- nvinfo : EIATTR_CBANK_PARAM_SIZE
	.align		4
.L_248:
        /*01a0*/ 	.byte	0x03, 0x19
        /*01a2*/ 	.short	0x0021


	//----- nvinfo : EIATTR_PARAM_CBANK
	.align		4
        /*01a4*/ 	.byte	0x04, 0x0a
        /*01a6*/ 	.short	(.L_250 - .L_249)
	.align		4
.L_249:
        /*01a8*/ 	.word	index@(.nv.constant0._ZN3cub18CUB_300001_SM_10006detail6reduce28DeviceReduceSingleTileKernelINS2_10policy_hubI5statsjN4cuda3std3__44plusIS5_EEE10Policy1000EN6thrust24THRUST_300001_SM_1000_NS6detail15normal_iteratorINSE_10device_ptrIKfEEEEPS5_jSA_S5_S5_13compute_statsEEvT0_T1_T2_T3_T4_T6_)
        /*01ac*/ 	.short	0x0380
        /*01ae*/ 	.short	0x0021


	//----- nvinfo : EIATTR_SW_WAR
	.align		4
.L_250:
        /*01b0*/ 	.byte	0x04, 0x36
        /*01b2*/ 	.short	(.L_252 - .L_251)
.L_251:
        /*01b4*/ 	.word	0x00000008
.L_252:


//--------------------- .nv.info._ZN3cub18CUB_300001_SM_10006detail11EmptyKernelIvEEvv --------------------------
	.section	.nv.info._ZN3cub18CUB_300001_SM_10006detail11EmptyKernelIvEEvv,"",@"SHT_CUDA_INFO"
	.sectionflags	@""
	.align	4


	//----- nvinfo : EIATTR_CUDA_API_VERSION
	.align		4
        /*0000*/ 	.byte	0x04, 0x37
        /*0002*/ 	.short	(.L_254 - .L_253)
.L_253:
        /*0004*/ 	.word	0x00000082


	//----- nvinfo : EIATTR_SPARSE_MMA_MASK
	.align		4
.L_254:
        /*0008*/ 	.byte	0x03, 0x50
        /*000a*/ 	.short	0x0000


	//----- nvinfo : EIATTR_MAXREG_COUNT
	.align		4
        /*000c*/ 	.byte	0x03, 0x1b
        /*000e*/ 	.short	0x00ff


	//----- nvinfo : EIATTR_MERCURY_ISA_VERSION
	.align		4
        /*0010*/ 	.byte	0x03, 0x5f
        /*0012*/ 	.short	0x0101


	//----- nvinfo : EIATTR_VRC_CTA_INIT_COUNT
	.align		4
        /*0014*/ 	.byte	0x02, 0x4a
	.zero		1
	.zero		1


	//----- nvinfo : EIATTR_EXIT_INSTR_OFFSETS
	.align		4
        /*0018*/ 	.byte	0x04, 0x1c
        /*001a*/ 	.short	(.L_256 - .L_255)


	//   ....[0]....
.L_255:
        /*001c*/ 	.word	0x00000010


	//----- nvinfo : EIATTR_SW_WAR
	.align		4
.L_256:
        /*0020*/ 	.byte	0x04, 0x36
        /*0022*/ 	.short	(.L_258 - .L_257)
.L_257:
        /*0024*/ 	.word	0x00000008
.L_258:


//--------------------- .nv.callgraph             --------------------------
	.section	.nv.callgraph,"",@"SHT_CUDA_CALLGRAPH"
	.align	4
	.sectionentsize	8
	.align		4
        /*0000*/ 	.word	0x00000000
	.align		4
        /*0004*/ 	.word	0xffffffff
	.align		4
        /*0008*/ 	.word	0x00000000
	.align		4
        /*000c*/ 	.word	0xfffffffe
	.align		4
        /*0010*/ 	.word	0x00000000
	.align		4
        /*0014*/ 	.word	0xfffffffd
	.align		4
        /*0018*/ 	.word	0x00000000
	.align		4
        /*001c*/ 	.word	0xfffffffc


//--------------------- .nv.constant4             --------------------------
	.section	.nv.constant4,"a",@progbits
	.align	8
	.align		8
.nv.constant4:
        /*0000*/ 	.dword	_ZN34_INTERNAL_1202a651_4_k_cu_9c9cc6504cuda3std3__45__cpo5beginE
	.align		8
        /*0008*/ 	.dword	_ZN34_INTERNAL_1202a651_4_k_cu_9c9cc6504cuda3std3__45__cpo3endE
	.align		8
        /*0010*/ 	.dword	_ZN34_INTERNAL_1202a651_4_k_cu_9c9cc6504cuda3std3__45__cpo6cbeginE
	.align		8
        /*0018*/ 	.dword	_ZN34_INTERNAL_1202a651_4_k_cu_9c9cc6504cuda3std3__45__cpo4cendE
	.align		8
        /*0020*/ 	.dword	_ZN34_INTERNAL_1202a651_4_k_cu_9c9cc6504cuda3std3__45__cpo6rbeginE
	.align		8
        /*0028*/ 	.dword	_ZN34_INTERNAL_1202a651_4_k_cu_9c9cc6504cuda3std3__45__cpo4rendE
	.align		8
        /*0030*/ 	.dword	_ZN34_INTERNAL_1202a651_4_k_cu_9c9cc6504cuda3std3__45__cpo7crbeginE
	.align		8
        /*0038*/ 	.dword	_ZN34_INTERNAL_1202a651_4_k_cu_9c9cc6504cuda3std3__45__cpo5crendE
	.align		8
        /*0040*/ 	.dword	_ZN34_INTERNAL_1202a651_4_k_cu_9c9cc6504cuda3std3__436_GLOBAL__N__1202a651_4_k_cu_9c9cc6506ignoreE
	.align		8
        /*0048*/ 	.dword	_ZN34_INTERNAL_1202a651_4_k_cu_9c9cc6504cuda3std3__419piecewise_constructE
	.align		8
        /*0050*/ 	.dword	_ZN34_INTERNAL_1202a651_4_k_cu_9c9cc6504cuda3std3__48in_placeE
	.align		8
        /*0058*/ 	.dword	_ZN34_INTERNAL_1202a651_4_k_cu_9c9cc6504cuda3std3__420unreachable_sentinelE
	.align		8
        /*0060*/ 	.dword	_ZN34_INTERNAL_1202a651_4_k_cu_9c9cc6504cuda3std3__47nulloptE
	.align		8
        /*0068*/ 	.dword	_ZN34_INTERNAL_1202a651_4_k_cu_9c9cc6504cuda3std3__48unexpectE
	.align		8
        /*0070*/ 	.dword	_ZN34_INTERNAL_1202a651_4_k_cu_9c9cc6504cuda3std6ranges3__45__cpo4swapE
	.align		8
        /*0078*/ 	.dword	_ZN34_INTERNAL_1202a651_4_k_cu_9c9cc6504cuda3std6ranges3__45__cpo9iter_moveE
	.align		8
        /*0080*/ 	.dword	_ZN34_INTERNAL_1202a651_4_k_cu_9c9cc6504cuda3std6ranges3__45__cpo5beginE
	.align		8
        /*0088*/ 	.dword	_ZN34_INTERNAL_1202a651_4_k_cu_9c9cc6504cuda3std6ranges3__45__cpo3endE
	.align		8
        /*0090*/ 	.dword	_ZN34_INTERNAL_1202a651_4_k_cu_9c9cc6504cuda3std6ranges3__45__cpo6cbeginE
	.align		8
        /*0098*/ 	.dword	_ZN34_INTERNAL_1202a651_4_k_cu_9c9cc6504cuda3std6ranges3__45__cpo4cendE
	.align		8
        /*00a0*/ 	.dword	_ZN34_INTERNAL_1202a651_4_k_cu_9c9cc6504cuda3std6ranges3__45__cpo7advanceE
	.align		8
        /*00a8*/ 	.dword	_ZN34_INTERNAL_1202a651_4_k_cu_9c9cc6504cuda3std6ranges3__45__cpo9iter_swapE
	.align		8
        /*00b0*/ 	.dword	_ZN34_INTERNAL_1202a651_4_k_cu_9c9cc6504cuda3std6ranges3__45__cpo4nextE
	.align		8
        /*00b8*/ 	.dword	_ZN34_INTERNAL_1202a651_4_k_cu_9c9cc6504cuda3std6ranges3__45__cpo4prevE
	.align		8
        /*00c0*/ 	.dword	_ZN34_INTERNAL_1202a651_4_k_cu_9c9cc6504cuda3std6ranges3__45__cpo4dataE
	.align		8
        /*00c8*/ 	.dword	_ZN34_INTERNAL_1202a651_4_k_cu_9c9cc6504cuda3std6ranges3__45__cpo5cdataE
	.align		8
        /*00d0*/ 	.dword	_ZN34_INTERNAL_1202a651_4_k_cu_9c9cc6504cuda3std6ranges3__45__cpo4sizeE
	.align		8
        /*00d8*/ 	.dword	_ZN34_INTERNAL_1202a651_4_k_cu_9c9cc6504cuda3std6ranges3__45__cpo5ssizeE
	.align		8
        /*00e0*/ 	.dword	_ZN34_INTERNAL_1202a651_4_k_cu_9c9cc6504cuda3std6ranges3__45__cpo8distanceE
	.align		8
        /*00e8*/ 	.dword	_ZN34_INTERNAL_1202a651_4_k_cu_9c9cc6506thrust24THRUST_300001_SM_1000_NS8cuda_cub3parE
	.align		8
        /*00f0*/ 	.dword	_ZN34_INTERNAL_1202a651_4_k_cu_9c9cc6506thrust24THRUST_300001_SM_1000_NS8cuda_cub10par_nosyncE
	.align		8
        /*00f8*/ 	.dword	_ZN34_INTERNAL_1202a651_4_k_cu_9c9cc6506thrust24THRUST_300001_SM_1000_NS6system6detail10sequential3seqE
	.align		8
        /*0100*/ 	.dword	_ZN34_INTERNAL_1202a651_4_k_cu_9c9cc6506thrust24THRUST_300001_SM_1000_NS12placeholders2_1E
	.align		8
        /*0108*/ 	.dword	_ZN34_INTERNAL_1202a651_4_k_cu_9c9cc6506thrust24THRUST_300001_SM_1000_NS12placeholders2_2E
	.align		8
        /*0110*/ 	.dword	_ZN34_INTERNAL_1202a651_4_k_cu_9c9cc6506thrust24THRUST_300001_SM_1000_NS12placeholders2_3E
	.align		8
        /*0118*/ 	.dword	_ZN34_INTERNAL_1202a651_4_k_cu_9c9cc6506thrust24THRUST_300001_SM_1000_NS12placeholders2_4E
	.align		8
        /*0120*/ 	.dword	_ZN34_INTERNAL_1202a651_4_k_cu_9c9cc6506thrust24THRUST_300001_SM_1000_NS12placeholders2_5E
	.align		8
        /*0128*/ 	.dword	_ZN34_INTERNAL_1202a651_4_k_cu_9c9cc6506thrust24THRUST_300001_SM_1000_NS12placeholders2_6E
	.align		8
        /*0130*/ 	.dword	_ZN34_INTERNAL_1202a651_4_k_cu_9c9cc6506thrust24THRUST_300001_SM_1000_NS12placeholders2_7E
	.align		8
        /*0138*/ 	.dword	_ZN34_INTERNAL_1202a651_4_k_cu_9c9cc6506thrust24THRUST_300001_SM_1000_NS12placeholders2_8E
	.align		8
        /*0140*/ 	.dword	_ZN34_INTERNAL_1202a651_4_k_cu_9c9cc6506thrust24THRUST_300001_SM_1000_NS12placeholders2_9E
	.align		8
        /*0148*/ 	.dword	_ZN34_INTERNAL_1202a651_4_k_cu_9c9cc6506thrust24THRUST_300001_SM_1000_NS12placeholders3_10E
	.align		8
        /*0150*/ 	.dword	_ZN34_INTERNAL_1202a651_4_k_cu_9c9cc6506thrust24THRUST_300001_SM_1000_NS3seqE


//--------------------- .text._ZN3cub18CUB_300001_SM_10006detail6reduce28DeviceReduceSingleTileKernelINS2_10policy_hubI5statsyN4cuda3std3__44plusIS5_EEE10Policy1000EPS5_SD_iSA_S5_S5_NS8_10__identityEEEvT0_T1_T2_T3_T4_T6_ --------------------------
	.section	.text._ZN3cub18CUB_300001_SM_10006detail6reduce28DeviceReduceSingleTileKernelINS2_10policy_hubI5statsyN4cuda3std3__44plusIS5_EEE10Policy1000EPS5_SD_iSA_S5_S5_NS8_10__identityEEEvT0_T1_T2_T3_T4_T6_,"ax",@progbits
	.align	128
        .global         _ZN3cub18CUB_300001_SM_10006detail6reduce28DeviceReduceSingleTileKernelINS2_10policy_hubI5statsyN4cuda3std3__44plusIS5_EEE10Policy1000EPS5_SD_iSA_S5_S5_NS8_10__identityEEEvT0_T1_T2_T3_T4_T6_
        .type           _ZN3cub18CUB_300001_SM_10006detail6reduce28DeviceReduceSingleTileKernelINS2_10policy_hubI5statsyN4cuda3std3__44plusIS5_EEE10Policy1000EPS5_SD_iSA_S5_S5_NS8_10__identityEEEvT0_T1_T2_T3_T4_T6_,@function
        .size           _ZN3cub18CUB_300001_SM_10006detail6reduce28DeviceReduceSingleTileKernelINS2_10policy_hubI5statsyN4cuda3std3__44plusIS5_EEE10Policy1000EPS5_SD_iSA_S5_S5_NS8_10__identityEEEvT0_T1_T2_T3_T4_T6_,(.L_x_182 - _ZN3cub18CUB_300001_SM_10006detail6reduce28DeviceReduceSingleTileKernelINS2_10policy_hubI5statsyN4cuda3std3__44plusIS5_EEE10Policy1000EPS5_SD_iSA_S5_S5_NS8_10__identityEEEvT0_T1_T2_T3_T4_T6_)
        .other          _ZN3cub18CUB_300001_SM_10006detail6reduce28DeviceReduceSingleTileKernelINS2_10policy_hubI5statsyN4cuda3std3__44plusIS5_EEE10Policy1000EPS5_SD_iSA_S5_S5_NS8_10__identityEEEvT0_T1_T2_T3_T4_T6_,@"STO_CUDA_ENTRY STV_DEFAULT"
_ZN3cub18CUB_300001_SM_10006detail6reduce28DeviceReduceSingleTileKernelINS2_10policy_hubI5statsyN4cuda3std3__44plusIS5_EEE10Policy1000EPS5_SD_iSA_S5_S5_NS8_10__identityEEEvT0_T1_T2_T3_T4_T6_:
.text._ZN3cub18CUB_300001_SM_10006detail6reduce28DeviceReduceSingleTileKernelINS2_10policy_hubI5statsyN4cuda3std3__44plusIS5_EEE10Policy1000EPS5_SD_iSA_S5_S5_NS8_10__identityEEEvT0_T1_T2_T3_T4_T6_:
[----:B------:R-:W-:Y:S01]  /*0000*/  LDC R1, c[0x0][0x37c] ;  /* 0x0000df00ff017b82 */ /* 0x000fe20000000800 */
[----:B------:R-:W0:Y:S01]  /*0010*/  LDCU UR4, c[0x0][0x390] ;  /* 0x00007200ff0477ac */ /* 0x000e220008000800 */
[----:B------:R-:W1:Y:S01]  /*0020*/  LDCU.64 UR6, c[0x0][0x358] ;  /* 0x00006b00ff0677ac */ /* 0x000e620008000a00 */
[----:B0-----:R-:W-:-:S04]  /*0030*/  MOV R8, UR4 ;  /* 0x0000000400087c02 */ /* 0x001fc80008000f00 */
[----:B------:R-:W-:-:S13]  /*0040*/  ISETP.NE.AND P0, PT, R8, RZ, PT ;  /* 0x000000ff0800720c */ /* 0x000fda0003f05270 */
[----:B-1----:R-:W-:Y:S05]  /*0050*/  @P0 BRA `(.L_x_0) ;  /* 0x0000000000200947 */ /* 0x002fea0003800000 */
[----:B------:R-:W0:Y:S02]  /*0060*/  S2R R0, SR_TID.X ;  /* 0x0000000000007919 */ /* 0x000e240000002100 */
[----:B0-----:R-:W-:-:S13]  /*0070*/  ISETP.NE.AND P0, PT, R0, RZ, PT ;  /* 0x000000ff0000720c */ /* 0x001fda0003f05270 */
[----:B------:R-:W-:Y:S05]  /*0080*/  @P0 EXIT ;  /* 0x000000000000094d */ /* 0x000fea0003800000 */
[----:B------:R-:W0:Y:S08]  /*0090*/  LDC.64 R2, c[0x0][0x388] ;  /* 0x0000e200ff027b82 */ /* 0x000e300000000a00 */
[----:B------:R-:W0:Y:S02]  /*00a0*/  LDC.64 R4, c[0x0][0x398] ;  /* 0x0000e600ff047b82 */ /* 0x000e240000000a00 */
[----:B0-----:R-:W-:Y:S04]  /*00b0*/  STG.E desc[UR6][R2.64], R4 ;  /* 0x0000000402007986 */ /* 0x001fe8000c101906 */
[----:B------:R-:W-:Y:S01]  /*00c0*/  STG.E desc[UR6][R2.64+0x4], R5 ;  /* 0x0000040502007986 */ /* 0x000fe2000c101906 */
[----:B------:R-:W-:Y:S05]  /*00d0*/  EXIT ;  /* 0x000000000000794d */ /* 0x000fea0003800000 */
.L_x_0:
[----:B------:R-:W-:Y:S01]  /*00e0*/  ISETP.GT.AND P0, PT, R8, 0xdff, PT ;  /* 0x00000dff0800780c */ /* 0x000fe20003f04270 */
[----:B------:R-:W-:-:S12]  /*00f0*/  BSSY.RECONVERGENT B0, `(.L_x_1) ;  /* 0x00002d6000007945 */ /* 0x000fd80003800200 */
[----:B------:R-:W-:Y:S05]  /*0100*/  @P0 BRA `(.L_x_2) ;  /* 0x0000001400ec0947 */ /* 0x000fea0003800000 */
[----:B------:R-:W0:Y:S01]  /*0110*/  S2R R9, SR_TID.X ;  /* 0x0000000000097919 */ /* 0x000e220000002100 */
[----:B------:R-:W-:Y:S01]  /*0120*/  BSSY.RECONVERGENT B1, `(.L_x_3) ;  /* 0x000000b000017945 */ /* 0x000fe20003800200 */
[----:B------:R-:W-:Y:S01]  /*0130*/  HFMA2 R25, -RZ, RZ, 0, 0 ;  /* 0x00000000ff197431 */ /* 0x000fe200000001ff */
[----:B------:R-:W-:Y:S02]  /*0140*/  MOV R0, RZ ;  /* 0x000000ff00007202 */ /* 0x000fe40000000f00 */
[----:B0-----:R-:W-:Y:S02]  /*0150*/  ISETP.GE.AND P0, PT, R9, R8, PT ;  /* 0x000000080900720c */ /* 0x001fe40003f06270 */
[----:B------:R-:W-:-:S11]  /*0160*/  MOV R11, R9 ;  /* 0x00000009000b7202 */ /* 0x000fd60000000f00 */
[----:B------:R-:W-:Y:S05]  /*0170*/  @P0 BRA `(.L_x_4) ;  /* 0x0000000000140947 */ /* 0x000fea0003800000 */
[----:B------:R-:W0:Y:S02]  /*0180*/  LDC.64 R2, c[0x0][0x380] ;  /* 0x0000e000ff027b82 */ /* 0x000e240000000a00 */
[----:B0-----:R-:W-:-:S05]  /*0190*/  IMAD.WIDE.U32 R2, R9, 0x8, R2 ;  /* 0x0000000809027825 */ /* 0x001fca00078e0002 */
[----:B------:R0:W5:Y:S04]  /*01a0*/  LDG.E.CONSTANT R0, desc[UR6][R2.64] ;  /* 0x0000000602007981 */ /* 0x000168000c1e9900 */
[----:B------:R0:W5:Y:S01]  /*01b0*/  LDG.E.CONSTANT R25, desc[UR6][R2.64+0x4] ;  /* 0x0000040602197981 */ /* 0x000162000c1e9900 */
[----:B------:R-:W-:-:S07]  /*01c0*/  IADD3 R11, PT, PT, R9, 0x200, RZ ;  /* 0x00000200090b7810 */ /* 0x000fce0007ffe0ff */
.L_x_4:
[----:B------:R-:W-:Y:S05]  /*01d0*/  BSYNC.RECONVERGENT B1 ;  /* 0x0000000000017941 */ /* 0x000fea0003800200 */
.L_x_3:
[----:B------:R-:W-:Y:S01]  /*01e0*/  ISETP.GE.AND P0, PT, R11, R8, PT ;  /* 0x000000080b00720c */ /* 0x000fe20003f06270 */
[----:B------:R-:W-:-:S12]  /*01f0*/  BSSY.RECONVERGENT B1, `(.L_x_5) ;  /* 0x00000ac000017945 */ /* 0x000fd80003800200 */
[----:B------:R-:W-:Y:S05]  /*0200*/  @P0 BRA `(.L_x_6) ;  /* 0x0000000800a80947 */ /* 0x000fea0003800000 */
[----:B0-----:R-:W-:Y:S01]  /*0210*/  LOP3.LUT R3, RZ, R11, RZ, 0x33, !PT ;  /* 0x0000000bff037212 */ /* 0x001fe200078e33ff */
[----:B------:R-:W-:Y:S03]  /*0220*/  BSSY.RECONVERGENT B2, `(.L_x_7) ;  /* 0x0000015000027945 */ /* 0x000fe60003800200 */
[----:B------:R-:W-:-:S04]  /*0230*/  IADD3 R4, PT, PT, R3, R8, RZ ;  /* 0x0000000803047210 */ /* 0x000fc80007ffe0ff */
[C---:B------:R-:W-:Y:S02]  /*0240*/  LOP3.LUT R2, R4.reuse, 0x600, RZ, 0xc0, !PT ;  /* 0x0000060004027812 */ /* 0x040fe400078ec0ff */
[----:B------:R-:W-:Y:S02]  /*0250*/  ISETP.GE.U32.AND P1, PT, R4, 0x600, PT ;  /* 0x000006000400780c */ /* 0x000fe40003f26070 */
[----:B------:R-:W-:-:S13]  /*0260*/  ISETP.NE.AND P0, PT, R2, 0x600, PT ;  /* 0x000006000200780c */ /* 0x000fda0003f05270 */
[----:B------:R-:W-:Y:S05]  /*0270*/  @!P0 BRA `(.L_x_8) ;  /* 0x00000000003c8947 */ /* 0x000fea0003800000 */
[----:B------:R-:W0:Y:S01]  /*0280*/  LDC.64 R2, c[0x0][0x380] ;  /* 0x0000e000ff027b82 */ /* 0x000e220000000a00 */
[----:B------:R-:W-:-:S04]  /*0290*/  LEA.HI R4, R4, 0x1, RZ, 0x17 ;  /* 0x0000000104047811 */ /* 0x000fc800078fb8ff */
[----:B------:R-:W-:-:S04]  /*02a0*/  LOP3.LUT R4, R4, 0x3, RZ, 0xc0, !PT ;  /* 0x0000000304047812 */ /* 0x000fc800078ec0ff */
[----:B------:R-:W-:Y:S01]  /*02b0*/  IADD3 R4, PT, PT, -R4, RZ, RZ ;  /* 0x000000ff04047210 */ /* 0x000fe20007ffe1ff */
[----:B0-----:R-:W-:-:S07]  /*02c0*/  IMAD.WIDE.U32 R2, R11, 0x8, R2 ;  /* 0x000000080b027825 */ /* 0x001fce00078e0002 */
.L_x_9:
[----:B------:R-:W2:Y:S04]  /*02d0*/  LDG.E.CONSTANT R5, desc[UR6][R2.64] ;  /* 0x0000000602057981 */ /* 0x000ea8000c1e9900 */
[----:B------:R0:W3:Y:S01]  /*02e0*/  LDG.E.CONSTANT R6, desc[UR6][R2.64+0x4] ;  /* 0x0000040602067981 */ /* 0x0000e2000c1e9900 */
[----:B------:R-:W-:Y:S02]  /*02f0*/  IADD3 R4, PT, PT, R4, 0x1, RZ ;  /* 0x0000000104047810 */ /* 0x000fe40007ffe0ff */
[----:B------:R-:W-:Y:S02]  /*0300*/  IADD3 R11, PT, PT, R11, 0x200, RZ ;  /* 0x000002000b0b7810 */ /* 0x000fe40007ffe0ff */
[----:B------:R-:W-:Y:S02]  /*0310*/  ISETP.NE.AND P0, PT, R4, RZ, PT ;  /* 0x000000ff0400720c */ /* 0x000fe40003f05270 */
[----:B0-----:R-:W-:-:S04]  /*0320*/  IADD3 R2, P2, PT, R2, 0x1000, RZ ;  /* 0x0000100002027810 */ /* 0x001fc80007f5e0ff */
[----:B------:R-:W-:Y:S01]  /*0330*/  IADD3.X R3, PT, PT, RZ, R3, RZ, P2, !PT ;  /* 0x00000003ff037210 */ /* 0x000fe200017fe4ff */
[----:B--2--5:R-:W-:Y:S01]  /*0340*/  FADD R0, R5, R0 ;  /* 0x0000000005007221 */ /* 0x024fe20000000000 */
[----:B---3--:R-:W-:-:S05]  /*0350*/  FADD R25, R6, R25 ;  /* 0x0000001906197221 */ /* 0x008fca0000000000 */
[----:B------:R-:W-:Y:S05]  /*0360*/  @P0 BRA `(.L_x_9) ;  /* 0xfffffffc00d80947 */ /* 0x000fea000383ffff */
.L_x_8:
[----:B------:R-:W-:Y:S05]  /*0370*/  BSYNC.RECONVERGENT B2 ;  /* 0x0000000000027941 */ /* 0x000fea0003800200 */
.L_x_7:
[----:B------:R-:W-:Y:S05]  /*0380*/  @!P1 BRA `(.L_x_6) ;  /* 0x0000000800489947 */ /* 0x000fea0003800000 */
[----:B------:R-:W-:Y:S01]  /*0390*/  IADD3 R2, PT, PT, -R11, R8, RZ ;  /* 0x000000080b027210 */ /* 0x000fe20007ffe1ff */
[----:B------:R-:W-:Y:S01]  /*03a0*/  BSSY.RECONVERGENT B2, `(.L_x_10) ;  /* 0x0000051000027945 */ /* 0x000fe20003800200 */
[----:B------:R-:W-:Y:S02]  /*03b0*/  PLOP3.LUT P0, PT, PT, PT, PT, 0x80, 0x8 ;  /* 0x000000000008781c */ /* 0x000fe40003f0f070 */
[----:B------:R-:W-:-:S13]  /*03c0*/  ISETP.GT.AND P1, PT, R2, 0x1800, PT ;  /* 0x000018000200780c */ /* 0x000fda0003f24270 */
[----:B------:R-:W-:Y:S05]  /*03d0*/  @!P1 BRA `(.L_x_11) ;  /* 0x0000000400349947 */ /* 0x000fea0003800000 */
[----:B------:R-:W-:Y:S02]  /*03e0*/  PLOP3.LUT P0, PT, PT, PT, PT, 0x8, 0x80 ;  /* 0x000000000080781c */ /* 0x000fe40003f0e170 */
[----:B------:R-:W-:-:S11]  /*03f0*/  IADD3 R10, PT, PT, R8, -0x1800, RZ ;  /* 0xffffe800080a7810 */ /* 0x000fd60007ffe0ff */
.L_x_12:
[----:B------:R-:W0:Y:S01]  /*0400*/  LDC.64 R4, c[0x0][0x380] ;  /* 0x0000e000ff047b82 */ /* 0x000e220000000a00 */
[C---:B------:R-:W-:Y:S01]  /*0410*/  IADD3 R7, PT, PT, R11.reuse, 0x800, RZ ;  /* 0x000008000b077810 */ /* 0x040fe20007ffe0ff */
[----:B0-----:R-:W-:-:S05]  /*0420*/  IMAD.WIDE R28, R11, 0x8, R4 ;  /* 0x000000080b1c7825 */ /* 0x001fca00078e0204 */
[----:B------:R-:W2:Y:S04]  /*0430*/  LDG.E.CONSTANT R27, desc[UR6][R28.64] ;  /* 0x000000061c1b7981 */ /* 0x000ea8000c1e9900 */
[----:B------:R-:W3:Y:S04]  /*0440*/  LDG.E.CONSTANT R26, desc[UR6][R28.64+0x4] ;  /* 0x000004061c1a7981 */ /* 0x000ee8000c1e9900 */
[----:B------:R-:W4:Y:S04]  /*0450*/  LDG.E.CONSTANT R24, desc[UR6][R28.64+0x1000] ;  /* 0x001000061c187981 */ /* 0x000f28000c1e9900 */
[----:B------:R-:W4:Y:S01]  /*0460*/  LDG.E.CONSTANT R23, desc[UR6][R28.64+0x1004] ;  /* 0x001004061c177981 */ /* 0x000f22000c1e9900 */
[----:B------:R-:W-:-:S03]  /*0470*/  IMAD.WIDE R6, R7, 0x8, R4 ;  /* 0x0000000807067825 */ /* 0x000fc600078e0204 */
[----:B------:R-:W4:Y:S04]  /*0480*/  LDG.E.CONSTANT R22, desc[UR6][R28.64+0x2000] ;  /* 0x002000061c167981 */ /* 0x000f28000c1e9900 */
[----:B------:R-:W4:Y:S04]  /*0490*/  LDG.E.CONSTANT R21, desc[UR6][R28.64+0x2004] ;  /* 0x002004061c157981 */ /* 0x000f28000c1e9900 */
[----:B------:R-:W4:Y:S04]  /*04a0*/  LDG.E.CONSTANT R20, desc[UR6][R28.64+0x3000] ;  /* 0x003000061c147981 */ /* 0x000f28000c1e9900 */
[----:B------:R-:W4:Y:S04]  /*04b0*/  LDG.E.CONSTANT R19, desc[UR6][R28.64+0x3004] ;  /* 0x003004061c137981 */ /* 0x000f28000c1e9900 */
[----:B------:R-:W4:Y:S04]  /*04c0*/  LDG.E.CONSTANT R18, desc[UR6][R6.64] ;  /* 0x0000000606127981 */ /* 0x000f28000c1e9900 */
[----:B------:R-:W4:Y:S01]  /*04d0*/  LDG.E.CONSTANT R17, desc[UR6][R6.64+0x4] ;  /* 0x0000040606117981 */ /* 0x000f22000c1e9900 */
[----:B------:R-:W-:-:S03]  /*04e0*/  IADD3 R3, PT, PT, R11, 0x1000, RZ ;  /* 0x000010000b037810 */ /* 0x000fc60007ffe0ff */
        /* <DEDUP_REMOVED lines=24> */
[----:B------:R-:W4:Y:S01]  /*0670*/  LDG.E.CONSTANT R42, desc[UR6][R4.64+0x3004] ;  /* 0x00300406042a7981 */ /* 0x000f22000c1e9900 */
[----:B------:R-:W-:-:S04]  /*0680*/  IADD3 R11, PT, PT, R11, 0x2000, RZ ;  /* 0x000020000b0b7810 */ /* 0x000fc80007ffe0ff */
[----:B------:R-:W-:Y:S01]  /*0690*/  ISETP.GE.AND P1, PT, R11, R10, PT ;  /* 0x0000000a0b00720c */ /* 0x000fe20003f26270 */
[----:B--2--5:R-:W-:Y:S01]  /*06a0*/  FADD R27, R27, R0 ;  /* 0x000000001b1b7221 */ /* 0x024fe20000000000 */
[----:B---3--:R-:W-:-:S03]  /*06b0*/  FADD R26, R26, R25 ;  /* 0x000000191a1a7221 */ /* 0x008fc60000000000 */
[----:B----4-:R-:W-:Y:S01]  /*06c0*/  FADD R27, R27, R24 ;  /* 0x000000181b1b7221 */ /* 0x010fe20000000000 */
[----:B------:R-:W-:-:S03]  /*06d0*/  FADD R26, R26, R23 ;  /* 0x000000171a1a7221 */ /* 0x000fc60000000000 */
[----:B------:R-:W-:Y:S01]  /*06e0*/  FADD R27, R27, R22 ;  /* 0x000000161b1b7221 */ /* 0x000fe20000000000 */
        /* <DEDUP_REMOVED lines=26> */
[----:B------:R-:W-:Y:S01]  /*0890*/  FADD R25, R39, R42 ;  /* 0x0000002a27197221 */ /* 0x000fe20000000000 */
[----:B------:R-:W-:Y:S06]  /*08a0*/  @!P1 BRA `(.L_x_12) ;  /* 0xfffffff800d49947 */ /* 0x000fec000383ffff */
.L_x_11:
[----:B------:R-:W-:Y:S05]  /*08b0*/  BSYNC.RECONVERGENT B2 ;  /* 0x0000000000027941 */ /* 0x000fea0003800200 */
.L_x_10:
[----:B------:R-:W-:Y:S01]  /*08c0*/  IADD3 R2, PT, PT, -R11, R8, RZ ;  /* 0x000000080b027210 */ /* 0x000fe20007ffe1ff */
[----:B------:R-:W-:Y:S03]  /*08d0*/  BSSY.RECONVERGENT B2, `(.L_x_13) ;  /* 0x0000029000027945 */ /* 0x000fe60003800200 */
[----:B------:R-:W-:-:S13]  /*08e0*/  ISETP.GT.AND P1, PT, R2, 0x800, PT ;  /* 0x000008000200780c */ /* 0x000fda0003f24270 */
[----:B------:R-:W-:Y:S05]  /*08f0*/  @!P1 BRA `(.L_x_14) ;  /* 0x0000000000989947 */ /* 0x000fea0003800000 */
        /* <DEDUP_REMOVED lines=20> */
[----:B------:R-:W-:-:S02]  /*0a40*/  PLOP3.LUT P0, PT, PT, PT, PT, 0x8, 0x80 ;  /* 0x000000000080781c */ /* 0x000fc40003f0e170 */
[----:B------:R-:W-:Y:S01]  /*0a50*/  IADD3 R11, PT, PT, R11, 0x1000, RZ ;  /* 0x000010000b0b7810 */ /* 0x000fe20007ffe0ff */
        /* <DEDUP_REMOVED lines=15> */
[----:B------:R-:W-:-:S07]  /*0b50*/  FADD R25, R6, R27 ;  /* 0x0000001b06197221 */ /* 0x000fce0000000000 */
.L_x_14:
[----:B------:R-:W-:Y:S05]  /*0b60*/  BSYNC.RECONVERGENT B2 ;  /* 0x0000000000027941 */ /* 0x000fea0003800200 */
.L_x_13:
[----:B------:R-:W-:-:S13]  /*0b70*/  ISETP.LT.OR P0, PT, R11, R8, P0 ;  /* 0x000000080b00720c */ /* 0x000fda0000701670 */
[----:B------:R-:W-:Y:S05]  /*0b80*/  @!P0 BRA `(.L_x_6) ;  /* 0x0000000000488947 */ /* 0x000fea0003800000 */
[----:B------:R-:W0:Y:S02]  /*0b90*/  LDC.64 R2, c[0x0][0x380] ;  /* 0x0000e000ff027b82 */ /* 0x000e240000000a00 */
[----:B0-----:R-:W-:-:S05]  /*0ba0*/  IMAD.WIDE R2, R11, 0x8, R2 ;  /* 0x000000080b027825 */ /* 0x001fca00078e0202 */
[----:B------:R-:W2:Y:S04]  /*0bb0*/  LDG.E.CONSTANT R5, desc[UR6][R2.64] ;  /* 0x0000000602057981 */ /* 0x000ea8000c1e9900 */
[----:B------:R-:W3:Y:S04]  /*0bc0*/  LDG.E.CONSTANT R4, desc[UR6][R2.64+0x4] ;  /* 0x0000040602047981 */ /* 0x000ee8000c1e9900 */
[----:B------:R-:W4:Y:S04]  /*0bd0*/  LDG.E.CONSTANT R6, desc[UR6][R2.64+0x1000] ;  /* 0x0010000602067981 */ /* 0x000f28000c1e9900 */
[----:B------:R-:W4:Y:S04]  /*0be0*/  LDG.E.CONSTANT R7, desc[UR6][R2.64+0x1004] ;  /* 0x0010040602077981 */ /* 0x000f28000c1e9900 */
[----:B------:R-:W4:Y:S04]  /*0bf0*/  LDG.E.CONSTANT R10, desc[UR6][R2.64+0x2000] ;  /* 0x00200006020a7981 */ /* 0x000f28000c1e9900 */
[----:B------:R-:W4:Y:S04]  /*0c00*/  LDG.E.CONSTANT R11, desc[UR6][R2.64+0x2004] ;  /* 0x00200406020b7981 */ /* 0x000f28000c1e9900 */
[----:B------:R-:W4:Y:S04]  /*0c10*/  LDG.E.CONSTANT R12, desc[UR6][R2.64+0x3000] ;  /* 0x00300006020c7981 */ /* 0x000f28000c1e9900 */
[----:B------:R-:W4:Y:S01]  /*0c20*/  LDG.E.CONSTANT R13, desc[UR6][R2.64+0x3004] ;  /* 0x00300406020d7981 */ /* 0x000f22000c1e9900 */
[----:B--2--5:R-:W-:Y:S01]  /*0c30*/  FADD R5, R0, R5 ;  /* 0x0000000500057221 */ /* 0x024fe20000000000 */
[----:B---3--:R-:W-:-:S03]  /*0c40*/  FADD R4, R25, R4 ;  /* 0x0000000419047221 */ /* 0x008fc60000000000 */
[----:B----4-:R-:W-:Y:S01]  /*0c50*/  FADD R5, R5, R6 ;  /* 0x0000000605057221 */ /* 0x010fe20000000000 */
[----:B------:R-:W-:-:S03]  /*0c60*/  FADD R4, R4, R7 ;  /* 0x0000000704047221 */ /* 0x000fc60000000000 */
[----:B------:R-:W-:Y:S01]  /*0c70*/  FADD R5, R5, R10 ;  /* 0x0000000a05057221 */ /* 0x000fe20000000000 */
[----:B------:R-:W-:-:S03]  /*0c80*/  FADD R4, R4, R11 ;  /* 0x0000000b04047221 */ /* 0x000fc60000000000 */
[----:B------:R-:W-:Y:S01]  /*0c90*/  FADD R0, R5, R12 ;  /* 0x0000000c05007221 */ /* 0x000fe20000000000 */
[----:B------:R-:W-:-:S07]  /*0ca0*/  FADD R25, R4, R13 ;  /* 0x0000000d04197221 */ /* 0x000fce0000000000 */
.L_x_6:
[----:B------:R-:W-:Y:S05]  /*0cb0*/  BSYNC.RECONVERGENT B1 ;  /* 0x0000000000017941 */ /* 0x000fea0003800200 */
.L_x_5:
[----:B------:R-:W-:Y:S02]  /*0cc0*/  ISETP.GE.AND P0, PT, R8, 0x200, PT ;  /* 0x000002000800780c */ /* 0x000fe40003f06270 */
[----:B-----5:R-:W-:-:S11]  /*0cd0*/  MOV R7, R0 ;  /* 0x0000000000077202 */ /* 0x020fd60000000f00 */
[----:B------:R-:W-:Y:S05]  /*0ce0*/  @!P0 BRA `(.L_x_15) ;  /* 0x00000004004c8947 */ /* 0x000fea0003800000 */
[----:B------:R-:W1:Y:S01]  /*0cf0*/  S2R R8, SR_LANEID ;  /* 0x0000000000087919 */ /* 0x000e620000000000 */
[----:B------:R-:W2:Y:S04]  /*0d00*/  SHFL.DOWN PT, R0, R7, 0x1, 0x1f ;  /* 0x08201f0007007f89 */ /* 0x000ea800000e0000 */
[----:B0-----:R-:W0:Y:S01]  /*0d10*/  SHFL.DOWN PT, R2, R25, 0x1, 0x1f ;  /* 0x08201f0019027f89 */ /* 0x001e2200000e0000 */
[----:B--2---:R-:W-:Y:S01]  /*0d20*/  FADD R0, R0, R7 ;  /* 0x0000000700007221 */ /* 0x004fe20000000000 */
[----:B-1----:R-:W-:Y:S01]  /*0d30*/  ISETP.GT.AND P0, PT, R8, 0x1e, PT ;  /* 0x0000001e0800780c */ /* 0x002fe20003f04270 */
[----:B0-----:R-:W-:Y:S01]  /*0d40*/  FADD R2, R2, R25 ;  /* 0x0000001902027221 */ /* 0x001fe20000000000 */
[----:B------:R-:W-:Y:S02]  /*0d50*/  ISETP.NE.AND P1, PT, R8, RZ, PT ;  /* 0x000000ff0800720c */ /* 0x000fe40003f25270 */
[----:B------:R-:W-:-:S02]  /*0d60*/  FSEL R3, R7, R0, P0 ;  /* 0x0000000007037208 */ /* 0x000fc40000000000 */
[----:B------:R-:W-:Y:S02]  /*0d70*/  FSEL R0, R25, R2, P0 ;  /* 0x0000000219007208 */ /* 0x000fe40000000000 */
[----:B------:R-:W-:Y:S01]  /*0d80*/  ISETP.GT.AND P0, PT, R8, 0x1d, PT ;  /* 0x0000001d0800780c */ /* 0x000fe20003f04270 */
[----:B------:R-:W0:Y:S04]  /*0d90*/  SHFL.DOWN PT, R2, R3, 0x2, 0x1f ;  /* 0x08401f0003027f89 */ /* 0x000e2800000e0000 */
[----:B------:R-:W1:Y:S02]  /*0da0*/  SHFL.DOWN PT, R5, R0, 0x2, 0x1f ;  /* 0x08401f0000057f89 */ /* 0x000e6400000e0000 */
[----:B------:R-:W-:Y:S01]  /*0db0*/  @!P1 MOV R6, 0x400 ;  /* 0x0000040000069802 */ /* 0x000fe20000000f00 */
[----:B------:R-:W2:Y:S01]  /*0dc0*/  @!P1 S2R R7, SR_CgaCtaId ;  /* 0x0000000000079919 */ /* 0x000ea20000008800 */
[----:B------:R-:W-:-:S04]  /*0dd0*/  @!P1 SHF.R.U32.HI R4, RZ, 0x2, R9 ;  /* 0x00000002ff049819 */ /* 0x000fc80000011609 */
[----:B------:R-:W-:Y:S01]  /*0de0*/  @!P1 LOP3.LUT R4, R4, 0xf8, RZ, 0xc0, !PT ;  /* 0x000000f804049812 */ /* 0x000fe200078ec0ff */
[----:B0-----:R-:W-:Y:S01]  /*0df0*/  @!P0 FADD R3, R3, R2 ;  /* 0x0000000203038221 */ /* 0x001fe20000000000 */
[----:B-1----:R-:W-:-:S04]  /*0e00*/  @!P0 FADD R0, R0, R5 ;  /* 0x0000000500008221 */ /* 0x002fc80000000000 */
[----:B------:R-:W0:Y:S01]  /*0e10*/  SHFL.DOWN PT, R2, R3, 0x4, 0x1f ;  /* 0x08801f0003027f89 */ /* 0x000e2200000e0000 */
[----:B------:R-:W-:-:S03]  /*0e20*/  ISETP.GT.AND P0, PT, R8, 0x1b, PT ;  /* 0x0000001b0800780c */ /* 0x000fc60003f04270 */
[----:B------:R-:W1:Y:S01]  /*0e30*/  SHFL.DOWN PT, R5, R0, 0x4, 0x1f ;  /* 0x08801f0000057f89 */ /* 0x000e6200000e0000 */
[----:B--2---:R-:W-:-:S04]  /*0e40*/  @!P1 LEA R7, R7, R6, 0x18 ;  /* 0x0000000607079211 */ /* 0x004fc800078ec0ff */
[----:B------:R-:W-:-:S05]  /*0e50*/  @!P1 IADD3 R4, PT, PT, R4, R7, RZ ;  /* 0x0000000704049210 */ /* 0x000fca0007ffe0ff */
[----:B0-----:R-:W-:Y:S01]  /*0e60*/  @!P0 FADD R3, R3, R2 ;  /* 0x0000000203038221 */ /* 0x001fe20000000000 */
[----:B-1----:R-:W-:-:S04]  /*0e70*/  @!P0 FADD R0, R0, R5 ;  /* 0x0000000500008221 */ /* 0x002fc80000000000 */
[----:B------:R-:W0:Y:S01]  /*0e80*/  SHFL.DOWN PT, R2, R3, 0x8, 0x1f ;  /* 0x09001f0003027f89 */ /* 0x000e2200000e0000 */
[----:B------:R-:W-:-:S03]  /*0e90*/  ISETP.GT.AND P0, PT, R8, 0x17, PT ;  /* 0x000000170800780c */ /* 0x000fc60003f04270 */
[----:B------:R-:W1:Y:S10]  /*0ea0*/  SHFL.DOWN PT, R5, R0, 0x8, 0x1f ;  /* 0x09001f0000057f89 */ /* 0x000e7400000e0000 */
[----:B0-----:R-:W-:Y:S01]  /*0eb0*/  @!P0 FADD R3, R3, R2 ;  /* 0x0000000203038221 */ /* 0x001fe20000000000 */
[----:B-1----:R-:W-:-:S04]  /*0ec0*/  @!P0 FADD R0, R0, R5 ;  /* 0x0000000500008221 */ /* 0x002fc80000000000 */
[----:B------:R-:W0:Y:S01]  /*0ed0*/  SHFL.DOWN PT, R2, R3, 0x10, 0x1f ;  /* 0x0a001f0003027f89 */ /* 0x000e2200000e0000 */
[----:B------:R-:W-:-:S03]  /*0ee0*/  ISETP.NE.AND P0, PT, R9, RZ, PT ;  /* 0x000000ff0900720c */ /* 0x000fc60003f05270 */
[----:B------:R-:W1:Y:S01]  /*0ef0*/  SHFL.DOWN PT, R5, R0, 0x10, 0x1f ;  /* 0x0a001f0000057f89 */ /* 0x000e6200000e0000 */
[----:B0-----:R-:W-:Y:S01]  /*0f00*/  FADD R6, R3, R2 ;  /* 0x0000000203067221 */ /* 0x001fe20000000000 */
[----:B-1----:R-:W-:-:S05]  /*0f10*/  FADD R7, R0, R5 ;  /* 0x0000000500077221 */ /* 0x002fca0000000000 */
[----:B------:R2:W-:Y:S01]  /*0f20*/  @!P1 STS.64 [R4+0x10], R6 ;  /* 0x0000100604009388 */ /* 0x0005e20000000a00 */
[----:B------:R-:W-:Y:S01]  /*0f30*/  BAR.SYNC.DEFER_BLOCKING 0x0 ;  /* 0x0000000000007b1d */ /* 0x000fe20000010000 */
[----:B------:R-:W-:-:S04]  /*0f40*/  ISETP.GT.AND P1, PT, R8, 0xf, PT ;  /* 0x0000000f0800780c */ /* 0x000fc80003f24270 */
[----:B------:R-:W-:Y:S02]  /*0f50*/  FSEL R2, R3, R6, P1 ;  /* 0x0000000603027208 */ /* 0x000fe40000800000 */
[----:B------:R-:W-:Y:S01]  /*0f60*/  FSEL R3, R0, R7, P1 ;  /* 0x0000000700037208 */ /* 0x000fe20000800000 */
[----:B------:R-:W-:Y:S06]  /*0f70*/  @P0 BRA `(.L_x_16) ;  /* 0x0000001c00b40947 */ /* 0x000fec0003800000 */
[----:B------:R-:W0:Y:S01]  /*0f80*/  S2UR UR5, SR_CgaCtaId ;  /* 0x00000000000579c3 */ /* 0x000e220000008800 */
[----:B------:R-:W-:Y:S02]  /*0f90*/  UMOV UR4, 0x400 ;  /* 0x0000040000047882 */ /* 0x000fe40000000000 */
[----:B0-----:R-:W-:-:S09]  /*0fa0*/  ULEA UR4, UR5, UR4, 0x18 ;  /* 0x0000000405047291 */ /* 0x001fd2000f8ec0ff */
[----:B------:R-:W0:Y:S04]  /*0fb0*/  LDS.64 R24, [UR4+0x18] ;  /* 0x00001804ff187984 */ /* 0x000e280008000a00 */
[----:B------:R-:W1:Y:S04]  /*0fc0*/  LDS.128 R20, [UR4+0x20] ;  /* 0x00002004ff147984 */ /* 0x000e680008000c00 */
[----:B--2---:R-:W2:Y:S04]  /*0fd0*/  LDS.128 R4, [UR4+0x30] ;  /* 0x00003004ff047984 */ /* 0x004ea80008000c00 */
[----:B------:R-:W3:Y:S04]  /*0fe0*/  LDS.128 R16, [UR4+0x40] ;  /* 0x00004004ff107984 */ /* 0x000ee80008000c00 */
[----:B------:R-:W4:Y:S04]  /*0ff0*/  LDS.128 R12, [UR4+0x50] ;  /* 0x00005004ff0c7984 */ /* 0x000f280008000c00 */
[----:B------:R-:W5:Y:S01]  /*1000*/  LDS.128 R8, [UR4+0x60] ;  /* 0x00006004ff087984 */ /* 0x000f620008000c00 */
[----:B0-----:R-:W-:Y:S01]  /*1010*/  FADD R27, R2, R24 ;  /* 0x00000018021b7221 */ /* 0x001fe20000000000 */
[----:B------:R-:W-:-:S03]  /*1020*/  FADD R0, R3, R25 ;  /* 0x0000001903007221 */ /* 0x000fc60000000000 */
[----:B-1----:R-:W-:Y:S01]  /*1030*/  FADD R3, R27, R20 ;  /* 0x000000141b037221 */ /* 0x002fe20000000000 */
[----:B------:R-:W-:Y:S01]  /*1040*/  FADD R0, R0, R21 ;  /* 0x0000001500007221 */ /* 0x000fe20000000000 */
[----:B------:R-:W0:Y:S02]  /*1050*/  LDS.128 R24, [UR4+0x70] ;  /* 0x00007004ff187984 */ /* 0x000e240008000c00 */
[----:B------:R-:W-:Y:S01]  /*1060*/  FADD R3, R3, R22 ;  /* 0x0000001603037221 */ /* 0x000fe20000000000 */
[----:B------:R-:W-:Y:S02]  /*1070*/  FADD R0, R0, R23 ;  /* 0x0000001700007221 */ /* 0x000fe40000000000 */
[----:B------:R-:W1:Y:S01]  /*1080*/  LDS.128 R20, [UR4+0x80] ;  /* 0x00008004ff147984 */ /* 0x000e620008000c00 */
[----:B--2---:R-:W-:Y:S01]  /*1090*/  FADD R3, R3, R4 ;  /* 0x0000000403037221 */ /* 0x004fe20000000000 */
[----:B------:R-:W-:-:S03]  /*10a0*/  FADD R0, R0, R5 ;  /* 0x0000000500007221 */ /* 0x000fc60000000000 */
[----:B------:R-:W-:Y:S01]  /*10b0*/  FADD R3, R3, R6 ;  /* 0x0000000603037221 */ /* 0x000fe20000000000 */
[----:B------:R-:W-:-:S03]  /*10c0*/  FADD R0, R0, R7 ;  /* 0x0000000700007221 */ /* 0x000fc60000000000 */
[----:B---3--:R-:W-:Y:S01]  /*10d0*/  FADD R3, R3, R16 ;  /* 0x0000001003037221 */ /* 0x008fe20000000000 */
[----:B------:R-:W-:-:S03]  /*10e0*/  FADD R0, R0, R17 ;  /* 0x0000001100007221 */ /* 0x000fc60000000000 */
[----:B------:R-:W-:Y:S01]  /*10f0*/  FADD R3, R3, R18 ;  /* 0x0000001203037221 */ /* 0x000fe20000000000 */
[----:B------:R-:W-:-:S03]  /*1100*/  FADD R0, R0, R19 ;  /* 0x0000001300007221 */ /* 0x000fc60000000000 */
[----:B----4-:R-:W-:Y:S01]  /*1110*/  FADD R3, R3, R12 ;  /* 0x0000000c03037221 */ /* 0x010fe20000000000 */
[----:B------:R-:W-:-:S03]  /*1120*/  FADD R0, R0, R13 ;  /* 0x0000000d00007221 */ /* 0x000fc60000000000 */
[----:B------:R-:W-:Y:S01]  /*1130*/  FADD R3, R3, R14 ;  /* 0x0000000e03037221 */ /* 0x000fe20000000000 */
[----:B------:R-:W-:-:S03]  /*1140*/  FADD R0, R0, R15 ;  /* 0x0000000f00007221 */ /* 0x000fc60000000000 */
[----:B-----5:R-:W-:Y:S01]  /*1150*/  FADD R3, R3, R8 ;  /* 0x0000000803037221 */ /* 0x020fe20000000000 */
[----:B------:R-:W-:-:S03]  /*1160*/  FADD R0, R0, R9 ;  /* 0x0000000900007221 */ /* 0x000fc60000000000 */
[----:B------:R-:W-:Y:S01]  /*1170*/  FADD R3, R3, R10 ;  /* 0x0000000a03037221 */ /* 0x000fe20000000000 */
[----:B------:R-:W-:-:S03]  /*1180*/  FADD R0, R0, R11 ;  /* 0x0000000b00007221 */ /* 0x000fc60000000000 */
[----:B0-----:R-:W-:Y:S01]  /*1190*/  FADD R3, R3, R24 ;  /* 0x0000001803037221 */ /* 0x001fe20000000000 */
[----:B------:R-:W-:-:S03]  /*11a0*/  FADD R0, R0, R25 ;  /* 0x0000001900007221 */ /* 0x000fc60000000000 */
[----:B------:R-:W-:Y:S01]  /*11b0*/  FADD R3, R3, R26 ;  /* 0x0000001a03037221 */ /* 0x000fe20000000000 */
[----:B------:R-:W-:-:S03]  /*11c0*/  FADD R0, R0, R27 ;  /* 0x0000001b00007221 */ /* 0x000fc60000000000 */
[----:B-1----:R-:W-:Y:S01]  /*11d0*/  FADD R3, R3, R20 ;  /* 0x0000001403037221 */ /* 0x002fe20000000000 */
[----:B------:R-:W-:-:S03]  /*11e0*/  FADD R0, R0, R21 ;  /* 0x0000001500007221 */ /* 0x000fc60000000000 */
[----:B------:R-:W-:Y:S01]  /*11f0*/  FADD R2, R3, R22 ;  /* 0x0000001603027221 */ /* 0x000fe20000000000 */
[----:B------:R-:W-:Y:S01]  /*1200*/  FADD R3, R0, R23 ;  /* 0x0000001700037221 */ /* 0x000fe20000000000 */
[----:B------:R-:W-:Y:S06]  /*1210*/  BRA `(.L_x_16) ;  /* 0x0000001c000c7947 */ /* 0x000fec0003800000 */
.L_x_15:
[----:B------:R-:W1:Y:S01]  /*1220*/  S2R R6, SR_LANEID ;  /* 0x0000000000067919 */ /* 0x000e620000000000 */
[----:B------:R-:W-:-:S04]  /*1230*/  LOP3.LUT R0, R9, 0x3e0, RZ, 0xc0, !PT ;  /* 0x000003e009007812 */ /* 0x000fc800078ec0ff */
[----:B0-----:R-:W-:Y:S02]  /*1240*/  IADD3 R3, PT, PT, R0, 0x20, RZ ;  /* 0x0000002000037810 */ /* 0x001fe40007ffe0ff */
[----:B------:R-:W-:Y:S02]  /*1250*/  LOP3.LUT R5, RZ, R0, RZ, 0x33, !PT ;  /* 0x00000000ff057212 */ /* 0x000fe400078e33ff */
[-C--:B------:R-:W-:Y:S02]  /*1260*/  ISETP.GT.AND P0, PT, R3, R8.reuse, PT ;  /* 0x000000080300720c */ /* 0x080fe40003f04270 */
[----:B------:R-:W-:-:S04]  /*1270*/  IADD3 R5, PT, PT, R5, R8, RZ ;  /* 0x0000000805057210 */ /* 0x000fc80007ffe0ff */
[----:B------:R-:W-:-:S05]  /*1280*/  SEL R5, R5, 0x1f, P0 ;  /* 0x0000001f05057807 */ /* 0x000fca0000000000 */
[----:B------:R-:W0:Y:S04]  /*1290*/  SHFL.DOWN PT, R0, R7, 0x1, R5 ;  /* 0x0820000007007989 */ /* 0x000e2800000e0005 */
[----:B------:R-:W2:Y:S01]  /*12a0*/  SHFL.DOWN PT, R2, R25, 0x1, R5 ;  /* 0x0820000019027989 */ /* 0x000ea200000e0005 */
[C---:B-1----:R-:W-:Y:S02]  /*12b0*/  ISETP.GE.AND P0, PT, R6.reuse, R5, PT ;  /* 0x000000050600720c */ /* 0x042fe40003f06270 */
[C---:B------:R-:W-:Y:S02]  /*12c0*/  IADD3 R4, PT, PT, R6.reuse, 0x2, RZ ;  /* 0x0000000206047810 */ /* 0x040fe40007ffe0ff */
[----:B------:R-:W-:-:S09]  /*12d0*/  ISETP.NE.AND P1, PT, R6, RZ, PT ;  /* 0x000000ff0600720c */ /* 0x000fd20003f25270 */
[----:B0-----:R-:W-:Y:S01]  /*12e0*/  @!P0 FADD R7, R0, R7 ;  /* 0x0000000700078221 */ /* 0x001fe20000000000 */
[----:B--2---:R-:W-:Y:S01]  /*12f0*/  @!P0 FADD R25, R2, R25 ;  /* 0x0000001902198221 */ /* 0x004fe20000000000 */
[----:B------:R-:W-:-:S03]  /*1300*/  ISETP.GT.AND P0, PT, R4, R5, PT ;  /* 0x000000050400720c */ /* 0x000fc60003f04270 */
[----:B------:R-:W0:Y:S01]  /*1310*/  SHFL.DOWN PT, R0, R7, 0x2, R5 ;  /* 0x0840000007007989 */ /* 0x000e2200000e0005 */
[----:B------:R-:W-:Y:S02]  /*1320*/  IADD3 R4, PT, PT, R6, 0x4, RZ ;  /* 0x0000000406047810 */ /* 0x000fe40007ffe0ff */
[----:B------:R-:W-:Y:S01]  /*1330*/  @!P1 SHF.R.U32.HI R3, RZ, 0x2, R9 ;  /* 0x00000002ff039819 */ /* 0x000fe20000011609 */
[----:B------:R-:W1:Y:S03]  /*1340*/  SHFL.DOWN PT, R2, R25, 0x2, R5 ;  /* 0x0840000019027989 */ /* 0x000e6600000e0005 */
[----:B------:R-:W-:Y:S01]  /*1350*/  @!P1 LOP3.LUT R3, R3, 0xf8, RZ, 0xc0, !PT ;  /* 0x000000f803039812 */ /* 0x000fe200078ec0ff */
[----:B------:R-:W2:Y:S02]  /*1360*/  @!P1 S2R R11, SR_CgaCtaId ;  /* 0x00000000000b9919 */ /* 0x000ea40000008800 */
[----:B0-----:R-:W-:Y:S01]  /*1370*/  @!P0 FADD R7, R7, R0 ;  /* 0x0000000007078221 */ /* 0x001fe20000000000 */
[----:B-1----:R-:W-:-:S04]  /*1380*/  @!P0 FADD R25, R25, R2 ;  /* 0x0000000219198221 */ /* 0x002fc80000000000 */
[----:B------:R-:W0:Y:S01]  /*1390*/  SHFL.DOWN PT, R0, R7, 0x4, R5 ;  /* 0x0880000007007989 */ /* 0x000e2200000e0005 */
[----:B------:R-:W-:Y:S02]  /*13a0*/  ISETP.GT.AND P0, PT, R4, R5, PT ;  /* 0x000000050400720c */ /* 0x000fe40003f04270 */
[----:B------:R-:W-:Y:S01]  /*13b0*/  IADD3 R4, PT, PT, R6, 0x8, RZ ;  /* 0x0000000806047810 */ /* 0x000fe20007ffe0ff */
[----:B------:R-:W1:Y:S10]  /*13c0*/  SHFL.DOWN PT, R2, R25, 0x4, R5 ;  /* 0x0880000019027989 */ /* 0x000e7400000e0005 */
        /* <DEDUP_REMOVED lines=10> */
[----:B------:R-:W-:Y:S01]  /*1470*/  @!P1 MOV R4, 0x400 ;  /* 0x0000040000049802 */ /* 0x000fe20000000f00 */
[----:B------:R-:W1:Y:S03]  /*1480*/  SHFL.DOWN PT, R2, R25, 0x10, R5 ;  /* 0x0a00000019027989 */ /* 0x000e6600000e0005 */
[----:B--2---:R-:W-:-:S04]  /*1490*/  @!P1 LEA R4, R11, R4, 0x18 ;  /* 0x000000040b049211 */ /* 0x004fc800078ec0ff */
[----:B------:R-:W-:-:S03]  /*14a0*/  @!P1 IADD3 R4, PT, PT, R3, R4, RZ ;  /* 0x0000000403049210 */ /* 0x000fc60007ffe0ff */
[----:B0-----:R-:W-:Y:S01]  /*14b0*/  @!P0 FADD R7, R7, R0 ;  /* 0x0000000007078221 */ /* 0x001fe20000000000 */
[----:B-1----:R-:W-:Y:S01]  /*14c0*/  @!P0 FADD R25, R25, R2 ;  /* 0x0000000219198221 */ /* 0x002fe20000000000 */
[----:B------:R-:W-:-:S03]  /*14d0*/  ISETP.NE.AND P0, PT, R9, RZ, PT ;  /* 0x000000ff0900720c */ /* 0x000fc60003f05270 */
[----:B------:R-:W-:Y:S02]  /*14e0*/  MOV R2, R7 ;  /* 0x0000000700027202 */ /* 0x000fe40000000f00 */
[----:B------:R-:W-:-:S05]  /*14f0*/  MOV R3, R25 ;  /* 0x0000001900037202 */ /* 0x000fca0000000f00 */
[----:B------:R1:W-:Y:S01]  /*1500*/  @!P1 STS.64 [R4+0x10], R2 ;  /* 0x0000100204009388 */ /* 0x0003e20000000a00 */
[----:B------:R-:W-:Y:S06]  /*1510*/  BAR.SYNC.DEFER_BLOCKING 0x0 ;  /* 0x0000000000007b1d */ /* 0x000fec0000010000 */
[----:B------:R-:W-:Y:S05]  /*1520*/  @P0 BRA `(.L_x_16) ;  /* 0x0000001800480947 */ /* 0x000fea0003800000 */
[----:B------:R-:W0:Y:S01]  /*1530*/  S2UR UR5, SR_CgaCtaId ;  /* 0x00000000000579c3 */ /* 0x000e220000008800 */
[----:B------:R-:W-:Y:S01]  /*1540*/  UMOV UR4, 0x400 ;  /* 0x0000040000047882 */ /* 0x000fe20000000000 */
[C---:B------:R-:W-:Y:S02]  /*1550*/  ISETP.GT.AND P1, PT, R8.reuse, 0x20, PT ;  /* 0x000000200800780c */ /* 0x040fe40003f24270 */
[C---:B------:R-:W-:Y:S02]  /*1560*/  ISETP.GT.AND P4, PT, R8.reuse, 0x40, PT ;  /* 0x000000400800780c */ /* 0x040fe40003f84270 */
[C---:B------:R-:W-:Y:S02]  /*1570*/  ISETP.GT.AND P3, PT, R8.reuse, 0x60, PT ;  /* 0x000000600800780c */ /* 0x040fe40003f64270 */
[----:B------:R-:W-:Y:S01]  /*1580*/  ISETP.GT.AND P2, PT, R8, 0x80, PT ;  /* 0x000000800800780c */ /* 0x000fe20003f44270 */
[----:B0-----:R-:W-:-:S09]  /*1590*/  ULEA UR4, UR5, UR4, 0x18 ;  /* 0x0000000405047291 */ /* 0x001fd2000f8ec0ff */
[----:B-1----:R-:W0:Y:S04]  /*15a0*/  LDS.64 R4, [UR4+0x18] ;  /* 0x00001804ff047984 */ /* 0x002e280008000a00 */
[----:B------:R-:W1:Y:S04]  /*15b0*/  LDS.128 R12, [UR4+0x20] ;  /* 0x00002004ff0c7984 */ /* 0x000e680008000c00 */
[----:B------:R-:W2:Y:S04]  /*15c0*/  LDS.128 R16, [UR4+0x30] ;  /* 0x00003004ff107984 */ /* 0x000ea80008000c00 */
[----:B------:R-:W3:Y:S04]  /*15d0*/  LDS.128 R20, [UR4+0x40] ;  /* 0x00004004ff147984 */ /* 0x000ee80008000c00 */
[----:B------:R-:W4:Y:S04]  /*15e0*/  LDS.128 R24, [UR4+0x50] ;  /* 0x00005004ff187984 */ /* 0x000f280008000c00 */
[----:B------:R-:W5:Y:S01]  /*15f0*/  LDS.128 R28, [UR4+0x60] ;  /* 0x00006004ff1c7984 */ /* 0x000f620008000c00 */
[----:B0-----:R-:W-:Y:S01]  /*1600*/  @P1 FADD R2, R2, R4 ;  /* 0x0000000402021221 */ /* 0x001fe20000000000 */
[----:B------:R-:W-:Y:S01]  /*1610*/  @P1 FADD R3, R3, R5 ;  /* 0x0000000503031221 */ /* 0x000fe20000000000 */
[----:B------:R-:W-:Y:S01]  /*1620*/  ISETP.GT.AND P1, PT, R8, 0xa0, PT ;  /* 0x000000a00800780c */ /* 0x000fe20003f24270 */
[----:B------:R-:W0:Y:S01]  /*1630*/  LDS.128 R4, [UR4+0x70] ;  /* 0x00007004ff047984 */ /* 0x000e220008000c00 */
[----:B-1----:R-:W-:Y:S01]  /*1640*/  @P4 FADD R2, R2, R12 ;  /* 0x0000000c02024221 */ /* 0x002fe20000000000 */
[----:B------:R-:W-:Y:S01]  /*1650*/  @P4 FADD R3, R3, R13 ;  /* 0x0000000d03034221 */ /* 0x000fe20000000000 */
[----:B------:R-:W-:-:S02]  /*1660*/  ISETP.GT.AND P4, PT, R8, 0xc0, PT ;  /* 0x000000c00800780c */ /* 0x000fc40003f84270 */
[----:B------:R-:W-:Y:S01]  /*1670*/  @P3 FADD R2, R2, R14 ;  /* 0x0000000e02023221 */ /* 0x000fe20000000000 */
[----:B------:R-:W-:Y:S01]  /*1680*/  @P3 FADD R3, R3, R15 ;  /* 0x0000000f03033221 */ /* 0x000fe20000000000 */
[----:B------:R-:W-:Y:S01]  /*1690*/  ISETP.GT.AND P3, PT, R8, 0xe0, PT ;  /* 0x000000e00800780c */ /* 0x000fe20003f64270 */
[----:B------:R-:W1:Y:S01]  /*16a0*/  LDS.128 R12, [UR4+0x80] ;  /* 0x00008004ff0c7984 */ /* 0x000e620008000c00 */
[----:B--2---:R-:W-:Y:S01]  /*16b0*/  @P2 FADD R2, R2, R16 ;  /* 0x0000001002022221 */ /* 0x004fe20000000000 */
[----:B------:R-:W-:Y:S01]  /*16c0*/  @P2 FADD R3, R3, R17 ;  /* 0x0000001103032221 */ /* 0x000fe20000000000 */
[----:B------:R-:W-:Y:S02]  /*16d0*/  ISETP.GT.AND P2, PT, R8, 0x100, PT ;  /* 0x000001000800780c */ /* 0x000fe40003f44270 */
[----:B------:R-:W-:Y:S01]  /*16e0*/  @P1 FADD R2, R2, R18 ;  /* 0x0000001202021221 */ /* 0x000fe20000000000 */
[----:B------:R-:W-:Y:S01]  /*16f0*/  @P1 FADD R3, R3, R19 ;  /* 0x0000001303031221 */ /* 0x000fe20000000000 */
[----:B------:R-:W-:-:S02]  /*1700*/  ISETP.GT.AND P1, PT, R8, 0x120, PT ;  /* 0x000001200800780c */ /* 0x000fc40003f24270 */
[----:B---3--:R-:W-:Y:S01]  /*1710*/  @P4 FADD R2, R2, R20 ;  /* 0x0000001402024221 */ /* 0x008fe20000000000 */
[----:B------:R-:W-:Y:S01]  /*1720*/  @P4 FADD R3, R3, R21 ;  /* 0x0000001503034221 */ /* 0x000fe20000000000 */
[----:B------:R-:W-:Y:S02]  /*1730*/  ISETP.GT.AND P4, PT, R8, 0x140, PT ;  /* 0x000001400800780c */ /* 0x000fe40003f84270 */
[----:B------:R-:W-:Y:S01]  /*1740*/  @P3 FADD R2, R2, R22 ;  /* 0x0000001602023221 */ /* 0x000fe20000000000 */
[----:B------:R-:W-:Y:S01]  /*1750*/  @P3 FADD R3, R3, R23 ;  /* 0x0000001703033221 */ /* 0x000fe20000000000 */
[----:B------:R-:W-:Y:S02]  /*1760*/  ISETP.GT.AND P3, PT, R8, 0x160, PT ;  /* 0x000001600800780c */ /* 0x000fe40003f64270 */
[----:B----4-:R-:W-:Y:S01]  /*1770*/  @P2 FADD R2, R2, R24 ;  /* 0x0000001802022221 */ /* 0x010fe20000000000 */
[----:B------:R-:W-:Y:S01]  /*1780*/  @P2 FADD R3, R3, R25 ;  /* 0x0000001903032221 */ /* 0x000fe20000000000 */
[----:B------:R-:W-:-:S02]  /*1790*/  ISETP.GT.AND P2, PT, R8, 0x180, PT ;  /* 0x000001800800780c */ /* 0x000fc40003f44270 */
[----:B------:R-:W-:Y:S01]  /*17a0*/  @P1 FADD R2, R2, R26 ;  /* 0x0000001a02021221 */ /* 0x000fe20000000000 */
[----:B------:R-:W-:Y:S01]  /*17b0*/  @P1 FADD R3, R3, R27 ;  /* 0x0000001b03031221 */ /* 0x000fe20000000000 */
[----:B------:R-:W-:Y:S02]  /*17c0*/  ISETP.GT.AND P1, PT, R8, 0x1a0, PT ;  /* 0x000001a00800780c */ /* 0x000fe40003f24270 */
[----:B-----5:R-:W-:Y:S01]  /*17d0*/  @P4 FADD R2, R2, R28 ;  /* 0x0000001c02024221 */ /* 0x020fe20000000000 */
[----:B------:R-:W-:Y:S01]  /*17e0*/  @P4 FADD R3, R3, R29 ;  /* 0x0000001d03034221 */ /* 0x000fe20000000000 */
[----:B------:R-:W-:Y:S02]  /*17f0*/  ISETP.GT.AND P4, PT, R8, 0x1c0, PT ;  /* 0x000001c00800780c */ /* 0x000fe40003f84270 */
[----:B------:R-:W-:Y:S01]  /*1800*/  @P3 FADD R2, R2, R30 ;  /* 0x0000001e02023221 */ /* 0x000fe20000000000 */
[----:B------:R-:W-:Y:S01]  /*1810*/  @P3 FADD R3, R3, R31 ;  /* 0x0000001f03033221 */ /* 0x000fe20000000000 */
[----:B------:R-:W-:-:S02]  /*1820*/  ISETP.GT.AND P3, PT, R8, 0x1e0, PT ;  /* 0x000001e00800780c */ /* 0x000fc40003f64270 */
[----:B0-----:R-:W-:Y:S01]  /*1830*/  @P2 FADD R2, R2, R4 ;  /* 0x0000000402022221 */ /* 0x001fe20000000000 */
[----:B------:R-:W-:-:S03]  /*1840*/  @P2 FADD R3, R3, R5 ;  /* 0x0000000503032221 */ /* 0x000fc60000000000 */
[----:B------:R-:W-:Y:S01]  /*1850*/  @P1 FADD R2, R2, R6 ;  /* 0x0000000602021221 */ /* 0x000fe20000000000 */
[----:B------:R-:W-:-:S03]  /*1860*/  @P1 FADD R3, R3, R7 ;  /* 0x0000000703031221 */ /* 0x000fc60000000000 */
[----:B-1----:R-:W-:Y:S01]  /*1870*/  @P4 FADD R2, R2, R12 ;  /* 0x0000000c02024221 */ /* 0x002fe20000000000 */
[----:B------:R-:W-:-:S03]  /*1880*/  @P4 FADD R3, R3, R13 ;  /* 0x0000000d03034221 */ /* 0x000fc60000000000 */
[----:B------:R-:W-:Y:S01]  /*1890*/  @P3 FADD R2, R2, R14 ;  /* 0x0000000e02023221 */ /* 0x000fe20000000000 */
[----:B------:R-:W-:Y:S01]  /*18a0*/  @P3 FADD R3, R3, R15 ;  /* 0x0000000f03033221 */ /* 0x000fe20000000000 */
[----:B------:R-:W-:Y:S06]  /*18b0*/  BRA `(.L_x_16) ;  /* 0x0000001400647947 */ /* 0x000fec0003800000 */
.L_x_2:
[----:B------:R-:W0:Y:S01]  /*18c0*/  S2R R11, SR_TID.X ;  /* 0x00000000000b7919 */ /* 0x000e220000002100 */
[----:B------:R-:W1:Y:S02]  /*18d0*/  LDCU.64 UR4, c[0x0][0x380] ;  /* 0x00007000ff0477ac */ /* 0x000e640008000a00 */
[----:B-1----:R-:W-:Y:S02]  /*18e0*/  MOV R2, UR4 ;  /* 0x0000000400027c02 */ /* 0x002fe40008000f00 */
[----:B------:R-:W-:-:S03]  /*18f0*/  MOV R3, UR5 ;  /* 0x0000000500037c02 */ /* 0x000fc60008000f00 */
[----:B0-----:R-:W-:-:S05]  /*1900*/  IMAD.WIDE.U32 R4, R11, 0x8, R2 ;  /* 0x000000080b047825 */ /* 0x001fca00078e0002 */
[----:B------:R-:W2:Y:S04]  /*1910*/  LDG.E.CONSTANT R19, desc[UR6][R4.64] ;  /* 0x0000000604137981 */ /* 0x000ea8000c1e9900 */
[----:B------:R-:W2:Y:S04]  /*1920*/  LDG.E.CONSTANT R0, desc[UR6][R4.64+0x1000] ;  /* 0x0010000604007981 */ /* 0x000ea8000c1e9900 */
[----:B------:R-:W3:Y:S04]  /*1930*/  LDG.E.CONSTANT R21, desc[UR6][R4.64+0x4] ;  /* 0x0000040604157981 */ /* 0x000ee8000c1e9900 */
[----:B------:R-:W3:Y:S04]  /*1940*/  LDG.E.CONSTANT R6, desc[UR6][R4.64+0x1004] ;  /* 0x0010040604067981 */ /* 0x000ee8000c1e9900 */
[----:B------:R-:W4:Y:S04]  /*1950*/  LDG.E.CONSTANT R7, desc[UR6][R4.64+0x2000] ;  /* 0x0020000604077981 */ /* 0x000f28000c1e9900 */
[----:B------:R-:W5:Y:S04]  /*1960*/  LDG.E.CONSTANT R9, desc[UR6][R4.64+0x2004] ;  /* 0x0020040604097981 */ /* 0x000f68000c1e9900 */
[----:B------:R-:W5:Y:S04]  /*1970*/  LDG.E.CONSTANT R10, desc[UR6][R4.64+0x3000] ;  /* 0x00300006040a7981 */ /* 0x000f68000c1e9900 */
[----:B------:R-:W5:Y:S04]  /*1980*/  LDG.E.CONSTANT R12, desc[UR6][R4.64+0x3004] ;  /* 0x00300406040c7981 */ /* 0x000f68000c1e9900 */
[----:B------:R-:W5:Y:S04]  /*1990*/  LDG.E.CONSTANT R13, desc[UR6][R4.64+0x4000] ;  /* 0x00400006040d7981 */ /* 0x000f68000c1e9900 */
[----:B------:R-:W5:Y:S04]  /*19a0*/  LDG.E.CONSTANT R14, desc[UR6][R4.64+0x4004] ;  /* 0x00400406040e7981 */ /* 0x000f68000c1e9900 */
[----:B------:R-:W5:Y:S04]  /*19b0*/  LDG.E.CONSTANT R15, desc[UR6][R4.64+0x5000] ;  /* 0x00500006040f7981 */ /* 0x000f68000c1e9900 */
[----:B------:R-:W5:Y:S04]  /*19c0*/  LDG.E.CONSTANT R16, desc[UR6][R4.64+0x5004] ;  /* 0x0050040604107981 */ /* 0x000f68000c1e9900 */
[----:B------:R-:W5:Y:S04]  /*19d0*/  LDG.E.CONSTANT R17, desc[UR6][R4.64+0x6000] ;  /* 0x0060000604117981 */ /* 0x000f68000c1e9900 */
[----:B------:R-:W5:Y:S01]  /*19e0*/  LDG.E.CONSTANT R18, desc[UR6][R4.64+0x6004] ;  /* 0x0060040604127981 */ /* 0x000f62000c1e9900 */
[----:B------:R-:W-:Y:S01]  /*19f0*/  ISETP.GE.U32.AND P0, PT, R8, 0x1c00, PT ;  /* 0x00001c000800780c */ /* 0x000fe20003f06070 */
[----:B------:R-:W-:Y:S01]  /*1a00*/  UMOV UR4, 0xe00 ;  /* 0x00000e0000047882 */ /* 0x000fe20000000000 */
[----:B--2---:R-:W-:Y:S01]  /*1a10*/  FADD R0, R19, R0 ;  /* 0x0000000013007221 */ /* 0x004fe20000000000 */
[----:B---3--:R-:W-:-:S03]  /*1a20*/  FADD R6, R21, R6 ;  /* 0x0000000615067221 */ /* 0x008fc60000000000 */
[----:B----4-:R-:W-:Y:S01]  /*1a30*/  FADD R7, R7, R0 ;  /* 0x0000000007077221 */ /* 0x010fe20000000000 */
[----:B-----5:R-:W-:-:S03]  /*1a40*/  FADD R9, R9, R6 ;  /* 0x0000000609097221 */ /* 0x020fc60000000000 */
        /* <DEDUP_REMOVED lines=9> */
[----:B------:R-:W0:Y:S01]  /*1ae0*/  LDC R22, c[0x0][0x390] ;  /* 0x0000e400ff167b82 */ /* 0x000e220000000800 */
[----:B------:R-:W-:Y:S01]  /*1af0*/  IADD3 R23, PT, PT, R8, -0xe00, RZ ;  /* 0xfffff20008177810 */ /* 0x000fe20007ffe0ff */
[----:B------:R-:W-:-:S06]  /*1b00*/  UMOV UR4, 0xe00 ;  /* 0x00000e0000047882 */ /* 0x000fcc0000000000 */
[----:B------:R-:W1:Y:S02]  /*1b10*/  LDC.64 R2, c[0x0][0x380] ;  /* 0x0000e000ff027b82 */ /* 0x000e640000000a00 */
.L_x_19:
[----:B------:R-:W-:-:S05]  /*1b20*/  IADD3 R5, PT, PT, R11, UR4, RZ ;  /* 0x000000040b057c10 */ /* 0x000fca000fffe0ff */
[----:B-1----:R-:W-:-:S05]  /*1b30*/  IMAD.WIDE.U32 R4, R5, 0x8, R2 ;  /* 0x0000000805047825 */ /* 0x002fca00078e0002 */
[----:B------:R-:W2:Y:S04]  /*1b40*/  LDG.E.CONSTANT R9, desc[UR6][R4.64+0x4] ;  /* 0x0000040604097981 */ /* 0x000ea8000c1e9900 */
        /* <DEDUP_REMOVED lines=13> */
[----:B--2---:R-:W-:-:S04]  /*1c20*/  FADD R9, R9, R10 ;  /* 0x0000000a09097221 */ /* 0x004fc80000000000 */
[----:B---3--:R-:W-:Y:S01]  /*1c30*/  FADD R8, R8, R9 ;  /* 0x0000000908087221 */ /* 0x008fe20000000000 */
[----:B----4-:R-:W-:-:S03]  /*1c40*/  FADD R7, R7, R0 ;  /* 0x0000000007077221 */ /* 0x010fc60000000000 */
[----:B-----5:R-:W-:Y:S01]  /*1c50*/  FADD R0, R13, R8 ;  /* 0x000000080d007221 */ /* 0x020fe20000000000 */
[----:B0-----:R-:W-:Y:S01]  /*1c60*/  MOV R8, R22 ;  /* 0x0000001600087202 */ /* 0x001fe20000000f00 */
[----:B------:R-:W-:-:S03]  /*1c70*/  FADD R7, R6, R7 ;  /* 0x0000000706077221 */ /* 0x000fc60000000000 */
[----:B------:R-:W-:Y:S01]  /*1c80*/  IADD3 R6, PT, PT, R8, -UR4, RZ ;  /* 0x8000000408067c10 */ /* 0x000fe2000fffe0ff */
[----:B------:R-:W-:-:S03]  /*1c90*/  FADD R7, R12, R7 ;  /* 0x000000070c077221 */ /* 0x000fc60000000000 */
[----:B------:R-:W-:Y:S01]  /*1ca0*/  ISETP.GE.AND P0, PT, R6, 0xe00, PT ;  /* 0x00000e000600780c */ /* 0x000fe20003f06270 */
        /* <DEDUP_REMOVED lines=9> */
[----:B------:R-:W-:-:S06]  /*1d40*/  UIADD3 UR4, UPT, UPT, UR4, 0xe00, URZ ;  /* 0x00000e0004047890 */ /* 0x000fcc000fffe0ff */
[----:B------:R-:W-:-:S13]  /*1d50*/  ISETP.LT.AND P0, PT, R23, UR4, PT ;  /* 0x0000000417007c0c */ /* 0x000fda000bf01270 */
[----:B------:R-:W-:Y:S05]  /*1d60*/  @!P0 BRA `(.L_x_19) ;  /* 0xfffffffc006c8947 */ /* 0x000fea000383ffff */
.L_x_17:
[----:B------:R-:W-:-:S13]  /*1d70*/  ISETP.LE.AND P0, PT, R8, UR4, PT ;  /* 0x0000000408007c0c */ /* 0x000fda000bf03270 */
[----:B------:R-:W-:Y:S05]  /*1d80*/  @P0 BRA `(.L_x_18) ;  /* 0x0000000800ec0947 */ /* 0x000fea0003800000 */
[----:B------:R-:W-:Y:S01]  /*1d90*/  IADD3 R12, PT, PT, R8, -UR4, RZ ;  /* 0x80000004080c7c10 */ /* 0x000fe2000fffe0ff */
[----:B------:R-:W-:Y:S03]  /*1da0*/  BSSY.RECONVERGENT B1, `(.L_x_18) ;  /* 0x00000b9000017945 */ /* 0x000fe60003800200 */
[----:B------:R-:W-:-:S13]  /*1db0*/  ISETP.GE.AND P0, PT, R11, R12, PT ;  /* 0x0000000c0b00720c */ /* 0x000fda0003f06270 */
[----:B------:R-:W-:Y:S05]  /*1dc0*/  @P0 BRA `(.L_x_20) ;  /* 0x0000000800d80947 */ /* 0x000fea0003800000 */
[-C--:B------:R-:W-:Y:S01]  /*1dd0*/  LOP3.LUT R5, RZ, R11.reuse, RZ, 0x33, !PT ;  /* 0x0000000bff057212 */ /* 0x080fe200078e33ff */
[----:B------:R-:W-:Y:S01]  /*1de0*/  BSSY.RECONVERGENT B2, `(.L_x_21) ;  /* 0x0000016000027945 */ /* 0x000fe20003800200 */
[----:B------:R-:W-:Y:S02]  /*1df0*/  MOV R21, R11 ;  /* 0x0000000b00157202 */ /* 0x000fe40000000f00 */
[----:B------:R-:W-:-:S04]  /*1e00*/  IADD3 R5, PT, PT, R8, -UR4, R5 ;  /* 0x8000000408057c10 */ /* 0x000fc8000fffe005 */
[C---:B------:R-:W-:Y:S02]  /*1e10*/  LOP3.LUT R4, R5.reuse, 0x600, RZ, 0xc0, !PT ;  /* 0x0000060005047812 */ /* 0x040fe400078ec0ff */
[----:B------:R-:W-:Y:S02]  /*1e20*/  ISETP.GE.U32.AND P1, PT, R5, 0x600, PT ;  /* 0x000006000500780c */ /* 0x000fe40003f26070 */
[----:B------:R-:W-:-:S13]  /*1e30*/  ISETP.NE.AND P0, PT, R4, 0x600, PT ;  /* 0x000006000400780c */ /* 0x000fda0003f05270 */
[----:B------:R-:W-:Y:S05]  /*1e40*/  @!P0 BRA `(.L_x_22) ;  /* 0x00000000003c8947 */ /* 0x000fea0003800000 */
[----:B------:R-:W-:Y:S02]  /*1e50*/  LEA.HI R4, R5, 0x1, RZ, 0x17 ;  /* 0x0000000105047811 */ /* 0x000fe400078fb8ff */
[----:B------:R-:W-:Y:S02]  /*1e60*/  IADD3 R7, PT, PT, R11, UR4, RZ ;  /* 0x000000040b077c10 */ /* 0x000fe4000fffe0ff */
[----:B------:R-:W-:Y:S02]  /*1e70*/  LOP3.LUT R4, R4, 0x3, RZ, 0xc0, !PT ;  /* 0x0000000304047812 */ /* 0x000fe400078ec0ff */
[----:B------:R-:W-:Y:S02]  /*1e80*/  MOV R21, R11 ;  /* 0x0000000b00157202 */ /* 0x000fe40000000f00 */
[----:B------:R-:W-:-:S07]  /*1e90*/  IADD3 R6, PT, PT, -R4, RZ, RZ ;  /* 0x000000ff04067210 */ /* 0x000fce0007ffe1ff */
.L_x_23:
[----:B------:R-:W-:-:S05]  /*1ea0*/  IMAD.WIDE.U32 R4, R7, 0x8, R2 ;  /* 0x0000000807047825 */ /* 0x000fca00078e0002 */
[----:B------:R-:W2:Y:S04]  /*1eb0*/  LDG.E.CONSTANT R9, desc[UR6][R4.64] ;  /* 0x0000000604097981 */ /* 0x000ea8000c1e9900 */
[----:B------:R-:W3:Y:S01]  /*1ec0*/  LDG.E.CONSTANT R13, desc[UR6][R4.64+0x4] ;  /* 0x00000406040d7981 */ /* 0x000ee2000c1e9900 */
[----:B------:R-:W-:Y:S02]  /*1ed0*/  IADD3 R6, PT, PT, R6, 0x1, RZ ;  /* 0x0000000106067810 */ /* 0x000fe40007ffe0ff */
[----:B------:R-:W-:Y:S02]  /*1ee0*/  IADD3 R21, PT, PT, R21, 0x200, RZ ;  /* 0x0000020015157810 */ /* 0x000fe40007ffe0ff */
[----:B------:R-:W-:Y:S02]  /*1ef0*/  ISETP.NE.AND P0, PT, R6, RZ, PT ;  /* 0x000000ff0600720c */ /* 0x000fe40003f05270 */
[----:B------:R-:W-:Y:S01]  /*1f00*/  IADD3 R7, PT, PT, R7, 0x200, RZ ;  /* 0x0000020007077810 */ /* 0x000fe20007ffe0ff */
[----:B--2---:R-:W-:Y:S01]  /*1f10*/  FADD R0, R9, R0 ;  /* 0x0000000009007221 */ /* 0x004fe20000000000 */
[----:B---3--:R-:W-:-:S09]  /*1f20*/  FADD R10, R13, R10 ;  /* 0x0000000a0d0a7221 */ /* 0x008fd20000000000 */
[----:B------:R-:W-:Y:S05]  /*1f30*/  @P0 BRA `(.L_x_23) ;  /* 0xfffffffc00d80947 */ /* 0x000fea000383ffff */
.L_x_22:
[----:B------:R-:W-:Y:S05]  /*1f40*/  BSYNC.RECONVERGENT B2 ;  /* 0x0000000000027941 */ /* 0x000fea0003800200 */
.L_x_21:
[----:B------:R-:W-:Y:S05]  /*1f50*/  @!P1 BRA `(.L_x_20) ;  /* 0x0000000800749947 */ /* 0x000fea0003800000 */
[----:B------:R-:W0:Y:S01]  /*1f60*/  LDCU.64 UR8, c[0x0][0x380] ;  /* 0x00007000ff0877ac */ /* 0x000e220008000a00 */
[----:B------:R-:W-:Y:S01]  /*1f70*/  IADD3 R7, PT, PT, R12, -R21, RZ ;  /* 0x800000150c077210 */ /* 0x000fe20007ffe0ff */
[----:B------:R-:W-:Y:S01]  /*1f80*/  BSSY.RECONVERGENT B2, `(.L_x_24) ;  /* 0x000005a000027945 */ /* 0x000fe20003800200 */
[----:B------:R-:W-:Y:S02]  /*1f90*/  IADD3 R5, P0, PT, R21, UR4, RZ ;  /* 0x0000000415057c10 */ /* 0x000fe4000ff1e0ff */
[----:B------:R-:W-:Y:S02]  /*1fa0*/  ISETP.GT.AND P1, PT, R7, 0x1800, PT ;  /* 0x000018000700780c */ /* 0x000fe40003f24270 */
[----:B------:R-:W-:Y:S02]  /*1fb0*/  IADD3.X R6, PT, PT, RZ, RZ, RZ, P0, !PT ;  /* 0x000000ffff067210 */ /* 0x000fe400007fe4ff */
[----:B------:R-:W-:Y:S02]  /*1fc0*/  IADD3 R13, PT, PT, R21, UR4, RZ ;  /* 0x00000004150d7c10 */ /* 0x000fe4000fffe0ff */
[----:B0-----:R-:W-:-:S04]  /*1fd0*/  LEA R4, P0, R5, UR8, 0x3 ;  /* 0x0000000805047c11 */ /* 0x001fc8000f8018ff */
[----:B------:R-:W-:Y:S02]  /*1fe0*/  LEA.HI.X R5, R5, UR9, R6, 0x3, P0 ;  /* 0x0000000905057c11 */ /* 0x000fe400080f1c06 */
[----:B------:R-:W-:-:S04]  /*1ff0*/  IADD3 R4, P0, PT, R4, 0x3004, RZ ;  /* 0x0000300404047810 */ /* 0x000fc80007f1e0ff */
[----:B------:R-:W-:Y:S02]  /*2000*/  IADD3.X R5, PT, PT, RZ, R5, RZ, P0, !PT ;  /* 0x00000005ff057210 */ /* 0x000fe400007fe4ff */
[----:B------:R-:W-:Y:S01]  /*2010*/  PLOP3.LUT P0, PT, PT, PT, PT, 0x80, 0x8 ;  /* 0x000000000008781c */ /* 0x000fe20003f0f070 */
[----:B------:R-:W-:-:S12]  /*2020*/  @!P1 BRA `(.L_x_25) ;  /* 0x00000004003c9947 */ /* 0x000fd80003800000 */
[----:B------:R-:W-:Y:S02]  /*2030*/  PLOP3.LUT P0, PT, PT, PT, PT, 0x8, 0x80 ;  /* 0x000000000080781c */ /* 0x000fe40003f0e170 */
[----:B------:R-:W-:-:S11]  /*2040*/  IADD3 R15, PT, PT, R12, -0x1800, RZ ;  /* 0xffffe8000c0f7810 */ /* 0x000fd60007ffe0ff */
.L_x_26:
[C---:B------:R-:W-:Y:S01]  /*2050*/  IMAD.WIDE.U32 R6, R13.reuse, 0x8, R2 ;  /* 0x000000080d067825 */ /* 0x040fe200078e0002 */
[----:B------:R-:W2:Y:S04]  /*2060*/  LDG.E.CONSTANT R14, desc[UR6][R4.64+-0x2004] ;  /* 0xffdffc06040e7981 */ /* 0x000ea8000c1e9900 */
[----:B------:R-:W3:Y:S04]  /*2070*/  LDG.E.CONSTANT R17, desc[UR6][R6.64] ;  /* 0x0000000606117981 */ /* 0x000ee8000c1e9900 */
[----:B------:R0:W4:Y:S01]  /*2080*/  LDG.E.CONSTANT R19, desc[UR6][R6.64+0x4] ;  /* 0x0000040606137981 */ /* 0x000122000c1e9900 */
[----:B------:R-:W-:-:S03]  /*2090*/  IADD3 R9, PT, PT, R13, 0x800, RZ ;  /* 0x000008000d097810 */ /* 0x000fc60007ffe0ff */
[----:B------:R-:W5:Y:S04]  /*20a0*/  LDG.E.CONSTANT R32, desc[UR6][R4.64+-0x2000] ;  /* 0xffe0000604207981 */ /* 0x000f68000c1e9900 */
[----:B------:R-:W5:Y:S01]  /*20b0*/  LDG.E.CONSTANT R31, desc[UR6][R4.64+-0x1004] ;  /* 0xffeffc06041f7981 */ /* 0x000f62000c1e9900 */
[----:B------:R-:W-:-:S03]  /*20c0*/  IMAD.WIDE.U32 R8, R9, 0x8, R2 ;  /* 0x0000000809087825 */ /* 0x000fc600078e0002 */
[----:B------:R-:W5:Y:S04]  /*20d0*/  LDG.E.CONSTANT R30, desc[UR6][R4.64+-0x1000] ;  /* 0xfff00006041e7981 */ /* 0x000f68000c1e9900 */
[----:B------:R-:W5:Y:S04]  /*20e0*/  LDG.E.CONSTANT R29, desc[UR6][R4.64+-0x4] ;  /* 0xfffffc06041d7981 */ /* 0x000f68000c1e9900 */
[----:B------:R-:W5:Y:S04]  /*20f0*/  LDG.E.CONSTANT R28, desc[UR6][R4.64] ;  /* 0x00000006041c7981 */ /* 0x000f68000c1e9900 */
[----:B------:R-:W5:Y:S04]  /*2100*/  LDG.E.CONSTANT R27, desc[UR6][R8.64] ;  /* 0x00000006081b7981 */ /* 0x000f68000c1e9900 */
[----:B------:R1:W5:Y:S01]  /*2110*/  LDG.E.CONSTANT R26, desc[UR6][R8.64+0x4] ;  /* 0x00000406081a7981 */ /* 0x000362000c1e9900 */
[----:B0-----:R-:W-:-:S03]  /*2120*/  IADD3 R7, PT, PT, R13, 0x1000, RZ ;  /* 0x000010000d077810 */ /* 0x001fc60007ffe0ff */
[----:B------:R-:W5:Y:S04]  /*2130*/  LDG.E.CONSTANT R25, desc[UR6][R4.64+0x1ffc] ;  /* 0x001ffc0604197981 */ /* 0x000f68000c1e9900 */
[----:B------:R-:W5:Y:S01]  /*2140*/  LDG.E.CONSTANT R24, desc[UR6][R4.64+0x2000] ;  /* 0x0020000604187981 */ /* 0x000f62000c1e9900 */
[----:B------:R-:W-:-:S03]  /*2150*/  IMAD.WIDE.U32 R6, R7, 0x8, R2 ;  /* 0x0000000807067825 */ /* 0x000fc600078e0002 */
[----:B------:R-:W5:Y:S04]  /*2160*/  LDG.E.CONSTANT R23, desc[UR6][R4.64+0x2ffc] ;  /* 0x002ffc0604177981 */ /* 0x000f68000c1e9900 */
[----:B------:R-:W5:Y:S04]  /*2170*/  LDG.E.CONSTANT R22, desc[UR6][R4.64+0x3000] ;  /* 0x0030000604167981 */ /* 0x000f68000c1e9900 */
[----:B------:R-:W5:Y:S04]  /*2180*/  LDG.E.CONSTANT R20, desc[UR6][R4.64+0x3ffc] ;  /* 0x003ffc0604147981 */ /* 0x000f68000c1e9900 */
[----:B------:R-:W5:Y:S04]  /*2190*/  LDG.E.CONSTANT R18, desc[UR6][R4.64+0x4000] ;  /* 0x0040000604127981 */ /* 0x000f68000c1e9900 */
[----:B------:R-:W5:Y:S04]  /*21a0*/  LDG.E.CONSTANT R16, desc[UR6][R6.64] ;  /* 0x0000000606107981 */ /* 0x000f68000c1e9900 */
[----:B------:R-:W5:Y:S01]  /*21b0*/  LDG.E.CONSTANT R40, desc[UR6][R6.64+0x4] ;  /* 0x0000040606287981 */ /* 0x000f62000c1e9900 */
[----:B-1----:R-:W-:-:S03]  /*21c0*/  IADD3 R9, PT, PT, R13, 0x1800, RZ ;  /* 0x000018000d097810 */ /* 0x002fc60007ffe0ff */
        /* <DEDUP_REMOVED lines=14> */
[----:B------:R0:W5:Y:S01]  /*22b0*/  LDG.E.CONSTANT R6, desc[UR6][R4.64+0xc000] ;  /* 0x00c0000604067981 */ /* 0x000162000c1e9900 */
[----:B------:R-:W-:-:S04]  /*22c0*/  IADD3 R21, PT, PT, R21, 0x2000, RZ ;  /* 0x0000200015157810 */ /* 0x000fc80007ffe0ff */
[----:B------:R-:W-:Y:S02]  /*22d0*/  ISETP.GE.AND P1, PT, R21, R15, PT ;  /* 0x0000000f1500720c */ /* 0x000fe40003f26270 */
[----:B0-----:R-:W-:Y:S02]  /*22e0*/  IADD3 R4, P2, PT, R4, 0x10000, RZ ;  /* 0x0001000004047810 */ /* 0x001fe40007f5e0ff */
[----:B------:R-:W-:Y:S02]  /*22f0*/  IADD3 R13, PT, PT, R13, 0x2000, RZ ;  /* 0x000020000d0d7810 */ /* 0x000fe40007ffe0ff */
[----:B------:R-:W-:Y:S01]  /*2300*/  IADD3.X R5, PT, PT, RZ, R5, RZ, P2, !PT ;  /* 0x00000005ff057210 */ /* 0x000fe200017fe4ff */
[----:B---3--:R-:W-:Y:S01]  /*2310*/  FADD R17, R17, R0 ;  /* 0x0000000011117221 */ /* 0x008fe20000000000 */
[----:B----4-:R-:W-:-:S03]  /*2320*/  FADD R19, R19, R10 ;  /* 0x0000000a13137221 */ /* 0x010fc60000000000 */
[----:B--2---:R-:W-:Y:S01]  /*2330*/  FADD R14, R17, R14 ;  /* 0x0000000e110e7221 */ /* 0x004fe20000000000 */
        /* <DEDUP_REMOVED lines=30> */
.L_x_25:
[----:B------:R-:W-:Y:S05]  /*2520*/  BSYNC.RECONVERGENT B2 ;  /* 0x0000000000027941 */ /* 0x000fea0003800200 */
.L_x_24:
[----:B------:R-:W-:Y:S01]  /*2530*/  IADD3 R6, PT, PT, R12, -R21, RZ ;  /* 0x800000150c067210 */ /* 0x000fe20007ffe0ff */
[----:B------:R-:W-:Y:S03]  /*2540*/  BSSY.RECONVERGENT B2, `(.L_x_27) ;  /* 0x000002b000027945 */ /* 0x000fe60003800200 */
[----:B------:R-:W-:-:S13]  /*2550*/  ISETP.GT.AND P1, PT, R6, 0x800, PT ;  /* 0x000008000600780c */ /* 0x000fda0003f24270 */
[----:B------:R-:W-:Y:S05]  /*2560*/  @!P1 BRA `(.L_x_28) ;  /* 0x0000000000a09947 */ /* 0x000fea0003800000 */
[C---:B------:R-:W-:Y:S01]  /*2570*/  IMAD.WIDE.U32 R6, R13.reuse, 0x8, R2 ;  /* 0x000000080d067825 */ /* 0x040fe200078e0002 */
[----:B------:R-:W2:Y:S04]  /*2580*/  LDG.E.CONSTANT R14, desc[UR6][R4.64+-0x2004] ;  /* 0xffdffc06040e7981 */ /* 0x000ea8000c1e9900 */
[----:B------:R-:W3:Y:S04]  /*2590*/  LDG.E.CONSTANT R15, desc[UR6][R6.64] ;  /* 0x00000006060f7981 */ /* 0x000ee8000c1e9900 */
[----:B------:R-:W4:Y:S01]  /*25a0*/  LDG.E.CONSTANT R17, desc[UR6][R6.64+0x4] ;  /* 0x0000040606117981 */ /* 0x000f22000c1e9900 */
        /* <DEDUP_REMOVED lines=15> */
[----:B------:R-:W-:-:S02]  /*26a0*/  PLOP3.LUT P0, PT, PT, PT, PT, 0x8, 0x80 ;  /* 0x000000000080781c */ /* 0x000fc40003f0e170 */
[----:B------:R-:W-:Y:S02]  /*26b0*/  IADD3 R21, PT, PT, R21, 0x1000, RZ ;  /* 0x0000100015157810 */ /* 0x000fe40007ffe0ff */
[----:B------:R-:W-:Y:S02]  /*26c0*/  IADD3 R13, PT, PT, R13, 0x1000, RZ ;  /* 0x000010000d0d7810 */ /* 0x000fe40007ffe0ff */
[----:B0-----:R-:W-:-:S04]  /*26d0*/  IADD3 R4, P1, PT, R4, 0x8000, RZ ;  /* 0x0000800004047810 */ /* 0x001fc80007f3e0ff */
        /* <DEDUP_REMOVED lines=17> */
.L_x_28:
[----:B------:R-:W-:Y:S05]  /*27f0*/  BSYNC.RECONVERGENT B2 ;  /* 0x0000000000027941 */ /* 0x000fea0003800200 */
.L_x_27:
[----:B------:R-:W-:-:S13]  /*2800*/  ISETP.LT.OR P0, PT, R21, R12, P0 ;  /* 0x0000000c1500720c */ /* 0x000fda0000701670 */
[----:B------:R-:W-:Y:S05]  /*2810*/  @!P0 BRA `(.L_x_20) ;  /* 0x0000000000448947 */ /* 0x000fea0003800000 */
[----:B------:R-:W-:Y:S01]  /*2820*/  IMAD.WIDE.U32 R2, R13, 0x8, R2 ;  /* 0x000000080d027825 */ /* 0x000fe200078e0002 */
[----:B------:R-:W2:Y:S04]  /*2830*/  LDG.E.CONSTANT R6, desc[UR6][R4.64+-0x2004] ;  /* 0xffdffc0604067981 */ /* 0x000ea8000c1e9900 */
[----:B------:R-:W3:Y:S04]  /*2840*/  LDG.E.CONSTANT R7, desc[UR6][R2.64] ;  /* 0x0000000602077981 */ /* 0x000ee8000c1e9900 */
[----:B------:R-:W4:Y:S04]  /*2850*/  LDG.E.CONSTANT R9, desc[UR6][R2.64+0x4] ;  /* 0x0000040602097981 */ /* 0x000f28000c1e9900 */
[----:B------:R-:W5:Y:S04]  /*2860*/  LDG.E.CONSTANT R8, desc[UR6][R4.64+-0x2000] ;  /* 0xffe0000604087981 */ /* 0x000f68000c1e9900 */
[----:B------:R-:W5:Y:S04]  /*2870*/  LDG.E.CONSTANT R13, desc[UR6][R4.64+-0x1004] ;  /* 0xffeffc06040d7981 */ /* 0x000f68000c1e9900 */
[----:B------:R-:W5:Y:S04]  /*2880*/  LDG.E.CONSTANT R15, desc[UR6][R4.64+-0x1000] ;  /* 0xfff00006040f7981 */ /* 0x000f68000c1e9900 */
[----:B------:R-:W5:Y:S04]  /*2890*/  LDG.E.CONSTANT R17, desc[UR6][R4.64+-0x4] ;  /* 0xfffffc0604117981 */ /* 0x000f68000c1e9900 */
[----:B------:R-:W5:Y:S01]  /*28a0*/  LDG.E.CONSTANT R19, desc[UR6][R4.64] ;  /* 0x0000000604137981 */ /* 0x000f62000c1e9900 */
[----:B---3--:R-:W-:Y:S01]  /*28b0*/  FADD R7, R0, R7 ;  /* 0x0000000700077221 */ /* 0x008fe20000000000 */
[----:B----4-:R-:W-:-:S03]  /*28c0*/  FADD R9, R10, R9 ;  /* 0x000000090a097221 */ /* 0x010fc60000000000 */
[----:B--2---:R-:W-:Y:S01]  /*28d0*/  FADD R6, R7, R6 ;  /* 0x0000000607067221 */ /* 0x004fe20000000000 */
[----:B-----5:R-:W-:-:S03]  /*28e0*/  FADD R8, R9, R8 ;  /* 0x0000000809087221 */ /* 0x020fc60000000000 */
[----:B------:R-:W-:Y:S01]  /*28f0*/  FADD R6, R6, R13 ;  /* 0x0000000d06067221 */ /* 0x000fe20000000000 */
[----:B------:R-:W-:-:S03]  /*2900*/  FADD R8, R8, R15 ;  /* 0x0000000f08087221 */ /* 0x000fc60000000000 */
[----:B------:R-:W-:Y:S01]  /*2910*/  FADD R0, R6, R17 ;  /* 0x0000001106007221 */ /* 0x000fe20000000000 */
[----:B------:R-:W-:-:S07]  /*2920*/  FADD R10, R8, R19 ;  /* 0x00000013080a7221 */ /* 0x000fce0000000000 */
.L_x_20:
[----:B------:R-:W-:Y:S05]  /*2930*/  BSYNC.RECONVERGENT B1 ;  /* 0x0000000000017941 */ /* 0x000fea0003800200 */
.L_x_18:
[----:B------:R-:W0:Y:S01]  /*2940*/  S2R R7, SR_LANEID ;  /* 0x0000000000077919 */ /* 0x000e220000000000 */
[----:B------:R-:W-:Y:S01]  /*2950*/  MOV R3, R0 ;  /* 0x0000000000037202 */ /* 0x000fe20000000f00 */
[----:B------:R-:W-:Y:S04]  /*2960*/  SHFL.DOWN PT, R2, R10, 0x1, 0x1f ;  /* 0x08201f000a027f89 */ /* 0x000fe800000e0000 */
[----:B------:R-:W1:Y:S01]  /*2970*/  SHFL.DOWN PT, R0, R3, 0x1, 0x1f ;  /* 0x08201f0003007f89 */ /* 0x000e6200000e0000 */
[C---:B0-----:R-:W-:Y:S02]  /*2980*/  ISETP.GT.AND P0, PT, R7.reuse, 0x1e, PT ;  /* 0x0000001e0700780c */ /* 0x041fe40003f04270 */
[----:B------:R-:W-:-:S11]  /*2990*/  ISETP.NE.AND P1, PT, R7, RZ, PT ;  /* 0x000000ff0700720c */ /* 0x000fd60003f25270 */
[----:B-1----:R-:W-:Y:S01]  /*29a0*/  @!P0 FADD R3, R0, R3 ;  /* 0x0000000300038221 */ /* 0x002fe20000000000 */
[----:B------:R-:W-:Y:S01]  /*29b0*/  @!P0 FADD R10, R2, R10 ;  /* 0x0000000a020a8221 */ /* 0x000fe20000000000 */
[----:B------:R-:W-:Y:S01]  /*29c0*/  ISETP.GT.AND P0, PT, R7, 0x1d, PT ;  /* 0x0000001d0700780c */ /* 0x000fe20003f04270 */
[----:B------:R-:W0:Y:S01]  /*29d0*/  @!P1 S2R R6, SR_CgaCtaId ;  /* 0x0000000000069919 */ /* 0x000e220000008800 */
[----:B------:R-:W-:Y:S02]  /*29e0*/  @!P1 MOV R5, 0x400 ;  /* 0x0000040000059802 */ /* 0x000fe40000000f00 */
[----:B------:R-:W-:Y:S01]  /*29f0*/  @!P1 SHF.R.U32.HI R4, RZ, 0x2, R11 ;  /* 0x00000002ff049819 */ /* 0x000fe2000001160b */
[----:B------:R-:W1:Y:S03]  /*2a00*/  SHFL.DOWN PT, R0, R3, 0x2, 0x1f ;  /* 0x08401f0003007f89 */ /* 0x000e6600000e0000 */
[----:B------:R-:W-:Y:S01]  /*2a10*/  @!P1 LOP3.LUT R4, R4, 0xf8, RZ, 0xc0, !PT ;  /* 0x000000f804049812 */ /* 0x000fe200078ec0ff */
[----:B------:R-:W2:Y:S04]  /*2a20*/  SHFL.DOWN PT, R2, R10, 0x2, 0x1f ;  /* 0x08401f000a027f89 */ /* 0x000ea800000e0000 */
[----:B-1----:R-:W-:Y:S01]  /*2a30*/  @!P0 FADD R3, R3, R0 ;  /* 0x0000000003038221 */ /* 0x002fe20000000000 */
[----:B--2---:R-:W-:-:S04]  /*2a40*/  @!P0 FADD R10, R10, R2 ;  /* 0x000000020a0a8221 */ /* 0x004fc80000000000 */
[----:B------:R-:W1:Y:S01]  /*2a50*/  SHFL.DOWN PT, R0, R3, 0x4, 0x1f ;  /* 0x08801f0003007f89 */ /* 0x000e6200000e0000 */
[----:B------:R-:W-:Y:S02]  /*2a60*/  ISETP.GT.AND P0, PT, R7, 0x1b, PT ;  /* 0x0000001b0700780c */ /* 0x000fe40003f04270 */
[----:B0-----:R-:W-:Y:S01]  /*2a70*/  @!P1 LEA R5, R6, R5, 0x18 ;  /* 0x0000000506059211 */ /* 0x001fe200078ec0ff */
[----:B------:R-:W0:Y:S03]  /*2a80*/  SHFL.DOWN PT, R2, R10, 0x4, 0x1f ;  /* 0x08801f000a027f89 */ /* 0x000e2600000e0000 */
[----:B------:R-:W-:-:S07]  /*2a90*/  @!P1 IADD3 R6, PT, PT, R4, R5, RZ ;  /* 0x0000000504069210 */ /* 0x000fce0007ffe0ff */
[----:B-1----:R-:W-:Y:S01]  /*2aa0*/  @!P0 FADD R3, R3, R0 ;  /* 0x0000000003038221 */ /* 0x002fe20000000000 */
[----:B0-----:R-:W-:-:S04]  /*2ab0*/  @!P0 FADD R10, R10, R2 ;  /* 0x000000020a0a8221 */ /* 0x001fc80000000000 */
        /* <DEDUP_REMOVED lines=16> */
[----:B------:R-:W1:Y:S01]  /*2bc0*/  S2UR UR5, SR_CgaCtaId ;  /* 0x00000000000579c3 */ /* 0x000e620000008800 */
[----:B------:R-:W-:Y:S02]  /*2bd0*/  UMOV UR4, 0x400 ;  /* 0x0000040000047882 */ /* 0x000fe40000000000 */
[----:B-1----:R-:W-:-:S09]  /*2be0*/  ULEA UR4, UR5, UR4, 0x18 ;  /* 0x0000000405047291 */ /* 0x002fd2000f8ec0ff */
[----:B------:R-:W1:Y:S04]  /*2bf0*/  LDS.64 R24, [UR4+0x18] ;  /* 0x00001804ff187984 */ /* 0x000e680008000a00 */
[----:B------:R-:W2:Y:S04]  /*2c00*/  LDS.128 R20, [UR4+0x20] ;  /* 0x00002004ff147984 */ /* 0x000ea80008000c00 */
[----:B0-----:R-:W0:Y:S04]  /*2c10*/  LDS.128 R4, [UR4+0x30] ;  /* 0x00003004ff047984 */ /* 0x001e280008000c00 */
[----:B------:R-:W3:Y:S04]  /*2c20*/  LDS.128 R16, [UR4+0x40] ;  /* 0x00004004ff107984 */ /* 0x000ee80008000c00 */
[----:B------:R-:W4:Y:S04]  /*2c30*/  LDS.128 R12, [UR4+0x50] ;  /* 0x00005004ff0c7984 */ /* 0x000f280008000c00 */
[----:B------:R-:W5:Y:S01]  /*2c40*/  LDS.128 R8, [UR4+0x60] ;  /* 0x00006004ff087984 */ /* 0x000f620008000c00 */
[----:B-1----:R-:W-:Y:S01]  /*2c50*/  FADD R27, R2, R24 ;  /* 0x00000018021b7221 */ /* 0x002fe20000000000 */
[----:B------:R-:W-:-:S03]  /*2c60*/  FADD R0, R3, R25 ;  /* 0x0000001903007221 */ /* 0x000fc60000000000 */
[----:B--2---:R-:W-:Y:S01]  /*2c70*/  FADD R3, R27, R20 ;  /* 0x000000141b037221 */ /* 0x004fe20000000000 */
[----:B------:R-:W-:Y:S01]  /*2c80*/  FADD R0, R0, R21 ;  /* 0x0000001500007221 */ /* 0x000fe20000000000 */
[----:B------:R-:W1:Y:S02]  /*2c90*/  LDS.128 R24, [UR4+0x70] ;  /* 0x00007004ff187984 */ /* 0x000e640008000c00 */
[----:B------:R-:W-:Y:S01]  /*2ca0*/  FADD R3, R3, R22 ;  /* 0x0000001603037221 */ /* 0x000fe20000000000 */
[----:B------:R-:W-:Y:S02]  /*2cb0*/  FADD R0, R0, R23 ;  /* 0x0000001700007221 */ /* 0x000fe40000000000 */
[----:B------:R-:W2:Y:S01]  /*2cc0*/  LDS.128 R20, [UR4+0x80] ;  /* 0x00008004ff147984 */ /* 0x000ea20008000c00 */
[----:B0-----:R-:W-:Y:S01]  /*2cd0*/  FADD R3, R3, R4 ;  /* 0x0000000403037221 */ /* 0x001fe20000000000 */
        /* <DEDUP_REMOVED lines=15> */
[----:B-1----:R-:W-:Y:S01]  /*2dd0*/  FADD R3, R3, R24 ;  /* 0x0000001803037221 */ /* 0x002fe20000000000 */
[----:B------:R-:W-:-:S03]  /*2de0*/  FADD R0, R0, R25 ;  /* 0x0000001900007221 */ /* 0x000fc60000000000 */
[----:B------:R-:W-:Y:S01]  /*2df0*/  FADD R3, R3, R26 ;  /* 0x0000001a03037221 */ /* 0x000fe20000000000 */
[----:B------:R-:W-:-:S03]  /*2e00*/  FADD R0, R0, R27 ;  /* 0x0000001b00007221 */ /* 0x000fc60000000000 */
[----:B--2---:R-:W-:Y:S01]  /*2e10*/  FADD R3, R3, R20 ;  /* 0x0000001403037221 */ /* 0x004fe20000000000 */
[----:B------:R-:W-:-:S03]  /*2e20*/  FADD R0, R0, R21 ;  /* 0x0000001500007221 */ /* 0x000fc60000000000 */
[----:B------:R-:W-:Y:S01]  /*2e30*/  FADD R2, R3, R22 ;  /* 0x0000001603027221 */ /* 0x000fe20000000000 */
[----:B------:R-:W-:-:S07]  /*2e40*/  FADD R3, R0, R23 ;  /* 0x0000001700037221 */ /* 0x000fce0000000000 */
.L_x_16:
[----:B------:R-:W-:Y:S05]  /*2e50*/  BSYNC.RECONVERGENT B0 ;  /* 0x0000000000007941 */ /* 0x000fea0003800200 */
.L_x_1:
[----:B------:R-:W-:Y:S05]  /*2e60*/  @P0 EXIT ;  /* 0x000000000000094d */ /* 0x000fea0003800000 */
[----:B012---:R-:W0:Y:S01]  /*2e70*/  LDC.64 R4, c[0x0][0x388] ;  /* 0x0000e200ff047b82 */ /* 0x007e220000000a00 */
[----:B------:R-:W1:Y:S02]  /*2e80*/  LDCU.64 UR4, c[0x0][0x398] ;  /* 0x00007300ff0477ac */ /* 0x000e640008000a00 */
[----:B-1----:R-:W-:Y:S01]  /*2e90*/  FADD R7, R2, UR4 ;  /* 0x0000000402077e21 */ /* 0x002fe20008000000 */
[----:B------:R-:W-:-:S04]  /*2ea0*/  FADD R3, R3, UR5 ;  /* 0x0000000503037e21 */ /* 0x000fc80008000000 */
[----:B0-----:R-:W-:Y:S04]  /*2eb0*/  STG.E desc[UR6][R4.64], R7 ;  /* 0x0000000704007986 */ /* 0x001fe8000c101906 */
[----:B------:R-:W-:Y:S01]  /*2ec0*/  STG.E desc[UR6][R4.64+0x4], R3 ;  /* 0x0000040304007986 */ /* 0x000fe2000c101906 */
[----:B------:R-:W-:Y:S05]  /*2ed0*/  EXIT ;  /* 0x000000000000794d */ /* 0x000fea0003800000 */
.L_x_29:
[----:B------:R-:W-:-:S00]  /*2ee0*/  BRA `(.L_x_29) ;  /* 0xfffffffc00fc7947 */ /* 0x000fc0000383ffff */
[----:B------:R-:W-:-:S00]  /*2ef0*/  NOP ;  /* 0x0000000000007918 */ /* 0x000fc00000000000 */
        /* <DEDUP_REMOVED lines=8> */
.L_x_182:


//--------------------- .text._ZN3cub18CUB_300001_SM_10006detail6reduce18DeviceReduceKernelINS2_10policy_hubI5statsyN4cuda3std3__44plusIS5_EEE10Policy1000EN6thrust24THRUST_300001_SM_1000_NS6detail15normal_iteratorINSE_10device_ptrIKfEEEEySA_S5_13compute_statsEEvT0_PT3_T1_NS0_13GridEvenShareISP_EET2_T4_ --------------------------
	.section	.text._ZN3cub18CUB_300001_SM_10006detail6reduce18DeviceReduceKernelINS2_10policy_hubI5statsyN4cuda3std3__44plusIS5_EEE10Policy1000EN6thrust24THRUST_300001_SM_1000_NS6detail15normal_iteratorINSE_10device_ptrIKfEEEEySA_S5_13compute_statsEEvT0_PT3_T1_NS0_13GridEvenShareISP_EET2_T4_,"ax",@progbits
	.align	128
        .global         _ZN3cub18CUB_300001_SM_10006detail6reduce18DeviceReduceKernelINS2_10policy_hubI5statsyN4cuda3std3__44plusIS5_EEE10Policy1000EN6thrust24THRUST_300001_SM_1000_NS6detail15normal_iteratorINSE_10device_ptrIKfEEEEySA_S5_13compute_statsEEvT0_PT3_T1_NS0_13GridEvenShareISP_EET2_T4_
        .type           _ZN3cub18CUB_300001_SM_10006detail6reduce18DeviceReduceKernelINS2_10policy_hubI5statsyN4cuda3std3__44plusIS5_EEE10Policy1000EN6thrust24THRUST_300001_SM_1000_NS6detail15normal_iteratorINSE_10device_ptrIKfEEEEySA_S5_13compute_statsEEvT0_PT3_T1_NS0_13GridEvenShareISP_EET2_T4_,@function
        .size           _ZN3cub18CUB_300001_SM_10006detail6reduce18DeviceReduceKernelINS2_10policy_hubI5statsyN4cuda3std3__44plusIS5_EEE10Policy1000EN6thrust24THRUST_300001_SM_1000_NS6detail15normal_iteratorINSE_10device_ptrIKfEEEEySA_S5_13compute_statsEEvT0_PT3_T1_NS0_13GridEvenShareISP_EET2_T4_,(.L_x_183 - _ZN3cub18CUB_300001_SM_10006detail6reduce18DeviceReduceKernelINS2_10policy_hubI5statsyN4cuda3std3__44plusIS5_EEE10Policy1000EN6thrust24THRUST_300001_SM_1000_NS6detail15normal_iteratorINSE_10device_ptrIKfEEEEySA_S5_13compute_statsEEvT0_PT3_T1_NS0_13GridEvenShareISP_EET2_T4_)
        .other          _ZN3cub18CUB_300001_SM_10006detail6reduce18DeviceReduceKernelINS2_10policy_hubI5statsyN4cuda3std3__44plusIS5_EEE10Policy1000EN6thrust24THRUST_300001_SM_1000_NS6detail15normal_iteratorINSE_10device_ptrIKfEEEEySA_S5_13compute_statsEEvT0_PT3_T1_NS0_13GridEvenShareISP_EET2_T4_,@"STO_CUDA_ENTRY STV_DEFAULT"
_ZN3cub18CUB_300001_SM_10006detail6reduce18DeviceReduceKernelINS2_10policy_hubI5statsyN4cuda3std3__44plusIS5_EEE10Policy1000EN6thrust24THRUST_300001_SM_1000_NS6detail15normal_iteratorINSE_10device_ptrIKfEEEEySA_S5_13compute_statsEEvT0_PT3_T1_NS0_13GridEvenShareISP_EET2_T4_:
.text._ZN3cub18CUB_300001_SM_10006detail6reduce18DeviceReduceKernelINS2_10policy_hubI5statsyN4cuda3std3__44plusIS5_EEE10Policy1000EN6thrust24THRUST_300001_SM_1000_NS6detail15normal_iteratorINSE_10device_ptrIKfEEEEySA_S5_13compute_statsEEvT0_PT3_T1_NS0_13GridEvenShareISP_EET2_T4_:
[----:B------:R-:W-:Y:S01]  /*0000*/  LDC R1, c[0x0][0x37c] ;  /* 0x0000df00ff017b82 */ /* 0x000fe20000000800 */
[----:B------:R-:W0:Y:S01]  /*0010*/  S2R R0, SR_CTAID.X ;  /* 0x0000000000007919 */ /* 0x000e220000002500 */
[----:B------:R-:W1:Y:S01]  /*0020*/  LDCU.64 UR6, c[0x0][0x3b8] ;  /* 0x00007700ff0677ac */ /* 0x000e620008000a00 */
[----:B------:R-:W-:Y:S01]  /*0030*/  BSSY.RECONVERGENT B0, `(.L_x_30) ;  /* 0x00002c2000007945 */ /* 0x000fe20003800200 */
[----:B------:R-:W2:Y:S01]  /*0040*/  LDCU UR4, c[0x0][0x3c0] ;  /* 0x00007800ff0477ac */ /* 0x000ea20008000800 */
[----:B------:R-:W3:Y:S01]  /*0050*/  LDCU.64 UR8, c[0x0][0x358] ;  /* 0x00006b00ff0877ac */ /* 0x000ee20008000a00 */
[----:B-1----:R-:W-:Y:S02]  /*0060*/  MOV R2, UR6 ;  /* 0x0000000600027c02 */ /* 0x002fe40008000f00 */
[----:B------:R-:W-:Y:S02]  /*0070*/  MOV R3, UR7 ;  /* 0x0000000700037c02 */ /* 0x000fe40008000f00 */
[----:B--2---:R-:W-:-:S05]  /*0080*/  MOV R11, UR4 ;  /* 0x00000004000b7c02 */ /* 0x004fca0008000f00 */
[----:B------:R-:W-:Y:S02]  /*0090*/  IMAD R5, R11, 0xe00, RZ ;  /* 0x00000e000b057824 */ /* 0x000fe400078e02ff */
[----:B0-----:R-:W-:-:S03]  /*00a0*/  IMAD R4, R0, 0xe00, RZ ;  /* 0x00000e0000047824 */ /* 0x001fc600078e02ff */
[----:B------:R-:W-:Y:S02]  /*00b0*/  SHF.R.S32.HI R10, RZ, 0x1f, R5 ;  /* 0x0000001fff0a7819 */ /* 0x000fe40000011405 */
[----:B------:R-:W-:-:S04]  /*00c0*/  IADD3 R20, P1, PT, -R4, R2, RZ ;  /* 0x0000000204147210 */ /* 0x000fc80007f3e1ff */
[----:B------:R-:W-:Y:S02]  /*00d0*/  ISETP.GT.U32.AND P0, PT, R20, 0xdff, PT ;  /* 0x00000dff1400780c */ /* 0x000fe40003f04070 */
[----:B------:R-:W-:-:S04]  /*00e0*/  IADD3.X R9, PT, PT, R3, -0x1, RZ, P1, !PT ;  /* 0xffffffff03097810 */ /* 0x000fc80000ffe4ff */
[----:B------:R-:W-:-:S13]  /*00f0*/  ISETP.GT.U32.AND.EX P0, PT, R9, RZ, PT, P0 ;  /* 0x000000ff0900720c */ /* 0x000fda0003f04100 */
[----:B---3--:R-:W-:Y:S05]  /*0100*/  @P0 BRA `(.L_x_31) ;  /* 0x0000001400880947 */ /* 0x008fea0003800000 */
[----:B------:R-:W0:Y:S01]  /*0110*/  S2R R5, SR_TID.X ;  /* 0x0000000000057919 */ /* 0x000e220000002100 */
[----:B------:R-:W-:Y:S01]  /*0120*/  IADD3 R28, PT, PT, -R4, R2, RZ ;  /* 0x00000002041c7210 */ /* 0x000fe20007ffe1ff */
[----:B------:R-:W-:Y:S01]  /*0130*/  BSSY.RECONVERGENT B1, `(.L_x_32) ;  /* 0x000000b000017945 */ /* 0x000fe20003800200 */
[----:B------:R-:W-:Y:S02]  /*0140*/  CS2R R8, SRZ ;  /* 0x0000000000087805 */ /* 0x000fe4000001ff00 */
[----:B0-----:R-:W-:Y:S02]  /*0150*/  ISETP.GE.AND P0, PT, R5, R28, PT ;  /* 0x0000001c0500720c */ /* 0x001fe40003f06270 */
[----:B------:R-:W-:-:S11]  /*0160*/  MOV R7, R5 ;  /* 0x0000000500077202 */ /* 0x000fd60000000f00 */
[----:B------:R-:W-:Y:S05]  /*0170*/  @P0 BRA `(.L_x_33) ;  /* 0x0000000000180947 */ /* 0x000fea0003800000 */
[----:B------:R-:W0:Y:S01]  /*0180*/  LDC.64 R10, c[0x0][0x380] ;  /* 0x0000e000ff0a7b82 */ /* 0x000e220000000a00 */
[----:B------:R-:W-:-:S05]  /*0190*/  IADD3 R3, PT, PT, R4, R5, RZ ;  /* 0x0000000504037210 */ /* 0x000fca0007ffe0ff */
[----:B0-----:R-:W-:-:S05]  /*01a0*/  IMAD.WIDE.U32 R10, R3, 0x4, R10 ;  /* 0x00000004030a7825 */ /* 0x001fca00078e000a */
[----:B------:R-:W2:Y:S01]  /*01b0*/  LDG.E R8, desc[UR8][R10.64] ;  /* 0x000000080a087981 */ /* 0x000ea2000c1e1900 */
[----:B------:R-:W-:Y:S01]  /*01c0*/  IADD3 R7, PT, PT, R5, 0x200, RZ ;  /* 0x0000020005077810 */ /* 0x000fe20007ffe0ff */
[----:B--2---:R-:W-:-:S07]  /*01d0*/  FMUL R9, R8, R8 ;  /* 0x0000000808097220 */ /* 0x004fce0000400000 */
.L_x_33:
[----:B------:R-:W-:Y:S05]  /*01e0*/  BSYNC.RECONVERGENT B1 ;  /* 0x0000000000017941 */ /* 0x000fea0003800200 */
.L_x_32:
[----:B------:R-:W-:Y:S01]  /*01f0*/  ISETP.GE.AND P0, PT, R7, R28, PT ;  /* 0x0000001c0700720c */ /* 0x000fe20003f06270 */
[----:B------:R-:W-:-:S12]  /*0200*/  BSSY.RECONVERGENT B1, `(.L_x_34) ;  /* 0x0000093000017945 */ /* 0x000fd80003800200 */
[----:B------:R-:W-:Y:S05]  /*0210*/  @P0 BRA `(.L_x_35) ;  /* 0x0000000800440947 */ /* 0x000fea0003800000 */
[----:B------:R-:W-:Y:S01]  /*0220*/  LOP3.LUT R3, RZ, R7, RZ, 0x33, !PT ;  /* 0x00000007ff037212 */ /* 0x000fe200078e33ff */
[----:B------:R-:W-:Y:S03]  /*0230*/  BSSY.RECONVERGENT B2, `(.L_x_36) ;  /* 0x0000045000027945 */ /* 0x000fe60003800200 */
[----:B------:R-:W-:-:S04]  /*0240*/  IADD3 R3, PT, PT, -R4, R2, R3 ;  /* 0x0000000204037210 */ /* 0x000fc80007ffe103 */
[C---:B------:R-:W-:Y:S02]  /*0250*/  ISETP.GE.U32.AND P1, PT, R3.reuse, 0x1e00, PT ;  /* 0x00001e000300780c */ /* 0x040fe40003f26070 */
[----:B------:R-:W-:-:S04]  /*0260*/  LEA.HI R6, R3, 0x1, RZ, 0x17 ;  /* 0x0000000103067811 */ /* 0x000fc800078fb8ff */
[----:B------:R-:W-:-:S04]  /*0270*/  LOP3.LUT R23, R6, 0xf, RZ, 0xc0, !PT ;  /* 0x0000000f06177812 */ /* 0x000fc800078ec0ff */
[----:B------:R-:W-:-:S03]  /*0280*/  ISETP.NE.AND P0, PT, R23, RZ, PT ;  /* 0x000000ff1700720c */ /* 0x000fc60003f05270 */
[----:B------:R-:W-:Y:S10]  /*0290*/  @!P1 BRA `(.L_x_37) ;  /* 0x0000000000f89947 */ /* 0x000ff40003800000 */
[----:B------:R-:W0:Y:S01]  /*02a0*/  LDCU.64 UR4, c[0x0][0x380] ;  /* 0x00007000ff0477ac */ /* 0x000e220008000a00 */
[----:B------:R-:W-:Y:S01]  /*02b0*/  IMAD.WIDE.U32 R2, R7, 0x4, RZ ;  /* 0x0000000407027825 */ /* 0x000fe200078e00ff */
[----:B------:R-:W-:-:S04]  /*02c0*/  LOP3.LUT R10, R6, 0xfffff0, RZ, 0xc0, !PT ;  /* 0x00fffff0060a7812 */ /* 0x000fc800078ec0ff */
[----:B------:R-:W-:Y:S01]  /*02d0*/  IADD3 R10, PT, PT, -R10, RZ, RZ ;  /* 0x000000ff0a0a7210 */ /* 0x000fe20007ffe1ff */
[----:B------:R-:W-:-:S03]  /*02e0*/  IMAD.WIDE.U32 R2, R0, 0x3800, R2 ;  /* 0x0000380000027825 */ /* 0x000fc600078e0002 */
[----:B0-----:R-:W-:-:S04]  /*02f0*/  IADD3 R2, P1, PT, R2, UR4, RZ ;  /* 0x0000000402027c10 */ /* 0x001fc8000ff3e0ff */
[----:B------:R-:W-:-:S04]  /*0300*/  IADD3 R2, P2, PT, R2, 0x4000, RZ ;  /* 0x0000400002027810 */ /* 0x000fc80007f5e0ff */
[----:B------:R-:W-:-:S09]  /*0310*/  IADD3.X R3, PT, PT, RZ, UR5, R3, P2, P1 ;  /* 0x00000005ff037c10 */ /* 0x000fd200097e2403 */
.L_x_38:
[----:B------:R-:W2:Y:S04]  /*0320*/  LDG.E R22, desc[UR8][R2.64+-0x4000] ;  /* 0xffc0000802167981 */ /* 0x000ea8000c1e1900 */
[----:B------:R-:W3:Y:S04]  /*0330*/  LDG.E R26, desc[UR8][R2.64+-0x3800] ;  /* 0xffc80008021a7981 */ /* 0x000ee8000c1e1900 */
[----:B------:R-:W4:Y:S04]  /*0340*/  LDG.E R11, desc[UR8][R2.64+-0x3000] ;  /* 0xffd00008020b7981 */ /* 0x000f28000c1e1900 */
[----:B------:R-:W5:Y:S04]  /*0350*/  LDG.E R12, desc[UR8][R2.64+-0x2800] ;  /* 0xffd80008020c7981 */ /* 0x000f68000c1e1900 */
        /* <DEDUP_REMOVED lines=8> */
[----:B------:R-:W5:Y:S01]  /*03e0*/  LDG.E R21, desc[UR8][R2.64+0x2000] ;  /* 0x0020000802157981 */ /* 0x000f62000c1e1900 */
[C---:B--2---:R-:W-:Y:S01]  /*03f0*/  FADD R24, R22.reuse, R8 ;  /* 0x0000000816187221 */ /* 0x044fe20000000000 */
[----:B------:R-:W-:-:S02]  /*0400*/  FFMA R9, R22, R22, R9 ;  /* 0x0000001616097223 */ /* 0x000fc40000000009 */
[----:B------:R-:W2:Y:S01]  /*0410*/  LDG.E R8, desc[UR8][R2.64+0x2800] ;  /* 0x0028000802087981 */ /* 0x000ea2000c1e1900 */
[----:B---3--:R-:W-:Y:S01]  /*0420*/  FADD R24, R24, R26 ;  /* 0x0000001a18187221 */ /* 0x008fe20000000000 */
[----:B------:R-:W-:Y:S02]  /*0430*/  FFMA R26, R26, R26, R9 ;  /* 0x0000001a1a1a7223 */ /* 0x000fe40000000009 */
[----:B------:R-:W3:Y:S04]  /*0440*/  LDG.E R22, desc[UR8][R2.64+0x3000] ;  /* 0x0030000802167981 */ /* 0x000ee8000c1e1900 */
[----:B------:R0:W3:Y:S01]  /*0450*/  LDG.E R9, desc[UR8][R2.64+0x3800] ;  /* 0x0038000802097981 */ /* 0x0000e2000c1e1900 */
[----:B----4-:R-:W-:Y:S01]  /*0460*/  FADD R25, R24, R11 ;  /* 0x0000000b18197221 */ /* 0x010fe20000000000 */
[----:B------:R-:W-:Y:S01]  /*0470*/  FFMA R11, R11, R11, R26 ;  /* 0x0000000b0b0b7223 */ /* 0x000fe2000000001a */
[----:B------:R-:W-:-:S02]  /*0480*/  IADD3 R10, PT, PT, R10, 0x10, RZ ;  /* 0x000000100a0a7810 */ /* 0x000fc40007ffe0ff */
[----:B-----5:R-:W-:Y:S01]  /*0490*/  FADD R24, R25, R12 ;  /* 0x0000000c19187221 */ /* 0x020fe20000000000 */
[----:B------:R-:W-:Y:S01]  /*04a0*/  FFMA R12, R12, R12, R11 ;  /* 0x0000000c0c0c7223 */ /* 0x000fe2000000000b */
[----:B------:R-:W-:Y:S02]  /*04b0*/  ISETP.NE.AND P1, PT, R10, RZ, PT ;  /* 0x000000ff0a00720c */ /* 0x000fe40003f25270 */
[----:B------:R-:W-:Y:S01]  /*04c0*/  FADD R11, R24, R13 ;  /* 0x0000000d180b7221 */ /* 0x000fe20000000000 */
[----:B------:R-:W-:Y:S01]  /*04d0*/  FFMA R13, R13, R13, R12 ;  /* 0x0000000d0d0d7223 */ /* 0x000fe2000000000c */
[----:B0-----:R-:W-:Y:S02]  /*04e0*/  IADD3 R2, P2, PT, R2, 0x8000, RZ ;  /* 0x0000800002027810 */ /* 0x001fe40007f5e0ff */
[----:B------:R-:W-:Y:S01]  /*04f0*/  FADD R12, R11, R14 ;  /* 0x0000000e0b0c7221 */ /* 0x000fe20000000000 */
[----:B------:R-:W-:Y:S01]  /*0500*/  FFMA R14, R14, R14, R13 ;  /* 0x0000000e0e0e7223 */ /* 0x000fe2000000000d */
[----:B------:R-:W-:-:S02]  /*0510*/  IADD3.X R3, PT, PT, RZ, R3, RZ, P2, !PT ;  /* 0x00000003ff037210 */ /* 0x000fc400017fe4ff */
[----:B------:R-:W-:Y:S01]  /*0520*/  FADD R11, R12, R15 ;  /* 0x0000000f0c0b7221 */ /* 0x000fe20000000000 */
[----:B------:R-:W-:Y:S01]  /*0530*/  FFMA R15, R15, R15, R14 ;  /* 0x0000000f0f0f7223 */ /* 0x000fe2000000000e */
[----:B------:R-:W-:Y:S02]  /*0540*/  IADD3 R7, PT, PT, R7, 0x2000, RZ ;  /* 0x0000200007077810 */ /* 0x000fe40007ffe0ff */
[----:B------:R-:W-:Y:S01]  /*0550*/  FADD R12, R11, R16 ;  /* 0x000000100b0c7221 */ /* 0x000fe20000000000 */
[----:B------:R-:W-:-:S03]  /*0560*/  FFMA R16, R16, R16, R15 ;  /* 0x0000001010107223 */ /* 0x000fc6000000000f */
        /* <DEDUP_REMOVED lines=10> */
[----:B--2---:R-:W-:Y:S01]  /*0610*/  FADD R11, R11, R8 ;  /* 0x000000080b0b7221 */ /* 0x004fe20000000000 */
[----:B------:R-:W-:-:S03]  /*0620*/  FFMA R21, R8, R8, R21 ;  /* 0x0000000808157223 */ /* 0x000fc60000000015 */
[----:B---3--:R-:W-:Y:S01]  /*0630*/  FADD R8, R11, R22 ;  /* 0x000000160b087221 */ /* 0x008fe20000000000 */
[----:B------:R-:W-:-:S03]  /*0640*/  FFMA R22, R22, R22, R21 ;  /* 0x0000001616167223 */ /* 0x000fc60000000015 */
[----:B------:R-:W-:Y:S01]  /*0650*/  FADD R8, R8, R9 ;  /* 0x0000000908087221 */ /* 0x000fe20000000000 */
[----:B------:R-:W-:Y:S01]  /*0660*/  FFMA R9, R9, R9, R22 ;  /* 0x0000000909097223 */ /* 0x000fe20000000016 */
[----:B------:R-:W-:Y:S06]  /*0670*/  @P1 BRA `(.L_x_38) ;  /* 0xfffffffc00281947 */ /* 0x000fec000383ffff */
.L_x_37:
[----:B------:R-:W-:Y:S05]  /*0680*/  BSYNC.RECONVERGENT B2 ;  /* 0x0000000000027941 */ /* 0x000fea0003800200 */
.L_x_36:
[----:B------:R-:W-:Y:S05]  /*0690*/  @!P0 BRA `(.L_x_35) ;  /* 0x0000000400248947 */ /* 0x000fea0003800000 */
[----:B------:R-:W-:Y:S01]  /*06a0*/  ISETP.GE.U32.AND P0, PT, R23, 0x8, PT ;  /* 0x000000081700780c */ /* 0x000fe20003f06070 */
[----:B------:R-:W-:Y:S01]  /*06b0*/  BSSY.RECONVERGENT B2, `(.L_x_39) ;  /* 0x0000022000027945 */ /* 0x000fe20003800200 */
[----:B------:R-:W-:-:S04]  /*06c0*/  LOP3.LUT R13, R6, 0x7, RZ, 0xc0, !PT ;  /* 0x00000007060d7812 */ /* 0x000fc800078ec0ff */
[----:B------:R-:W-:-:S07]  /*06d0*/  ISETP.NE.AND P1, PT, R13, RZ, PT ;  /* 0x000000ff0d00720c */ /* 0x000fce0003f25270 */
[----:B------:R-:W-:Y:S06]  /*06e0*/  @!P0 BRA `(.L_x_40) ;  /* 0x0000000000788947 */ /* 0x000fec0003800000 */
[----:B------:R-:W0:Y:S01]  /*06f0*/  LDCU.64 UR4, c[0x0][0x380] ;  /* 0x00007000ff0477ac */ /* 0x000e220008000a00 */
[----:B------:R-:W-:-:S04]  /*0700*/  IADD3 R3, P0, PT, R4, R7, RZ ;  /* 0x0000000704037210 */ /* 0x000fc80007f1e0ff */
[----:B------:R-:W-:Y:S02]  /*0710*/  LEA.HI.X.SX32 R10, R7, RZ, 0x1, P0 ;  /* 0x000000ff070a7211 */ /* 0x000fe400000f0eff */
[----:B0-----:R-:W-:-:S04]  /*0720*/  LEA R2, P0, R3, UR4, 0x2 ;  /* 0x0000000403027c11 */ /* 0x001fc8000f8010ff */
[----:B------:R-:W-:-:S05]  /*0730*/  LEA.HI.X R3, R3, UR5, R10, 0x2, P0 ;  /* 0x0000000503037c11 */ /* 0x000fca00080f140a */
[----:B------:R-:W2:Y:S04]  /*0740*/  LDG.E R14, desc[UR8][R2.64] ;  /* 0x00000008020e7981 */ /* 0x000ea8000c1e1900 */
[----:B------:R-:W3:Y:S04]  /*0750*/  LDG.E R16, desc[UR8][R2.64+0x800] ;  /* 0x0008000802107981 */ /* 0x000ee8000c1e1900 */
[----:B------:R-:W4:Y:S04]  /*0760*/  LDG.E R18, desc[UR8][R2.64+0x1000] ;  /* 0x0010000802127981 */ /* 0x000f28000c1e1900 */
[----:B------:R-:W5:Y:S04]  /*0770*/  LDG.E R20, desc[UR8][R2.64+0x1800] ;  /* 0x0018000802147981 */ /* 0x000f68000c1e1900 */
[----:B------:R-:W5:Y:S04]  /*0780*/  LDG.E R22, desc[UR8][R2.64+0x2000] ;  /* 0x0020000802167981 */ /* 0x000f68000c1e1900 */
[----:B------:R-:W5:Y:S04]  /*0790*/  LDG.E R11, desc[UR8][R2.64+0x2800] ;  /* 0x00280008020b7981 */ /* 0x000f68000c1e1900 */
[----:B------:R-:W5:Y:S04]  /*07a0*/  LDG.E R10, desc[UR8][R2.64+0x3000] ;  /* 0x00300008020a7981 */ /* 0x000f68000c1e1900 */
[----:B------:R0:W5:Y:S01]  /*07b0*/  LDG.E R12, desc[UR8][R2.64+0x3800] ;  /* 0x00380008020c7981 */ /* 0x000162000c1e1900 */
[----:B------:R-:W-:Y:S01]  /*07c0*/  IADD3 R7, PT, PT, R7, 0x1000, RZ ;  /* 0x0000100007077810 */ /* 0x000fe20007ffe0ff */
[----:B--2---:R-:W-:Y:S01]  /*07d0*/  FADD R8, R8, R14 ;  /* 0x0000000e08087221 */ /* 0x004fe20000000000 */
[----:B------:R-:W-:-:S03]  /*07e0*/  FFMA R9, R14, R14, R9 ;  /* 0x0000000e0e097223 */ /* 0x000fc60000000009 */
[----:B---3--:R-:W-:Y:S01]  /*07f0*/  FADD R8, R8, R16 ;  /* 0x0000001008087221 */ /* 0x008fe20000000000 */
[----:B------:R-:W-:-:S03]  /*0800*/  FFMA R9, R16, R16, R9 ;  /* 0x0000001010097223 */ /* 0x000fc60000000009 */
[----:B----4-:R-:W-:Y:S01]  /*0810*/  FADD R8, R8, R18 ;  /* 0x0000001208087221 */ /* 0x010fe20000000000 */
[----:B------:R-:W-:-:S03]  /*0820*/  FFMA R9, R18, R18, R9 ;  /* 0x0000001212097223 */ /* 0x000fc60000000009 */
[----:B-----5:R-:W-:Y:S01]  /*0830*/  FADD R8, R8, R20 ;  /* 0x0000001408087221 */ /* 0x020fe20000000000 */
[----:B------:R-:W-:-:S03]  /*0840*/  FFMA R9, R20, R20, R9 ;  /* 0x0000001414097223 */ /* 0x000fc60000000009 */
[----:B------:R-:W-:Y:S01]  /*0850*/  FADD R8, R8, R22 ;  /* 0x0000001608087221 */ /* 0x000fe20000000000 */
[----:B------:R-:W-:-:S03]  /*0860*/  FFMA R22, R22, R22, R9 ;  /* 0x0000001616167223 */ /* 0x000fc60000000009 */
[----:B0-----:R-:W-:Y:S01]  /*0870*/  FADD R3, R8, R11 ;  /* 0x0000000b08037221 */ /* 0x001fe20000000000 */
[----:B------:R-:W-:-:S03]  /*0880*/  FFMA R11, R11, R11, R22 ;  /* 0x0000000b0b0b7223 */ /* 0x000fc60000000016 */
[----:B------:R-:W-:Y:S01]  /*0890*/  FADD R3, R3, R10 ;  /* 0x0000000a03037221 */ /* 0x000fe20000000000 */
[----:B------:R-:W-:-:S03]  /*08a0*/  FFMA R11, R10, R10, R11 ;  /* 0x0000000a0a0b7223 */ /* 0x000fc6000000000b */
[----:B------:R-:W-:Y:S01]  /*08b0*/  FADD R8, R3, R12 ;  /* 0x0000000c03087221 */ /* 0x000fe20000000000 */
[----:B------:R-:W-:-:S07]  /*08c0*/  FFMA R9, R12, R12, R11 ;  /* 0x0000000c0c097223 */ /* 0x000fce000000000b */
.L_x_40:
[----:B------:R-:W-:Y:S05]  /*08d0*/  BSYNC.RECONVERGENT B2 ;  /* 0x0000000000027941 */ /* 0x000fea0003800200 */
.L_x_39:
        /* <DEDUP_REMOVED lines=14> */
[----:B------:R-:W5:Y:S01]  /*09c0*/  LDG.E R15, desc[UR8][R2.64+0x1800] ;  /* 0x00180008020f7981 */ /* 0x000f62000c1e1900 */
        /* <DEDUP_REMOVED lines=8> */
[----:B------:R-:W-:-:S07]  /*0a50*/  FFMA R9, R15, R15, R4 ;  /* 0x0000000f0f097223 */ /* 0x000fce0000000004 */
.L_x_42:
[----:B------:R-:W-:Y:S05]  /*0a60*/  BSYNC.RECONVERGENT B2 ;  /* 0x0000000000027941 */ /* 0x000fea0003800200 */
.L_x_41:
[----:B------:R-:W-:Y:S05]  /*0a70*/  @!P1 BRA `(.L_x_35) ;  /* 0x00000000002c9947 */ /* 0x000fea0003800000 */
[----:B------:R-:W0:Y:S01]  /*0a80*/  LDC.64 R2, c[0x0][0x380] ;  /* 0x0000e000ff027b82 */ /* 0x000e220000000a00 */
[----:B------:R-:W-:Y:S01]  /*0a90*/  IADD3 R4, PT, PT, -R6, RZ, RZ ;  /* 0x000000ff06047210 */ /* 0x000fe20007ffe1ff */
[----:B0-----:R-:W-:-:S07]  /*0aa0*/  IMAD.WIDE.U32 R2, R0, 0x3800, R2 ;  /* 0x0000380000027825 */ /* 0x001fce00078e0002 */
.L_x_43:
[----:B------:R-:W-:-:S06]  /*0ab0*/  IMAD.WIDE R10, R7, 0x4, R2 ;  /* 0x00000004070a7825 */ /* 0x000fcc00078e0202 */
[----:B------:R-:W2:Y:S01]  /*0ac0*/  LDG.E R10, desc[UR8][R10.64] ;  /* 0x000000080a0a7981 */ /* 0x000ea2000c1e1900 */
[----:B------:R-:W-:Y:S02]  /*0ad0*/  IADD3 R4, PT, PT, R4, 0x1, RZ ;  /* 0x0000000104047810 */ /* 0x000fe40007ffe0ff */
[----:B------:R-:W-:Y:S02]  /*0ae0*/  IADD3 R7, PT, PT, R7, 0x200, RZ ;  /* 0x0000020007077810 */ /* 0x000fe40007ffe0ff */
[----:B------:R-:W-:Y:S01]  /*0af0*/  ISETP.NE.AND P0, PT, R4, RZ, PT ;  /* 0x000000ff0400720c */ /* 0x000fe20003f05270 */
[C---:B--2---:R-:W-:Y:S01]  /*0b00*/  FADD R8, R10.reuse, R8 ;  /* 0x000000080a087221 */ /* 0x044fe20000000000 */
[----:B------:R-:W-:-:S11]  /*0b10*/  FFMA R9, R10, R10, R9 ;  /* 0x0000000a0a097223 */ /* 0x000fd60000000009 */
[----:B------:R-:W-:Y:S05]  /*0b20*/  @P0 BRA `(.L_x_43) ;  /* 0xfffffffc00e00947 */ /* 0x000fea000383ffff */
.L_x_35:
[----:B------:R-:W-:Y:S05]  /*0b30*/  BSYNC.RECONVERGENT B1 ;  /* 0x0000000000017941 */ /* 0x000fea0003800200 */
.L_x_34:
[----:B------:R-:W-:Y:S02]  /*0b40*/  ISETP.GE.AND P0, PT, R28, 0x200, PT ;  /* 0x000002001c00780c */ /* 0x000fe40003f06270 */
[----:B------:R-:W-:Y:S02]  /*0b50*/  MOV R3, R9 ;  /* 0x0000000900037202 */ /* 0x000fe40000000f00 */
[----:B------:R-:W-:-:S09]  /*0b60*/  MOV R2, R8 ;  /* 0x0000000800027202 */ /* 0x000fd20000000f00 */
[----:B------:R-:W-:Y:S05]  /*0b70*/  @!P0 BRA `(.L_x_44) ;  /* 0x00000004004c8947 */ /* 0x000fea0003800000 */
[----:B------:R-:W0:Y:S01]  /*0b80*/  S2R R10, SR_LANEID ;  /* 0x00000000000a7919 */ /* 0x000e220000000000 */
[----:B------:R-:W1:Y:S04]  /*0b90*/  SHFL.DOWN PT, R7, R2, 0x1, 0x1f ;  /* 0x08201f0002077f89 */ /* 0x000e6800000e0000 */
[----:B------:R-:W2:Y:S01]  /*0ba0*/  SHFL.DOWN PT, R4, R3, 0x1, 0x1f ;  /* 0x08201f0003047f89 */ /* 0x000ea200000e0000 */
[----:B-1----:R-:W-:Y:S01]  /*0bb0*/  FADD R7, R7, R2 ;  /* 0x0000000207077221 */ /* 0x002fe20000000000 */
[----:B--2---:R-:W-:Y:S01]  /*0bc0*/  FADD R4, R4, R3 ;  /* 0x0000000304047221 */ /* 0x004fe20000000000 */
[C---:B0-----:R-:W-:Y:S02]  /*0bd0*/  ISETP.GT.AND P0, PT, R10.reuse, 0x1e, PT ;  /* 0x0000001e0a00780c */ /* 0x041fe40003f04270 */
[----:B------:R-:W-:-:S02]  /*0be0*/  ISETP.NE.AND P1, PT, R10, RZ, PT ;  /* 0x000000ff0a00720c */ /* 0x000fc40003f25270 */
[----:B------:R-:W-:Y:S02]  /*0bf0*/  FSEL R7, R2, R7, P0 ;  /* 0x0000000702077208 */ /* 0x000fe40000000000 */
[----:B------:R-:W-:Y:S02]  /*0c00*/  FSEL R4, R3, R4, P0 ;  /* 0x0000000403047208 */ /* 0x000fe40000000000 */
[----:B------:R-:W-:Y:S01]  /*0c10*/  ISETP.GT.AND P0, PT, R10, 0x1d, PT ;  /* 0x0000001d0a00780c */ /* 0x000fe20003f04270 */
[----:B------:R-:W0:Y:S04]  /*0c20*/  SHFL.DOWN PT, R6, R7, 0x2, 0x1f ;  /* 0x08401f0007067f89 */ /* 0x000e2800000e0000 */
[----:B------:R-:W1:Y:S02]  /*0c30*/  SHFL.DOWN PT, R9, R4, 0x2, 0x1f ;  /* 0x08401f0004097f89 */ /* 0x000e6400000e0000 */
[----:B------:R-:W-:-:S06]  /*0c40*/  @!P1 MOV R8, 0x400 ;  /* 0x0000040000089802 */ /* 0x000fcc0000000f00 */
[----:B0-----:R-:W-:Y:S01]  /*0c50*/  @!P0 FADD R7, R7, R6 ;  /* 0x0000000607078221 */ /* 0x001fe20000000000 */
[----:B------:R-:W-:Y:S01]  /*0c60*/  @!P1 SHF.R.U32.HI R6, RZ, 0x2, R5 ;  /* 0x00000002ff069819 */ /* 0x000fe20000011605 */
[----:B-1----:R-:W-:-:S03]  /*0c70*/  @!P0 FADD R4, R4, R9 ;  /* 0x0000000904048221 */ /* 0x002fc60000000000 */
[----:B------:R-:W0:Y:S01]  /*0c80*/  SHFL.DOWN PT, R2, R7, 0x4, 0x1f ;  /* 0x08801f0007027f89 */ /* 0x000e2200000e0000 */
[----:B------:R-:W-:Y:S02]  /*0c90*/  ISETP.GT.AND P0, PT, R10, 0x1b, PT ;  /* 0x0000001b0a00780c */ /* 0x000fe40003f04270 */
[----:B------:R-:W-:Y:S01]  /*0ca0*/  @!P1 LOP3.LUT R6, R6, 0xf8, RZ, 0xc0, !PT ;  /* 0x000000f806069812 */ /* 0x000fe200078ec0ff */
[----:B------:R-:W1:Y:S01]  /*0cb0*/  SHFL.DOWN PT, R3, R4, 0x4, 0x1f ;  /* 0x08801f0004037f89 */ /* 0x000e6200000e0000 */
[----:B------:R-:W2:Y:S09]  /*0cc0*/  @!P1 S2R R9, SR_CgaCtaId ;  /* 0x0000000000099919 */ /* 0x000eb20000008800 */
        /* <DEDUP_REMOVED lines=24> */
[----:B--2---:R-:W1:Y:S04]  /*0e50*/  LDS.128 R4, [UR4+0x20] ;  /* 0x00002004ff047984 */ /* 0x004e680008000c00 */
[----:B------:R-:W2:Y:S04]  /*0e60*/  LDS.128 R20, [UR4+0x30] ;  /* 0x00003004ff147984 */ /* 0x000ea80008000c00 */
        /* <DEDUP_REMOVED lines=36> */
.L_x_44:
[----:B------:R-:W0:Y:S01]  /*10b0*/  S2R R8, SR_LANEID ;  /* 0x0000000000087919 */ /* 0x000e220000000000 */
[----:B------:R-:W-:-:S04]  /*10c0*/  LOP3.LUT R4, R5, 0x3e0, RZ, 0xc0, !PT ;  /* 0x000003e005047812 */ /* 0x000fc800078ec0ff */
[----:B------:R-:W-:Y:S02]  /*10d0*/  IADD3 R7, PT, PT, R4, 0x20, RZ ;  /* 0x0000002004077810 */ /* 0x000fe40007ffe0ff */
[----:B------:R-:W-:Y:S02]  /*10e0*/  LOP3.LUT R9, RZ, R4, RZ, 0x33, !PT ;  /* 0x00000004ff097212 */ /* 0x000fe400078e33ff */
[----:B------:R-:W-:Y:S02]  /*10f0*/  ISETP.GT.AND P0, PT, R7, R28, PT ;  /* 0x0000001c0700720c */ /* 0x000fe40003f04270 */
[----:B------:R-:W-:-:S04]  /*1100*/  IADD3 R9, PT, PT, R28, R9, RZ ;  /* 0x000000091c097210 */ /* 0x000fc80007ffe0ff */
[----:B------:R-:W-:-:S05]  /*1110*/  SEL R9, R9, 0x1f, P0 ;  /* 0x0000001f09097807 */ /* 0x000fca0000000000 */
[----:B------:R-:W1:Y:S04]  /*1120*/  SHFL.DOWN PT, R7, R2, 0x1, R9 ;  /* 0x0820000002077989 */ /* 0x000e6800000e0009 */
[----:B------:R-:W2:Y:S01]  /*1130*/  SHFL.DOWN PT, R4, R3, 0x1, R9 ;  /* 0x0820000003047989 */ /* 0x000ea200000e0009 */
[C---:B0-----:R-:W-:Y:S02]  /*1140*/  ISETP.GE.AND P0, PT, R8.reuse, R9, PT ;  /* 0x000000090800720c */ /* 0x041fe40003f06270 */
[C---:B------:R-:W-:Y:S02]  /*1150*/  IADD3 R6, PT, PT, R8.reuse, 0x2, RZ ;  /* 0x0000000208067810 */ /* 0x040fe40007ffe0ff */
[----:B------:R-:W-:-:S09]  /*1160*/  ISETP.NE.AND P1, PT, R8, RZ, PT ;  /* 0x000000ff0800720c */ /* 0x000fd20003f25270 */
[----:B-1----:R-:W-:Y:S01]  /*1170*/  @!P0 FADD R2, R7, R2 ;  /* 0x0000000207028221 */ /* 0x002fe20000000000 */
[----:B--2---:R-:W-:Y:S01]  /*1180*/  @!P0 FADD R3, R4, R3 ;  /* 0x0000000304038221 */ /* 0x004fe20000000000 */
[----:B------:R-:W-:-:S03]  /*1190*/  ISETP.GT.AND P0, PT, R6, R9, PT ;  /* 0x000000090600720c */ /* 0x000fc60003f04270 */
[----:B------:R-:W0:Y:S01]  /*11a0*/  SHFL.DOWN PT, R7, R2, 0x2, R9 ;  /* 0x0840000002077989 */ /* 0x000e2200000e0009 */
[----:B------:R-:W-:-:S03]  /*11b0*/  IADD3 R6, PT, PT, R8, 0x4, RZ ;  /* 0x0000000408067810 */ /* 0x000fc60007ffe0ff */
[----:B------:R-:W1:Y:S01]  /*11c0*/  SHFL.DOWN PT, R4, R3, 0x2, R9 ;  /* 0x0840000003047989 */ /* 0x000e6200000e0009 */
[----:B------:R-:W2:Y:S05]  /*11d0*/  @!P1 S2R R11, SR_CgaCtaId ;  /* 0x00000000000b9919 */ /* 0x000eaa0000008800 */
        /* <DEDUP_REMOVED lines=11> */
[----:B------:R-:W1:Y:S01]  /*1290*/  SHFL.DOWN PT, R4, R3, 0x8, R9 ;  /* 0x0900000003047989 */ /* 0x000e6200000e0009 */
[----:B------:R-:W-:-:S04]  /*12a0*/  @!P1 MOV R8, 0x400 ;  /* 0x0000040000089802 */ /* 0x000fc80000000f00 */
[----:B--2---:R-:W-:-:S05]  /*12b0*/  @!P1 LEA R11, R11, R8, 0x18 ;  /* 0x000000080b0b9211 */ /* 0x004fca00078ec0ff */
[----:B0-----:R-:W-:Y:S01]  /*12c0*/  @!P0 FADD R2, R2, R7 ;  /* 0x0000000702028221 */ /* 0x001fe20000000000 */
[----:B-1----:R-:W-:-:S04]  /*12d0*/  @!P0 FADD R3, R3, R4 ;  /* 0x0000000403038221 */ /* 0x002fc80000000000 */
[----:B------:R-:W0:Y:S01]  /*12e0*/  SHFL.DOWN PT, R7, R2, 0x10, R9 ;  /* 0x0a00000002077989 */ /* 0x000e2200000e0009 */
[----:B------:R-:W-:Y:S02]  /*12f0*/  ISETP.GT.AND P0, PT, R6, R9, PT ;  /* 0x000000090600720c */ /* 0x000fe40003f04270 */
[----:B------:R-:W-:Y:S01]  /*1300*/  @!P1 SHF.R.U32.HI R6, RZ, 0x2, R5 ;  /* 0x00000002ff069819 */ /* 0x000fe20000011605 */
[----:B------:R-:W1:Y:S03]  /*1310*/  SHFL.DOWN PT, R4, R3, 0x10, R9 ;  /* 0x0a00000003047989 */ /* 0x000e6600000e0009 */
[----:B------:R-:W-:-:S04]  /*1320*/  @!P1 LOP3.LUT R6, R6, 0xf8, RZ, 0xc0, !PT ;  /* 0x000000f806069812 */ /* 0x000fc800078ec0ff */
[----:B------:R-:W-:-:S03]  /*1330*/  @!P1 IADD3 R6, PT, PT, R6, R11, RZ ;  /* 0x0000000b06069210 */ /* 0x000fc60007ffe0ff */
[----:B0-----:R-:W-:Y:S01]  /*1340*/  @!P0 FADD R2, R2, R7 ;  /* 0x0000000702028221 */ /* 0x001fe20000000000 */
[----:B-1----:R-:W-:Y:S01]  /*1350*/  @!P0 FADD R3, R3, R4 ;  /* 0x0000000403038221 */ /* 0x002fe20000000000 */
[----:B------:R-:W-:-:S04]  /*1360*/  ISETP.NE.AND P0, PT, R5, RZ, PT ;  /* 0x000000ff0500720c */ /* 0x000fc80003f05270 */
[----:B------:R1:W-:Y:S01]  /*1370*/  @!P1 STS.64 [R6+0x10], R2 ;  /* 0x0000100206009388 */ /* 0x0003e20000000a00 */
[----:B------:R-:W-:Y:S08]  /*1380*/  BAR.SYNC.DEFER_BLOCKING 0x0 ;  /* 0x0000000000007b1d */ /* 0x000ff00000010000 */
        /* <DEDUP_REMOVED lines=8> */
[----:B------:R-:W0:Y:S04]  /*1410*/  LDS.64 R16, [UR4+0x18] ;  /* 0x00001804ff107984 */ /* 0x000e280008000a00 */
[----:B------:R-:W2:Y:S04]  /*1420*/  LDS.128 R20, [UR4+0x20] ;  /* 0x00002004ff147984 */ /* 0x000ea80008000c00 */
[----:B-1----:R-:W1:Y:S04]  /*1430*/  LDS.128 R4, [UR4+0x30] ;  /* 0x00003004ff047984 */ /* 0x002e680008000c00 */
[----:B------:R-:W3:Y:S04]  /*1440*/  LDS.128 R8, [UR4+0x40] ;  /* 0x00004004ff087984 */ /* 0x000ee80008000c00 */
[----:B------:R-:W4:Y:S04]  /*1450*/  LDS.128 R12, [UR4+0x50] ;  /* 0x00005004ff0c7984 */ /* 0x000f280008000c00 */
[----:B------:R-:W-:Y:S01]  /*1460*/  LDS.128 R24, [UR4+0x80] ;  /* 0x00008004ff187984 */ /* 0x000fe20008000c00 */
[----:B0-----:R-:W-:Y:S01]  /*1470*/  @P3 FADD R2, R2, R16 ;  /* 0x0000001002023221 */ /* 0x001fe20000000000 */
[----:B------:R-:W-:Y:S01]  /*1480*/  @P3 FADD R3, R3, R17 ;  /* 0x0000001103033221 */ /* 0x000fe20000000000 */
[----:B------:R-:W-:Y:S01]  /*1490*/  ISETP.GT.AND P3, PT, R28, 0xa0, PT ;  /* 0x000000a01c00780c */ /* 0x000fe20003f64270 */
[----:B------:R-:W0:Y:S01]  /*14a0*/  LDS.128 R16, [UR4+0x60] ;  /* 0x00006004ff107984 */ /* 0x000e220008000c00 */
[----:B--2---:R-:W-:Y:S01]  /*14b0*/  @P2 FADD R2, R2, R20 ;  /* 0x0000001402022221 */ /* 0x004fe20000000000 */
[----:B------:R-:W-:Y:S01]  /*14c0*/  @P2 FADD R3, R3, R21 ;  /* 0x0000001503032221 */ /* 0x000fe20000000000 */
[----:B------:R-:W-:-:S02]  /*14d0*/  ISETP.GT.AND P2, PT, R28, 0x100, PT ;  /* 0x000001001c00780c */ /* 0x000fc40003f44270 */
[----:B------:R-:W-:Y:S01]  /*14e0*/  @P4 FADD R2, R2, R22 ;  /* 0x0000001602024221 */ /* 0x000fe20000000000 */
[----:B------:R-:W-:Y:S01]  /*14f0*/  @P4 FADD R3, R3, R23 ;  /* 0x0000001703034221 */ /* 0x000fe20000000000 */
[----:B------:R-:W-:Y:S01]  /*1500*/  ISETP.GT.AND P4, PT, R28, 0xc0, PT ;  /* 0x000000c01c00780c */ /* 0x000fe20003f84270 */
[----:B------:R-:W2:Y:S01]  /*1510*/  LDS.128 R20, [UR4+0x70] ;  /* 0x00007004ff147984 */ /* 0x000ea20008000c00 */
[----:B-1----:R-:W-:Y:S01]  /*1520*/  @P1 FADD R2, R2, R4 ;  /* 0x0000000402021221 */ /* 0x002fe20000000000 */
[----:B------:R-:W-:Y:S01]  /*1530*/  @P1 FADD R3, R3, R5 ;  /* 0x0000000503031221 */ /* 0x000fe20000000000 */
[----:B------:R-:W-:Y:S02]  /*1540*/  ISETP.GT.AND P1, PT, R28, 0xe0, PT ;  /* 0x000000e01c00780c */ /* 0x000fe40003f24270 */
[----:B------:R-:W-:Y:S01]  /*1550*/  @P3 FADD R2, R2, R6 ;  /* 0x0000000602023221 */ /* 0x000fe20000000000 */
[----:B------:R-:W-:Y:S01]  /*1560*/  @P3 FADD R3, R3, R7 ;  /* 0x0000000703033221 */ /* 0x000fe20000000000 */
[----:B------:R-:W-:-:S05]  /*1570*/  ISETP.GT.AND P3, PT, R28, 0x120, PT ;  /* 0x000001201c00780c */ /* 0x000fca0003f64270 */
        /* <DEDUP_REMOVED lines=12> */
[----:B0-----:R-:W-:Y:S01]  /*1640*/  @P4 FADD R2, R2, R16 ;  /* 0x0000001002024221 */ /* 0x001fe20000000000 */
[----:B------:R-:W-:Y:S01]  /*1650*/  @P4 FADD R3, R3, R17 ;  /* 0x0000001103034221 */ /* 0x000fe20000000000 */
[----:B------:R-:W-:Y:S02]  /*1660*/  ISETP.GT.AND P4, PT, R28, 0x1c0, PT ;  /* 0x000001c01c00780c */ /* 0x000fe40003f84270 */
[----:B------:R-:W-:Y:S01]  /*1670*/  @P1 FADD R2, R2, R18 ;  /* 0x0000001202021221 */ /* 0x000fe20000000000 */
[----:B------:R-:W-:Y:S01]  /*1680*/  @P1 FADD R3, R3, R19 ;  /* 0x0000001303031221 */ /* 0x000fe20000000000 */
[----:B------:R-:W-:-:S02]  /*1690*/  ISETP.GT.AND P1, PT, R28, 0x1e0, PT ;  /* 0x000001e01c00780c */ /* 0x000fc40003f24270 */
[----:B--2---:R-:W-:Y:S01]  /*16a0*/  @P2 FADD R2, R2, R20 ;  /* 0x0000001402022221 */ /* 0x004fe20000000000 */
[----:B------:R-:W-:-:S03]  /*16b0*/  @P2 FADD R3, R3, R21 ;  /* 0x0000001503032221 */ /* 0x000fc60000000000 */
[----:B------:R-:W-:Y:S01]  /*16c0*/  @P3 FADD R2, R2, R22 ;  /* 0x0000001602023221 */ /* 0x000fe20000000000 */
[----:B------:R-:W-:-:S03]  /*16d0*/  @P3 FADD R3, R3, R23 ;  /* 0x0000001703033221 */ /* 0x000fc60000000000 */
[----:B------:R-:W-:Y:S01]  /*16e0*/  @P4 FADD R2, R2, R24 ;  /* 0x0000001802024221 */ /* 0x000fe20000000000 */
[----:B------:R-:W-:-:S03]  /*16f0*/  @P4 FADD R3, R3, R25 ;  /* 0x0000001903034221 */ /* 0x000fc60000000000 */
[----:B------:R-:W-:Y:S01]  /*1700*/  @P1 FADD R2, R2, R26 ;  /* 0x0000001a02021221 */ /* 0x000fe20000000000 */
[----:B------:R-:W-:Y:S01]  /*1710*/  @P1 FADD R3, R3, R27 ;  /* 0x0000001b03031221 */ /* 0x000fe20000000000 */
[----:B------:R-:W-:Y:S06]  /*1720*/  BRA `(.L_x_45) ;  /* 0x0000001400487947 */ /* 0x000fec0003800000 */
.L_x_31:
[----:B------:R-:W0:Y:S01]  /*1730*/  S2R R13, SR_TID.X ;  /* 0x00000000000d7919 */ /* 0x000e220000002100 */
[----:B------:R-:W1:Y:S01]  /*1740*/  LDC.64 R6, c[0x0][0x380] ;  /* 0x0000e000ff067b82 */ /* 0x000e620000000a00 */
[----:B0-----:R-:W-:-:S05]  /*1750*/  IADD3 R15, PT, PT, R4, R13, RZ ;  /* 0x0000000d040f7210 */ /* 0x001fca0007ffe0ff */
[----:B-1----:R-:W-:-:S05]  /*1760*/  IMAD.WIDE.U32 R6, R15, 0x4, R6 ;  /* 0x000000040f067825 */ /* 0x002fca00078e0006 */
[----:B------:R-:W2:Y:S04]  /*1770*/  LDG.E R15, desc[UR8][R6.64+0x800] ;  /* 0x00080008060f7981 */ /* 0x000ea8000c1e1900 */
[----:B------:R-:W3:Y:S04]  /*1780*/  LDG.E R8, desc[UR8][R6.64] ;  /* 0x0000000806087981 */ /* 0x000ee8000c1e1900 */
[----:B------:R-:W4:Y:S04]  /*1790*/  LDG.E R12, desc[UR8][R6.64+0x1000] ;  /* 0x00100008060c7981 */ /* 0x000f28000c1e1900 */
[----:B------:R-:W5:Y:S04]  /*17a0*/  LDG.E R14, desc[UR8][R6.64+0x1800] ;  /* 0x00180008060e7981 */ /* 0x000f68000c1e1900 */
[----:B------:R-:W5:Y:S04]  /*17b0*/  LDG.E R16, desc[UR8][R6.64+0x2000] ;  /* 0x0020000806107981 */ /* 0x000f68000c1e1900 */
[----:B------:R-:W5:Y:S04]  /*17c0*/  LDG.E R18, desc[UR8][R6.64+0x2800] ;  /* 0x0028000806127981 */ /* 0x000f68000c1e1900 */
[----:B------:R0:W5:Y:S01]  /*17d0*/  LDG.E R19, desc[UR8][R6.64+0x3000] ;  /* 0x0030000806137981 */ /* 0x000162000c1e1900 */
[----:B------:R-:W-:-:S04]  /*17e0*/  ISETP.GE.U32.AND P0, PT, R20, R5, PT ;  /* 0x000000051400720c */ /* 0x000fc80003f06070 */
[----:B------:R-:W-:Y:S01]  /*17f0*/  ISETP.GE.U32.AND.EX P0, PT, R9, R10, PT, P0 ;  /* 0x0000000a0900720c */ /* 0x000fe20003f06100 */
[----:B--2---:R-:W-:Y:S01]  /*1800*/  FMUL R17, R15, R15 ;  /* 0x0000000f0f117220 */ /* 0x004fe20000400000 */
[----:B---3--:R-:W-:-:S03]  /*1810*/  FADD R15, R8, R15 ;  /* 0x0000000f080f7221 */ /* 0x008fc60000000000 */
[----:B------:R-:W-:Y:S01]  /*1820*/  FFMA R17, R8, R8, R17 ;  /* 0x0000000808117223 */ /* 0x000fe20000000011 */
[----:B----4-:R-:W-:-:S03]  /*1830*/  FADD R15, R12, R15 ;  /* 0x0000000f0c0f7221 */ /* 0x010fc60000000000 */
[----:B------:R-:W-:Y:S01]  /*1840*/  FFMA R17, R12, R12, R17 ;  /* 0x0000000c0c117223 */ /* 0x000fe20000000011 */
[----:B-----5:R-:W-:-:S03]  /*1850*/  FADD R15, R14, R15 ;  /* 0x0000000f0e0f7221 */ /* 0x020fc60000000000 */
[----:B------:R-:W-:Y:S01]  /*1860*/  FFMA R17, R14, R14, R17 ;  /* 0x0000000e0e117223 */ /* 0x000fe20000000011 */
[----:B------:R-:W-:-:S03]  /*1870*/  FADD R15, R16, R15 ;  /* 0x0000000f100f7221 */ /* 0x000fc60000000000 */
[----:B------:R-:W-:Y:S01]  /*1880*/  FFMA R17, R16, R16, R17 ;  /* 0x0000001010117223 */ /* 0x000fe20000000011 */
[----:B0-----:R-:W-:-:S03]  /*1890*/  FADD R6, R18, R15 ;  /* 0x0000000f12067221 */ /* 0x001fc60000000000 */
[----:B------:R-:W-:Y:S01]  /*18a0*/  FFMA R8, R18, R18, R17 ;  /* 0x0000001212087223 */ /* 0x000fe20000000011 */
[----:B------:R-:W-:-:S03]  /*18b0*/  FADD R9, R19, R6 ;  /* 0x0000000613097221 */ /* 0x000fc60000000000 */
[----:B------:R-:W-:Y:S01]  /*18c0*/  FFMA R8, R19, R19, R8 ;  /* 0x0000001313087223 */ /* 0x000fe20000000008 */
[----:B------:R-:W-:Y:S06]  /*18d0*/  @!P0 BRA `(.L_x_46) ;  /* 0x0000000c00988947 */ /* 0x000fec0003800000 */
[----:B------:R-:W0:Y:S01]  /*18e0*/  LDCU.64 UR6, c[0x0][0x380] ;  /* 0x00007000ff0677ac */ /* 0x000e220008000a00 */
[----:B------:R-:W-:Y:S02]  /*18f0*/  IADD3 R7, P0, PT, R5, R4, RZ ;  /* 0x0000000405077210 */ /* 0x000fe40007f1e0ff */
[----:B------:R-:W-:Y:S01]  /*1900*/  IADD3 R12, P2, PT, R2, -0xe00, RZ ;  /* 0xfffff200020c7810 */ /* 0x000fe20007f5e0ff */
[----:B------:R-:W-:Y:S01]  /*1910*/  UMOV UR4, URZ ;  /* 0x000000ff00047c82 */ /* 0x000fe20008000000 */
[----:B------:R-:W-:Y:S02]  /*1920*/  LOP3.LUT R14, RZ, R13, RZ, 0x33, !PT ;  /* 0x0000000dff0e7212 */ /* 0x000fe400078e33ff */
[----:B------:R-:W-:Y:S02]  /*1930*/  IADD3 R19, P1, PT, R13, R7, RZ ;  /* 0x000000070d137210 */ /* 0x000fe40007f3e0ff */
[----:B------:R-:W-:Y:S02]  /*1940*/  IADD3.X R6, PT, PT, RZ, R10, RZ, P0, !PT ;  /* 0x0000000aff067210 */ /* 0x000fe400007fe4ff */
[----:B------:R-:W-:-:S02]  /*1950*/  ISETP.GT.U32.AND P0, PT, R7, R12, PT ;  /* 0x0000000c0700720c */ /* 0x000fc40003f04070 */
[----:B------:R-:W-:Y:S02]  /*1960*/  IADD3.X R13, PT, PT, R3, -0x1, RZ, P2, !PT ;  /* 0xffffffff030d7810 */ /* 0x000fe400017fe4ff */
[----:B------:R-:W-:Y:S02]  /*1970*/  IADD3.X R16, PT, PT, RZ, R6, RZ, P1, !PT ;  /* 0x00000006ff107210 */ /* 0x000fe40000ffe4ff */
[----:B------:R-:W-:Y:S02]  /*1980*/  ISETP.GT.U32.AND.EX P0, PT, R6, R13, PT, P0 ;  /* 0x0000000d0600720c */ /* 0x000fe40003f04100 */
[----:B0-----:R-:W-:Y:S02]  /*1990*/  LEA R10, P2, R19, UR6, 0x2 ;  /* 0x00000006130a7c11 */ /* 0x001fe4000f8410ff */
[----:B------:R-:W-:Y:S02]  /*19a0*/  IADD3 R15, PT, PT, -R5, R2, R14 ;  /* 0x00000002050f7210 */ /* 0x000fe40007ffe10e */
[----:B------:R-:W-:-:S02]  /*19b0*/  IADD3 R14, P1, PT, R10, 0x4000, RZ ;  /* 0x000040000a0e7810 */ /* 0x000fc40007f3e0ff */
[----:B------:R-:W-:Y:S02]  /*19c0*/  LEA.HI.X R19, R19, UR7, R16, 0x2, P2 ;  /* 0x0000000713137c11 */ /* 0x000fe400090f1410 */
[----:B------:R-:W-:Y:S02]  /*19d0*/  IADD3 R10, PT, PT, -R4, R15, RZ ;  /* 0x0000000f040a7210 */ /* 0x000fe40007ffe1ff */
[----:B------:R-:W-:Y:S02]  /*19e0*/  MOV R16, R7 ;  /* 0x0000000700107202 */ /* 0x000fe40000000f00 */
[----:B------:R-:W-:Y:S02]  /*19f0*/  MOV R15, R6 ;  /* 0x00000006000f7202 */ /* 0x000fe40000000f00 */
[----:B------:R-:W-:Y:S01]  /*1a00*/  IADD3.X R19, PT, PT, RZ, R19, RZ, P1, !PT ;  /* 0x00000013ff137210 */ /* 0x000fe20000ffe4ff */
[----:B------:R-:W-:Y:S06]  /*1a10*/  @P0 BRA `(.L_x_47) ;  /* 0x0000000000cc0947 */ /* 0x000fec0003800000 */
[----:B------:R-:W0:Y:S01]  /*1a20*/  LDC R11, c[0x0][0x3c0] ;  /* 0x0000f000ff0b7b82 */ /* 0x000e220000000800 */
[----:B------:R-:W1:Y:S07]  /*1a30*/  LDCU.64 UR6, c[0x0][0x380] ;  /* 0x00007000ff0677ac */ /* 0x000e6e0008000a00 */
[----:B------:R-:W2:Y:S02]  /*1a40*/  LDC.64 R2, c[0x0][0x3b8] ;  /* 0x0000ee00ff027b82 */ /* 0x000ea40000000a00 */
.L_x_48:
[----:B------:R-:W3:Y:S02]  /*1a50*/  S2R R4, SR_TID.X ;  /* 0x0000000000047919 */ /* 0x000ee40000002100 */
[----:B---3--:R-:W-:-:S04]  /*1a60*/  IADD3 R5, P0, PT, R4, R7, RZ ;  /* 0x0000000704057210 */ /* 0x008fc80007f1e0ff */
[----:B------:R-:W-:Y:S02]  /*1a70*/  IADD3.X R18, PT, PT, RZ, R6, RZ, P0, !PT ;  /* 0x00000006ff127210 */ /* 0x000fe400007fe4ff */
[----:B-1----:R-:W-:-:S04]  /*1a80*/  LEA R4, P0, R5, UR6, 0x2 ;  /* 0x0000000605047c11 */ /* 0x002fc8000f8010ff */
[----:B------:R-:W-:-:S05]  /*1a90*/  LEA.HI.X R5, R5, UR7, R18, 0x2, P0 ;  /* 0x0000000705057c11 */ /* 0x000fca00080f1412 */
[----:B------:R-:W3:Y:S04]  /*1aa0*/  LDG.E R17, desc[UR8][R4.64] ;  /* 0x0000000804117981 */ /* 0x000ee8000c1e1900 */
[----:B------:R-:W4:Y:S04]  /*1ab0*/  LDG.E R24, desc[UR8][R4.64+0x800] ;  /* 0x0008000804187981 */ /* 0x000f28000c1e1900 */
[----:B------:R-:W5:Y:S04]  /*1ac0*/  LDG.E R23, desc[UR8][R4.64+0x1000] ;  /* 0x0010000804177981 */ /* 0x000f68000c1e1900 */
[----:B------:R-:W5:Y:S04]  /*1ad0*/  LDG.E R21, desc[UR8][R4.64+0x1800] ;  /* 0x0018000804157981 */ /* 0x000f68000c1e1900 */
[----:B------:R-:W5:Y:S04]  /*1ae0*/  LDG.E R20, desc[UR8][R4.64+0x2000] ;  /* 0x0020000804147981 */ /* 0x000f68000c1e1900 */
[----:B------:R-:W5:Y:S04]  /*1af0*/  LDG.E R18, desc[UR8][R4.64+0x2800] ;  /* 0x0028000804127981 */ /* 0x000f68000c1e1900 */
[----:B------:R1:W5:Y:S01]  /*1b00*/  LDG.E R22, desc[UR8][R4.64+0x3000] ;  /* 0x0030000804167981 */ /* 0x000362000c1e1900 */
[----:B--2---:R-:W-:-:S04]  /*1b10*/  IADD3 R26, P1, PT, -R7, R2, RZ ;  /* 0x00000002071a7210 */ /* 0x004fc80007f3e1ff */
[----:B-1----:R-:W-:Y:S01]  /*1b20*/  IADD3.X R4, PT, PT, ~R6, R3, RZ, P1, !PT ;  /* 0x0000000306047210 */ /* 0x002fe20000ffe5ff */
[C---:B---3--:R-:W-:Y:S01]  /*1b30*/  FADD R9, R17.reuse, R9 ;  /* 0x0000000911097221 */ /* 0x048fe20000000000 */
[----:B------:R-:W-:-:S03]  /*1b40*/  FFMA R17, R17, R17, R8 ;  /* 0x0000001111117223 */ /* 0x000fc60000000008 */
[C---:B----4-:R-:W-:Y:S01]  /*1b50*/  FADD R8, R24.reuse, R9 ;  /* 0x0000000918087221 */ /* 0x050fe20000000000 */
[----:B------:R-:W-:Y:S01]  /*1b60*/  FFMA R24, R24, R24, R17 ;  /* 0x0000001818187223 */ /* 0x000fe20000000011 */
[----:B0-----:R-:W-:Y:S02]  /*1b70*/  IMAD R17, R11, 0xe00, RZ ;  /* 0x00000e000b117824 */ /* 0x001fe400078e02ff */
[C---:B-----5:R-:W-:Y:S01]  /*1b80*/  FADD R8, R23.reuse, R8 ;  /* 0x0000000817087221 */ /* 0x060fe20000000000 */
[----:B------:R-:W-:Y:S02]  /*1b90*/  FFMA R24, R23, R23, R24 ;  /* 0x0000001717187223 */ /* 0x000fe40000000018 */
[----:B------:R-:W-:Y:S01]  /*1ba0*/  ISETP.GE.U32.AND P0, PT, R26, R17, PT ;  /* 0x000000111a00720c */ /* 0x000fe20003f06070 */
[C---:B------:R-:W-:Y:S01]  /*1bb0*/  FADD R5, R21.reuse, R8 ;  /* 0x0000000815057221 */ /* 0x040fe20000000000 */
[----:B------:R-:W-:Y:S01]  /*1bc0*/  FFMA R9, R21, R21, R24 ;  /* 0x0000001515097223 */ /* 0x000fe20000000018 */
[----:B------:R-:W-:-:S02]  /*1bd0*/  SHF.R.S32.HI R21, RZ, 0x1f, R17 ;  /* 0x0000001fff157819 */ /* 0x000fc40000011411 */
[C---:B------:R-:W-:Y:S01]  /*1be0*/  FADD R5, R20.reuse, R5 ;  /* 0x0000000514057221 */ /* 0x040fe20000000000 */
[----:B------:R-:W-:Y:S01]  /*1bf0*/  FFMA R9, R20, R20, R9 ;  /* 0x0000001414097223 */ /* 0x000fe20000000009 */
[----:B------:R-:W-:Y:S02]  /*1c00*/  ISETP.GE.U32.AND.EX P0, PT, R4, R21, PT, P0 ;  /* 0x000000150400720c */ /* 0x000fe40003f06100 */
[----:B------:R-:W-:Y:S01]  /*1c10*/  IADD3 R16, P1, PT, R17, R16, RZ ;  /* 0x0000001011107210 */ /* 0x000fe20007f3e0ff */
[C---:B------:R-:W-:Y:S01]  /*1c20*/  FADD R5, R18.reuse, R5 ;  /* 0x0000000512057221 */ /* 0x040fe20000000000 */
[----:B------:R-:W-:Y:S02]  /*1c30*/  FFMA R23, R18, R18, R9 ;  /* 0x0000001212177223 */ /* 0x000fe40000000009 */
[----:B------:R-:W-:Y:S01]  /*1c40*/  IADD3.X R15, PT, PT, R21, R15, RZ, P1, !PT ;  /* 0x0000000f150f7210 */ /* 0x000fe20000ffe4ff */
[C---:B------:R-:W-:Y:S01]  /*1c50*/  FADD R9, R22.reuse, R5 ;  /* 0x0000000516097221 */ /* 0x040fe20000000000 */
[----:B------:R-:W-:-:S05]  /*1c60*/  FFMA R8, R22, R22, R23 ;  /* 0x0000001616087223 */ /* 0x000fca0000000017 */
[----:B------:R-:W-:Y:S05]  /*1c70*/  @!P0 BRA `(.L_x_46) ;  /* 0x0000000800b08947 */ /* 0x000fea0003800000 */
[----:B------:R-:W-:Y:S01]  /*1c80*/  IADD3 R7, P0, PT, R17, R7, RZ ;  /* 0x0000000711077210 */ /* 0x000fe20007f1e0ff */
[----:B------:R-:W-:Y:S01]  /*1c90*/  UIADD3 UR4, UPT, UPT, UR4, 0x1, URZ ;  /* 0x0000000104047890 */ /* 0x000fe2000fffe0ff */
[----:B------:R-:W-:Y:S02]  /*1ca0*/  MOV R4, R14 ;  /* 0x0000000e00047202 */ /* 0x000fe40000000f00 */
[----:B------:R-:W-:Y:S02]  /*1cb0*/  IADD3.X R6, PT, PT, R21, R6, RZ, P0, !PT ;  /* 0x0000000615067210 */ /* 0x000fe400007fe4ff */
[----:B------:R-:W-:Y:S02]  /*1cc0*/  ISETP.GT.U32.AND P0, PT, R7, R12, PT ;  /* 0x0000000c0700720c */ /* 0x000fe40003f04070 */
[----:B------:R-:W-:Y:S02]  /*1cd0*/  MOV R5, R19 ;  /* 0x0000001300057202 */ /* 0x000fe40000000f00 */
[----:B------:R-:W-:-:S02]  /*1ce0*/  ISETP.GT.U32.AND.EX P0, PT, R6, R13, PT, P0 ;  /* 0x0000000d0600720c */ /* 0x000fc40003f04100 */
[C---:B------:R-:W-:Y:S01]  /*1cf0*/  IADD3 R10, PT, PT, -R17.reuse, R10, RZ ;  /* 0x0000000a110a7210 */ /* 0x040fe20007ffe1ff */
[----:B------:R-:W-:-:S03]  /*1d00*/  IMAD.WIDE R4, R17, 0x4, R4 ;  /* 0x0000000411047825 */ /* 0x000fc600078e0204 */
[----:B------:R-:W-:Y:S02]  /*1d10*/  MOV R14, R4 ;  /* 0x00000004000e7202 */ /* 0x000fe40000000f00 */
[----:B------:R-:W-:-:S05]  /*1d20*/  MOV R19, R5 ;  /* 0x0000000500137202 */ /* 0x000fca0000000f00 */
[----:B------:R-:W-:Y:S05]  /*1d30*/  @!P0 BRA `(.L_x_48) ;  /* 0xfffffffc00448947 */ /* 0x000fea000383ffff */
[----:B------:R-:W-:-:S07]  /*1d40*/  MOV R5, R17 ;  /* 0x0000001100057202 */ /* 0x000fce0000000f00 */
.L_x_47:
[----:B------:R-:W0:Y:S01]  /*1d50*/  S2R R13, SR_TID.X ;  /* 0x00000000000d7919 */ /* 0x000e220000002100 */
[CC--:B------:R-:W-:Y:S01]  /*1d60*/  IADD3 R4, PT, PT, -R7.reuse, R2.reuse, RZ ;  /* 0x0000000207047210 */ /* 0x0c0fe20007ffe1ff */
[----:B------:R-:W-:Y:S01]  /*1d70*/  BSSY.RECONVERGENT B1, `(.L_x_46) ;  /* 0x000009c000017945 */ /* 0x000fe20003800200 */
[----:B------:R-:W-:Y:S02]  /*1d80*/  ISETP.GE.U32.AND P1, PT, R7, R2, PT ;  /* 0x000000020700720c */ /* 0x000fe40003f26070 */
[----:B0-----:R-:W-:-:S04]  /*1d90*/  ISETP.GE.AND P0, PT, R13, R4, PT ;  /* 0x000000040d00720c */ /* 0x001fc80003f06270 */
[----:B------:R-:W-:-:S13]  /*1da0*/  ISETP.GE.U32.OR.EX P0, PT, R6, R3, P0, P1 ;  /* 0x000000030600720c */ /* 0x000fda0000706510 */
[----:B------:R-:W-:Y:S05]  /*1db0*/  @P0 BRA `(.L_x_49) ;  /* 0x00000008005c0947 */ /* 0x000fea0003800000 */
[----:B------:R-:W-:Y:S01]  /*1dc0*/  IMAD R12, R0, 0xe00, RZ ;  /* 0x00000e00000c7824 */ /* 0x000fe200078e02ff */
[----:B------:R-:W-:Y:S01]  /*1dd0*/  LOP3.LUT R4, RZ, R13, RZ, 0x33, !PT ;  /* 0x0000000dff047212 */ /* 0x000fe200078e33ff */
[----:B------:R-:W-:Y:S03]  /*1de0*/  BSSY.RECONVERGENT B2, `(.L_x_50) ;  /* 0x0000046000027945 */ /* 0x000fe60003800200 */
[----:B------:R-:W-:-:S04]  /*1df0*/  IADD3 R3, PT, PT, R12, R5, RZ ;  /* 0x000000050c037210 */ /* 0x000fc80007ffe0ff */
[----:B------:R-:W-:Y:S01]  /*1e00*/  IADD3 R3, PT, PT, -R3, R2, R4 ;  /* 0x0000000203037210 */ /* 0x000fe20007ffe104 */
[----:B------:R-:W-:Y:S01]  /*1e10*/  IMAD R2, R11, UR4, RZ ;  /* 0x000000040b027c24 */ /* 0x000fe2000f8e02ff */
[----:B------:R-:W-:-:S03]  /*1e20*/  MOV R4, R13 ;  /* 0x0000000d00047202 */ /* 0x000fc60000000f00 */
[----:B------:R-:W-:-:S05]  /*1e30*/  IMAD R2, R2, -0xe00, R3 ;  /* 0xfffff20002027824 */ /* 0x000fca00078e0203 */
[C---:B------:R-:W-:Y:S02]  /*1e40*/  ISETP.GE.U32.AND P0, PT, R2.reuse, 0x1e00, PT ;  /* 0x00001e000200780c */ /* 0x040fe40003f06070 */
[----:B------:R-:W-:-:S04]  /*1e50*/  LEA.HI R22, R2, 0x1, RZ, 0x17 ;  /* 0x0000000102167811 */ /* 0x000fc800078fb8ff */
[----:B------:R-:W-:-:S04]  /*1e60*/  LOP3.LUT R23, R22, 0xf, RZ, 0xc0, !PT ;  /* 0x0000000f16177812 */ /* 0x000fc800078ec0ff */
[----:B------:R-:W-:-:S03]  /*1e70*/  ISETP.NE.AND P1, PT, R23, RZ, PT ;  /* 0x000000ff1700720c */ /* 0x000fc60003f25270 */
[----:B------:R-:W-:Y:S10]  /*1e80*/  @!P0 BRA `(.L_x_51) ;  /* 0x0000000000ec8947 */ /* 0x000ff40003800000 */
[----:B------:R-:W-:Y:S02]  /*1e90*/  LEA.HI R2, R10, 0x1, RZ, 0x17 ;  /* 0x000000010a027811 */ /* 0x000fe400078fb8ff */
[----:B------:R-:W-:Y:S02]  /*1ea0*/  MOV R4, R13 ;  /* 0x0000000d00047202 */ /* 0x000fe40000000f00 */
[----:B------:R-:W-:-:S04]  /*1eb0*/  LOP3.LUT R2, R2, 0xfffff0, RZ, 0xc0, !PT ;  /* 0x00fffff002027812 */ /* 0x000fc800078ec0ff */
[----:B------:R-:W-:-:S07]  /*1ec0*/  IADD3 R2, PT, PT, -R2, RZ, RZ ;  /* 0x000000ff02027210 */ /* 0x000fce0007ffe1ff */
.L_x_52:
[----:B------:R-:W-:-:S05]  /*1ed0*/  MOV R18, R14 ;  /* 0x0000000e00127202 */ /* 0x000fca0000000f00 */
        /* <DEDUP_REMOVED lines=16> */
[----:B------:R-:W3:Y:S01]  /*1fe0*/  LDG.E R9, desc[UR8][R18.64+0x2000] ;  /* 0x0020000812097981 */ /* 0x000ee2000c1e1900 */
[----:B----4-:R-:W-:Y:S01]  /*1ff0*/  FADD R25, R26, R21 ;  /* 0x000000151a197221 */ /* 0x010fe20000000000 */
[----:B------:R-:W-:Y:S02]  /*2000*/  FFMA R27, R21, R21, R24 ;  /* 0x00000015151b7223 */ /* 0x000fe40000000018 */
[----:B------:R-:W4:Y:S01]  /*2010*/  LDG.E R21, desc[UR8][R18.64+0x2800] ;  /* 0x0028000812157981 */ /* 0x000f22000c1e1900 */
[----:B-----5:R-:W-:Y:S01]  /*2020*/  FADD R26, R25, R20 ;  /* 0x00000014191a7221 */ /* 0x020fe20000000000 */
[----:B------:R-:W-:-:S02]  /*2030*/  FFMA R28, R20, R20, R27 ;  /* 0x00000014141c7223 */ /* 0x000fc4000000001b */
[----:B------:R-:W5:Y:S04]  /*2040*/  LDG.E R24, desc[UR8][R18.64+0x3000] ;  /* 0x0030000812187981 */ /* 0x000f68000c1e1900 */
[----:B------:R0:W5:Y:S01]  /*2050*/  LDG.E R20, desc[UR8][R18.64+0x3800] ;  /* 0x0038000812147981 */ /* 0x000162000c1e1900 */
[----:B------:R-:W-:Y:S01]  /*2060*/  FADD R26, R26, R3 ;  /* 0x000000031a1a7221 */ /* 0x000fe20000000000 */
[----:B------:R-:W-:Y:S01]  /*2070*/  FFMA R28, R3, R3, R28 ;  /* 0x00000003031c7223 */ /* 0x000fe2000000001c */
[----:B------:R-:W-:Y:S02]  /*2080*/  IADD3 R2, PT, PT, R2, 0x10, RZ ;  /* 0x0000001002027810 */ /* 0x000fe40007ffe0ff */
[----:B------:R-:W-:Y:S01]  /*2090*/  FADD R26, R26, R5 ;  /* 0x000000051a1a7221 */ /* 0x000fe20000000000 */
[----:B------:R-:W-:Y:S01]  /*20a0*/  FFMA R28, R5, R5, R28 ;  /* 0x00000005051c7223 */ /* 0x000fe2000000001c */
[----:B------:R-:W-:-:S02]  /*20b0*/  ISETP.NE.AND P0, PT, R2, RZ, PT ;  /* 0x000000ff0200720c */ /* 0x000fc40003f05270 */
        /* <DEDUP_REMOVED lines=10> */
[----:B------:R-:W-:Y:S01]  /*2160*/  FFMA R11, R11, R11, R12 ;  /* 0x0000000b0b0b7223 */ /* 0x000fe2000000000c */
[----:B------:R-:W-:-:S04]  /*2170*/  IADD3 R14, P2, PT, R18, 0x8000, RZ ;  /* 0x00008000120e7810 */ /* 0x000fc80007f5e0ff */
[----:B0-----:R-:W-:Y:S01]  /*2180*/  IADD3.X R19, PT, PT, RZ, R19, RZ, P2, !PT ;  /* 0x00000013ff137210 */ /* 0x001fe200017fe4ff */
        /* <DEDUP_REMOVED lines=9> */
[----:B------:R-:W-:Y:S01]  /*2220*/  FFMA R8, R20, R20, R21 ;  /* 0x0000001414087223 */ /* 0x000fe20000000015 */
[----:B------:R-:W-:Y:S06]  /*2230*/  @P0 BRA `(.L_x_52) ;  /* 0xfffffffc00240947 */ /* 0x000fec000383ffff */
.L_x_51:
[----:B------:R-:W-:Y:S05]  /*2240*/  BSYNC.RECONVERGENT B2 ;  /* 0x0000000000027941 */ /* 0x000fea0003800200 */
.L_x_50:
[----:B------:R-:W-:Y:S05]  /*2250*/  @!P1 BRA `(.L_x_49) ;  /* 0x0000000400349947 */ /* 0x000fea0003800000 */
[----:B------:R-:W-:Y:S01]  /*2260*/  ISETP.GE.U32.AND P0, PT, R23, 0x8, PT ;  /* 0x000000081700780c */ /* 0x000fe20003f06070 */
[----:B------:R-:W-:Y:S01]  /*2270*/  BSSY.RECONVERGENT B2, `(.L_x_53) ;  /* 0x0000021000027945 */ /* 0x000fe20003800200 */
[----:B------:R-:W-:-:S04]  /*2280*/  LOP3.LUT R14, R22, 0x7, RZ, 0xc0, !PT ;  /* 0x00000007160e7812 */ /* 0x000fc800078ec0ff */
[----:B------:R-:W-:-:S07]  /*2290*/  ISETP.NE.AND P1, PT, R14, RZ, PT ;  /* 0x000000ff0e00720c */ /* 0x000fce0003f25270 */
[----:B------:R-:W-:Y:S06]  /*22a0*/  @!P0 BRA `(.L_x_54) ;  /* 0x0000000000748947 */ /* 0x000fec0003800000 */
[----:B------:R-:W-:-:S04]  /*22b0*/  IADD3 R3, P0, PT, R4, R7, RZ ;  /* 0x0000000704037210 */ /* 0x000fc80007f1e0ff */
[----:B------:R-:W-:Y:S02]  /*22c0*/  IADD3.X R12, PT, PT, RZ, R6, RZ, P0, !PT ;  /* 0x00000006ff0c7210 */ /* 0x000fe400007fe4ff */
[----:B------:R-:W-:-:S04]  /*22d0*/  LEA R2, P0, R3, UR6, 0x2 ;  /* 0x0000000603027c11 */ /* 0x000fc8000f8010ff */
        /* <DEDUP_REMOVED lines=25> */
[----:B------:R-:W-:-:S07]  /*2470*/  FFMA R8, R13, R13, R12 ;  /* 0x0000000d0d087223 */ /* 0x000fce000000000c */
.L_x_54:
[----:B------:R-:W-:Y:S05]  /*2480*/  BSYNC.RECONVERGENT B2 ;  /* 0x0000000000027941 */ /* 0x000fea0003800200 */
.L_x_53:
[----:B------:R-:W-:Y:S05]  /*2490*/  @!P1 BRA `(.L_x_49) ;  /* 0x0000000000a49947 */ /* 0x000fea0003800000 */
[----:B------:R-:W-:Y:S01]  /*24a0*/  ISETP.GE.U32.AND P0, PT, R14, 0x4, PT ;  /* 0x000000040e00780c */ /* 0x000fe20003f06070 */
[----:B------:R-:W-:Y:S01]  /*24b0*/  BSSY.RECONVERGENT B2, `(.L_x_55) ;  /* 0x0000014000027945 */ /* 0x000fe20003800200 */
[----:B------:R-:W-:-:S11]  /*24c0*/  LOP3.LUT P1, RZ, R22, 0x3, RZ, 0xc0, !PT ;  /* 0x0000000316ff7812 */ /* 0x000fd6000782c0ff */
[----:B------:R-:W-:Y:S05]  /*24d0*/  @!P0 BRA `(.L_x_56) ;  /* 0x0000000000448947 */ /* 0x000fea0003800000 */
[----:B------:R-:W-:-:S04]  /*24e0*/  IADD3 R3, P0, PT, R4, R7, RZ ;  /* 0x0000000704037210 */ /* 0x000fc80007f1e0ff */
[----:B------:R-:W-:Y:S02]  /*24f0*/  IADD3.X R6, PT, PT, RZ, R6, RZ, P0, !PT ;  /* 0x00000006ff067210 */ /* 0x000fe400007fe4ff */
[----:B------:R-:W-:-:S04]  /*2500*/  LEA R2, P0, R3, UR6, 0x2 ;  /* 0x0000000603027c11 */ /* 0x000fc8000f8010ff */
        /* <DEDUP_REMOVED lines=14> */
.L_x_56:
[----:B------:R-:W-:Y:S05]  /*25f0*/  BSYNC.RECONVERGENT B2 ;  /* 0x0000000000027941 */ /* 0x000fea0003800200 */
.L_x_55:
[----:B------:R-:W-:Y:S05]  /*2600*/  @!P1 BRA `(.L_x_49) ;  /* 0x0000000000489947 */ /* 0x000fea0003800000 */
[----:B------:R-:W-:Y:S02]  /*2610*/  LOP3.LUT R2, R10, 0xffff, RZ, 0xc0, !PT ;  /* 0x0000ffff0a027812 */ /* 0x000fe400078ec0ff */
[----:B------:R-:W-:Y:S02]  /*2620*/  IADD3 R4, P0, PT, R4, R16, RZ ;  /* 0x0000001004047210 */ /* 0x000fe40007f1e0ff */
[----:B------:R-:W-:Y:S02]  /*2630*/  LEA.HI R2, R2, 0x1, RZ, 0x17 ;  /* 0x0000000102027811 */ /* 0x000fe400078fb8ff */
[----:B------:R-:W-:Y:S02]  /*2640*/  LEA R5, P1, R4, UR6, 0x2 ;  /* 0x0000000604057c11 */ /* 0x000fe4000f8210ff */
[----:B------:R-:W-:Y:S02]  /*2650*/  IADD3.X R15, PT, PT, RZ, R15, RZ, P0, !PT ;  /* 0x0000000fff0f7210 */ /* 0x000fe400007fe4ff */
[----:B------:R-:W-:-:S02]  /*2660*/  LOP3.LUT R2, R2, 0x3, RZ, 0xc0, !PT ;  /* 0x0000000302027812 */ /* 0x000fc400078ec0ff */
[----:B------:R-:W-:Y:S02]  /*2670*/  LEA.HI.X R6, R4, UR7, R15, 0x2, P1 ;  /* 0x0000000704067c11 */ /* 0x000fe400088f140f */
[----:B------:R-:W-:-:S07]  /*2680*/  IADD3 R4, PT, PT, -R2, RZ, RZ ;  /* 0x000000ff02047210 */ /* 0x000fce0007ffe1ff */
.L_x_57:
[----:B------:R-:W-:Y:S02]  /*2690*/  MOV R3, R6 ;  /* 0x0000000600037202 */ /* 0x000fe40000000f00 */
[----:B------:R-:W-:-:S05]  /*26a0*/  MOV R2, R5 ;  /* 0x0000000500027202 */ /* 0x000fca0000000f00 */
[----:B------:R-:W2:Y:S01]  /*26b0*/  LDG.E R3, desc[UR8][R2.64] ;  /* 0x0000000802037981 */ /* 0x000ea2000c1e1900 */
[----:B------:R-:W-:Y:S02]  /*26c0*/  IADD3 R4, PT, PT, R4, 0x1, RZ ;  /* 0x0000000104047810 */ /* 0x000fe40007ffe0ff */
[----:B------:R-:W-:Y:S02]  /*26d0*/  IADD3 R5, P1, PT, R5, 0x800, RZ ;  /* 0x0000080005057810 */ /* 0x000fe40007f3e0ff */
[----:B------:R-:W-:Y:S02]  /*26e0*/  ISETP.NE.AND P0, PT, R4, RZ, PT ;  /* 0x000000ff0400720c */ /* 0x000fe40003f05270 */
[----:B------:R-:W-:Y:S01]  /*26f0*/  IADD3.X R6, PT, PT, RZ, R6, RZ, P1, !PT ;  /* 0x00000006ff067210 */ /* 0x000fe20000ffe4ff */
[C---:B--2---:R-:W-:Y:S01]  /*2700*/  FADD R9, R3.reuse, R9 ;  /* 0x0000000903097221 */ /* 0x044fe20000000000 */
[----:B------:R-:W-:-:S09]  /*2710*/  FFMA R8, R3, R3, R8 ;  /* 0x0000000303087223 */ /* 0x000fd20000000008 */
[----:B------:R-:W-:Y:S05]  /*2720*/  @P0 BRA `(.L_x_57) ;  /* 0xfffffffc00d80947 */ /* 0x000fea000383ffff */
.L_x_49:
[----:B------:R-:W-:Y:S05]  /*2730*/  BSYNC.RECONVERGENT B1 ;  /* 0x0000000000017941 */ /* 0x000fea0003800200 */
.L_x_46:
[----:B------:R-:W0:Y:S01]  /*2740*/  S2R R10, SR_LANEID ;  /* 0x00000000000a7919 */ /* 0x000e220000000000 */
[----:B------:R-:W1:Y:S04]  /*2750*/  SHFL.DOWN PT, R2, R9, 0x1, 0x1f ;  /* 0x08201f0009027f89 */ /* 0x000e6800000e0000 */
[----:B------:R-:W2:Y:S01]  /*2760*/  SHFL.DOWN PT, R3, R8, 0x1, 0x1f ;  /* 0x08201f0008037f89 */ /* 0x000ea200000e0000 */
[----:B------:R-:W3:Y:S01]  /*2770*/  S2R R7, SR_TID.X ;  /* 0x0000000000077919 */ /* 0x000ee20000002100 */
[C---:B0-----:R-:W-:Y:S02]  /*2780*/  ISETP.GT.AND P0, PT, R10.reuse, 0x1e, PT ;  /* 0x0000001e0a00780c */ /* 0x041fe40003f04270 */
[----:B------:R-:W-:-:S11]  /*2790*/  ISETP.NE.AND P1, PT, R10, RZ, PT ;  /* 0x000000ff0a00720c */ /* 0x000fd60003f25270 */
[----:B-1----:R-:W-:Y:S01]  /*27a0*/  @!P0 FADD R9, R2, R9 ;  /* 0x0000000902098221 */ /* 0x002fe20000000000 */
[----:B--2---:R-:W-:Y:S01]  /*27b0*/  @!P0 FADD R8, R3, R8 ;  /* 0x0000000803088221 */ /* 0x004fe20000000000 */
[----:B------:R-:W-:Y:S01]  /*27c0*/  ISETP.GT.AND P0, PT, R10, 0x1d, PT ;  /* 0x0000001d0a00780c */ /* 0x000fe20003f04270 */
[----:B------:R-:W0:Y:S01]  /*27d0*/  @!P1 S2R R6, SR_CgaCtaId ;  /* 0x0000000000069919 */ /* 0x000e220000008800 */
[----:B------:R-:W-:Y:S02]  /*27e0*/  @!P1 MOV R5, 0x400 ;  /* 0x0000040000059802 */ /* 0x000fe40000000f00 */
[----:B---3--:R-:W-:Y:S01]  /*27f0*/  @!P1 SHF.R.U32.HI R4, RZ, 0x2, R7 ;  /* 0x00000002ff049819 */ /* 0x008fe20000011607 */
        /* <DEDUP_REMOVED lines=32> */
[----:B0-----:R-:W0:Y:S04]  /*2a00*/  LDS.128 R4, [UR4+0x20] ;  /* 0x00002004ff047984 */ /* 0x001e280008000c00 */
[----:B------:R-:W2:Y:S04]  /*2a10*/  LDS.128 R20, [UR4+0x30] ;  /* 0x00003004ff147984 */ /* 0x000ea80008000c00 */
[----:B------:R-:W3:Y:S04]  /*2a20*/  LDS.128 R8, [UR4+0x40] ;  /* 0x00004004ff087984 */ /* 0x000ee80008000c00 */
[----:B------:R-:W4:Y:S04]  /*2a30*/  LDS.128 R16, [UR4+0x50] ;  /* 0x00005004ff107984 */ /* 0x000f280008000c00 */
[----:B------:R-:W5:Y:S01]  /*2a40*/  LDS.128 R12, [UR4+0x60] ;  /* 0x00006004ff0c7984 */ /* 0x000f620008000c00 */
[----:B-1----:R-:W-:Y:S01]  /*2a50*/  FADD R27, R2, R24 ;  /* 0x00000018021b7221 */ /* 0x002fe20000000000 */
[----:B------:R-:W-:-:S03]  /*2a60*/  FADD R2, R3, R25 ;  /* 0x0000001903027221 */ /* 0x000fc60000000000 */
[----:B0-----:R-:W-:Y:S01]  /*2a70*/  FADD R3, R27, R4 ;  /* 0x000000041b037221 */ /* 0x001fe20000000000 */
        /* <DEDUP_REMOVED lines=28> */
[----:B------:R-:W-:-:S07]  /*2c40*/  FADD R3, R4, R7 ;  /* 0x0000000704037221 */ /* 0x000fce0000000000 */
.L_x_45:
[----:B------:R-:W-:Y:S05]  /*2c50*/  BSYNC.RECONVERGENT B0 ;  /* 0x0000000000007941 */ /* 0x000fea0003800200 */
.L_x_30:
[----:B------:R-:W-:Y:S05]  /*2c60*/  @P0 EXIT ;  /* 0x000000000000094d */ /* 0x000fea0003800000 */
[----:B0-----:R-:W0:Y:S02]  /*2c70*/  LDC.64 R4, c[0x0][0x388] ;  /* 0x0000e200ff047b82 */ /* 0x001e240000000a00 */
[----:B0-----:R-:W-:-:S05]  /*2c80*/  IMAD.WIDE.U32 R4, R0, 0x8, R4 ;  /* 0x0000000800047825 */ /* 0x001fca00078e0004 */
[----:B------:R-:W-:Y:S04]  /*2c90*/  STG.E desc[UR8][R4.64], R2 ;  /* 0x0000000204007986 */ /* 0x000fe8000c101908 */
[----:B------:R-:W-:Y:S01]  /*2ca0*/  STG.E desc[UR8][R4.64+0x4], R3 ;  /* 0x0000040304007986 */ /* 0x000fe2000c101908 */
[----:B------:R-:W-:Y:S05]  /*2cb0*/  EXIT ;  /* 0x000000000000794d */ /* 0x000fea0003800000 */
.L_x_58:
        /* <DEDUP_REMOVED lines=12> */
.L_x_183:


//--------------------- .text._ZN3cub18CUB_300001_SM_10006detail6reduce28DeviceReduceSingleTileKernelINS2_10policy_hubI5statsyN4cuda3std3__44plusIS5_EEE10Policy1000EN6thrust24THRUST_300001_SM_1000_NS6detail15normal_iteratorINSE_10device_ptrIKfEEEEPS5_ySA_S5_S5_13compute_statsEEvT0_T1_T2_T3_T4_T6_ --------------------------
	.section	.text._ZN3cub18CUB_300001_SM_10006detail6reduce28DeviceReduceSingleTileKernelINS2_10policy_hubI5statsyN4cuda3std3__44plusIS5_EEE10Policy1000EN6thrust24THRUST_300001_SM_1000_NS6detail15normal_iteratorINSE_10device_ptrIKfEEEEPS5_ySA_S5_S5_13compute_statsEEvT0_T1_T2_T3_T4_T6_,"ax",@progbits
	.align	128
        .global         _ZN3cub18CUB_300001_SM_10006detail6reduce28DeviceReduceSingleTileKernelINS2_10policy_hubI5statsyN4cuda3std3__44plusIS5_EEE10Policy1000EN6thrust24THRUST_300001_SM_1000_NS6detail15normal_iteratorINSE_10device_ptrIKfEEEEPS5_ySA_S5_S5_13compute_statsEEvT0_T1_T2_T3_T4_T6_
        .type           _ZN3cub18CUB_300001_SM_10006detail6reduce28DeviceReduceSingleTileKernelINS2_10policy_hubI5statsyN4cuda3std3__44plusIS5_EEE10Policy1000EN6thrust24THRUST_300001_SM_1000_NS6detail15normal_iteratorINSE_10device_ptrIKfEEEEPS5_ySA_S5_S5_13compute_statsEEvT0_T1_T2_T3_T4_T6_,@function
        .size           _ZN3cub18CUB_300001_SM_10006detail6reduce28DeviceReduceSingleTileKernelINS2_10policy_hubI5statsyN4cuda3std3__44plusIS5_EEE10Policy1000EN6thrust24THRUST_300001_SM_1000_NS6detail15normal_iteratorINSE_10device_ptrIKfEEEEPS5_ySA_S5_S5_13compute_statsEEvT0_T1_T2_T3_T4_T6_,(.L_x_184 - _ZN3cub18CUB_300001_SM_10006detail6reduce28DeviceReduceSingleTileKernelINS2_10policy_hubI5statsyN4cuda3std3__44plusIS5_EEE10Policy1000EN6thrust24THRUST_300001_SM_1000_NS6detail15normal_iteratorINSE_10device_ptrIKfEEEEPS5_ySA_S5_S5_13compute_statsEEvT0_T1_T2_T3_T4_T6_)
        .other          _ZN3cub18CUB_300001_SM_10006detail6reduce28DeviceReduceSingleTileKernelINS2_10policy_hubI5statsyN4cuda3std3__44plusIS5_EEE10Policy1000EN6thrust24THRUST_300001_SM_1000_NS6detail15normal_iteratorINSE_10device_ptrIKfEEEEPS5_ySA_S5_S5_13compute_statsEEvT0_T1_T2_T3_T4_T6_,@"STO_CUDA_ENTRY STV_DEFAULT"
_ZN3cub18CUB_300001_SM_10006detail6reduce28DeviceReduceSingleTileKernelINS2_10policy_hubI5statsyN4cuda3std3__44plusIS5_EEE10Policy1000EN6thrust24THRUST_300001_SM_1000_NS6detail15normal_iteratorINSE_10device_ptrIKfEEEEPS5_ySA_S5_S5_13compute_statsEEvT0_T1_T2_T3_T4_T6_:
.text._ZN3cub18CUB_300001_SM_10006detail6reduce28DeviceReduceSingleTileKernelINS2_10policy_hubI5statsyN4cuda3std3__44plusIS5_EEE10Policy1000EN6thrust24THRUST_300001_SM_1000_NS6detail15normal_iteratorINSE_10device_ptrIKfEEEEPS5_ySA_S5_S5_13compute_statsEEvT0_T1_T2_T3_T4_T6_:
[----:B------:R-:W-:Y:S01]  /*0000*/  LDC R1, c[0x0][0x37c] ;  /* 0x0000df00ff017b82 */ /* 0x000fe20000000800 */
[----:B------:R-:W0:Y:S01]  /*0010*/  LDCU.64 UR4, c[0x0][0x390] ;  /* 0x00007200ff0477ac */ /* 0x000e220008000a00 */
[----:B------:R-:W1:Y:S01]  /*0020*/  LDCU.64 UR6, c[0x0][0x358] ;  /* 0x00006b00ff0677ac */ /* 0x000e620008000a00 */
[----:B0-----:R-:W-:Y:S02]  /*0030*/  MOV R28, UR4 ;  /* 0x00000004001c7c02 */ /* 0x001fe40008000f00 */
[----:B------:R-:W-:Y:S02]  /*0040*/  MOV R0, UR5 ;  /* 0x0000000500007c02 */ /* 0x000fe40008000f00 */
[----:B------:R-:W-:-:S04]  /*0050*/  ISETP.NE.U32.AND P0, PT, R28, RZ, PT ;  /* 0x000000ff1c00720c */ /* 0x000fc80003f05070 */
[----:B------:R-:W-:-:S13]  /*0060*/  ISETP.NE.AND.EX P0, PT, R0, RZ, PT, P0 ;  /* 0x000000ff0000720c */ /* 0x000fda0003f05300 */
[----:B-1----:R-:W-:Y:S05]  /*0070*/  @P0 BRA `(.L_x_59) ;  /* 0x0000000000240947 */ /* 0x002fea0003800000 */
[----:B------:R-:W0:Y:S02]  /*0080*/  S2R R0, SR_TID.X ;  /* 0x0000000000007919 */ /* 0x000e240000002100 */
[----:B0-----:R-:W-:-:S13]  /*0090*/  ISETP.NE.AND P0, PT, R0, RZ, PT ;  /* 0x000000ff0000720c */ /* 0x001fda0003f05270 */
[----:B------:R-:W-:Y:S05]  /*00a0*/  @P0 EXIT ;  /* 0x000000000000094d */ /* 0x000fea0003800000 */
[----:B------:R-:W0:Y:S08]  /*00b0*/  LDC R5, c[0x0][0x39c] ;  /* 0x0000e700ff057b82 */ /* 0x000e300000000800 */
[----:B------:R-:W0:Y:S08]  /*00c0*/  LDC.64 R2, c[0x0][0x388] ;  /* 0x0000e200ff027b82 */ /* 0x000e300000000a00 */
[----:B------:R-:W1:Y:S01]  /*00d0*/  LDC R7, c[0x0][0x3a0] ;  /* 0x0000e800ff077b82 */ /* 0x000e620000000800 */
[----:B0-----:R-:W-:Y:S04]  /*00e0*/  STG.E desc[UR6][R2.64], R5 ;  /* 0x0000000502007986 */ /* 0x001fe8000c101906 */
[----:B-1----:R-:W-:Y:S01]  /*00f0*/  STG.E desc[UR6][R2.64+0x4], R7 ;  /* 0x0000040702007986 */ /* 0x002fe2000c101906 */
[----:B------:R-:W-:Y:S05]  /*0100*/  EXIT ;  /* 0x000000000000794d */ /* 0x000fea0003800000 */
.L_x_59:
[----:B------:R-:W-:Y:S01]  /*0110*/  ISETP.GT.U32.AND P0, PT, R28, 0xdff, PT ;  /* 0x00000dff1c00780c */ /* 0x000fe20003f04070 */
[----:B------:R-:W-:Y:S03]  /*0120*/  BSSY.RECONVERGENT B0, `(.L_x_60) ;  /* 0x000029f000007945 */ /* 0x000fe60003800200 */
[----:B------:R-:W-:-:S13]  /*0130*/  ISETP.GT.U32.AND.EX P0, PT, R0, RZ, PT, P0 ;  /* 0x000000ff0000720c */ /* 0x000fda0003f04100 */
[----:B------:R-:W-:Y:S05]  /*0140*/  @P0 BRA `(.L_x_61) ;  /* 0x0000001400a00947 */ /* 0x000fea0003800000 */
[----:B------:R-:W0:Y:S01]  /*0150*/  S2R R5, SR_TID.X ;  /* 0x0000000000057919 */ /* 0x000e220000002100 */
[----:B------:R-:W-:Y:S01]  /*0160*/  BSSY.RECONVERGENT B1, `(.L_x_62) ;  /* 0x000000b000017945 */ /* 0x000fe20003800200 */
[----:B------:R-:W-:Y:S01]  /*0170*/  HFMA2 R6, -RZ, RZ, 0, 0 ;  /* 0x00000000ff067431 */ /* 0x000fe200000001ff */
[----:B------:R-:W-:Y:S02]  /*0180*/  MOV R4, RZ ;  /* 0x000000ff00047202 */ /* 0x000fe40000000f00 */
[----:B0-----:R-:W-:Y:S02]  /*0190*/  ISETP.GE.U32.AND P0, PT, R5, R28, PT ;  /* 0x0000001c0500720c */ /* 0x001fe40003f06070 */
[----:B------:R-:W-:-:S11]  /*01a0*/  MOV R7, R5 ;  /* 0x0000000500077202 */ /* 0x000fd60000000f00 */
[----:B------:R-:W-:Y:S05]  /*01b0*/  @P0 BRA `(.L_x_63) ;  /* 0x0000000000140947 */ /* 0x000fea0003800000 */
[----:B------:R-:W0:Y:S02]  /*01c0*/  LDC.64 R2, c[0x0][0x380] ;  /* 0x0000e000ff027b82 */ /* 0x000e240000000a00 */
[----:B0-----:R-:W-:-:S05]  /*01d0*/  IMAD.WIDE.U32 R2, R5, 0x4, R2 ;  /* 0x0000000405027825 */ /* 0x001fca00078e0002 */
[----:B------:R-:W2:Y:S01]  /*01e0*/  LDG.E R4, desc[UR6][R2.64] ;  /* 0x0000000602047981 */ /* 0x000ea2000c1e1900 */
[----:B------:R-:W-:Y:S01]  /*01f0*/  IADD3 R7, PT, PT, R5, 0x200, RZ ;  /* 0x0000020005077810 */ /* 0x000fe20007ffe0ff */
[----:B--2---:R-:W-:-:S07]  /*0200*/  FMUL R6, R4, R4 ;  /* 0x0000000404067220 */ /* 0x004fce0000400000 */
.L_x_63:
[----:B------:R-:W-:Y:S05]  /*0210*/  BSYNC.RECONVERGENT B1 ;  /* 0x0000000000017941 */ /* 0x000fea0003800200 */
.L_x_62:
[----:B------:R-:W-:Y:S01]  /*0220*/  ISETP.GE.U32.AND P0, PT, R7, R28, PT ;  /* 0x0000001c0700720c */ /* 0x000fe20003f06070 */
[----:B------:R-:W-:-:S12]  /*0230*/  BSSY.RECONVERGENT B1, `(.L_x_64) ;  /* 0x000008a000017945 */ /* 0x000fd80003800200 */
[----:B------:R-:W-:Y:S05]  /*0240*/  @P0 BRA `(.L_x_65) ;  /* 0x0000000800200947 */ /* 0x000fea0003800000 */
[----:B------:R-:W-:Y:S01]  /*0250*/  LOP3.LUT R3, RZ, R7, RZ, 0x33, !PT ;  /* 0x00000007ff037212 */ /* 0x000fe200078e33ff */
[----:B------:R-:W-:Y:S03]  /*0260*/  BSSY.RECONVERGENT B2, `(.L_x_66) ;  /* 0x0000043000027945 */ /* 0x000fe60003800200 */
[----:B------:R-:W-:-:S04]  /*0270*/  IADD3 R3, PT, PT, R3, R28, RZ ;  /* 0x0000001c03037210 */ /* 0x000fc80007ffe0ff */
[C---:B------:R-:W-:Y:S02]  /*0280*/  ISETP.GE.U32.AND P0, PT, R3.reuse, 0x1e00, PT ;  /* 0x00001e000300780c */ /* 0x040fe40003f06070 */
[----:B------:R-:W-:-:S04]  /*0290*/  LEA.HI R8, R3, 0x1, RZ, 0x17 ;  /* 0x0000000103087811 */ /* 0x000fc800078fb8ff */
[----:B------:R-:W-:-:S04]  /*02a0*/  LOP3.LUT R25, R8, 0xf, RZ, 0xc0, !PT ;  /* 0x0000000f08197812 */ /* 0x000fc800078ec0ff */
[----:B------:R-:W-:-:S03]  /*02b0*/  ISETP.NE.AND P1, PT, R25, RZ, PT ;  /* 0x000000ff1900720c */ /* 0x000fc60003f25270 */
[----:B------:R-:W-:Y:S10]  /*02c0*/  @!P0 BRA `(.L_x_67) ;  /* 0x0000000000f08947 */ /* 0x000ff40003800000 */
[----:B------:R-:W0:Y:S01]  /*02d0*/  LDC.64 R2, c[0x0][0x380] ;  /* 0x0000e000ff027b82 */ /* 0x000e220000000a00 */
[----:B------:R-:W-:-:S04]  /*02e0*/  LOP3.LUT R9, R8, 0xfffff0, RZ, 0xc0, !PT ;  /* 0x00fffff008097812 */ /* 0x000fc800078ec0ff */
[----:B------:R-:W-:Y:S01]  /*02f0*/  IADD3 R9, PT, PT, -R9, RZ, RZ ;  /* 0x000000ff09097210 */ /* 0x000fe20007ffe1ff */
[----:B0-----:R-:W-:-:S03]  /*0300*/  IMAD.WIDE.U32 R2, R7, 0x4, R2 ;  /* 0x0000000407027825 */ /* 0x001fc600078e0002 */
[----:B------:R-:W-:-:S04]  /*0310*/  IADD3 R2, P0, PT, R2, 0x4000, RZ ;  /* 0x0000400002027810 */ /* 0x000fc80007f1e0ff */
[----:B------:R-:W-:-:S09]  /*0320*/  IADD3.X R3, PT, PT, RZ, R3, RZ, P0, !PT ;  /* 0x00000003ff037210 */ /* 0x000fd200007fe4ff */
.L_x_68:
        /* <DEDUP_REMOVED lines=15> */
[----:B------:R0:W5:Y:S01]  /*0420*/  LDG.E R11, desc[UR6][R2.64+0x3800] ;  /* 0x00380006020b7981 */ /* 0x000162000c1e1900 */
[----:B------:R-:W-:-:S02]  /*0430*/  IADD3 R9, PT, PT, R9, 0x10, RZ ;  /* 0x0000001009097810 */ /* 0x000fc40007ffe0ff */
[----:B------:R-:W-:Y:S02]  /*0440*/  IADD3 R7, PT, PT, R7, 0x2000, RZ ;  /* 0x0000200007077810 */ /* 0x000fe40007ffe0ff */
[----:B------:R-:W-:Y:S02]  /*0450*/  ISETP.NE.AND P0, PT, R9, RZ, PT ;  /* 0x000000ff0900720c */ /* 0x000fe40003f05270 */
[----:B0-----:R-:W-:-:S04]  /*0460*/  IADD3 R2, P2, PT, R2, 0x8000, RZ ;  /* 0x0000800002027810 */ /* 0x001fc80007f5e0ff */
[----:B------:R-:W-:Y:S01]  /*0470*/  IADD3.X R3, PT, PT, RZ, R3, RZ, P2, !PT ;  /* 0x00000003ff037210 */ /* 0x000fe200017fe4ff */
[C---:B--2---:R-:W-:Y:S01]  /*0480*/  FADD R29, R27.reuse, R4 ;  /* 0x000000041b1d7221 */ /* 0x044fe20000000000 */
        /* <DEDUP_REMOVED lines=31> */
[----:B------:R-:W-:Y:S06]  /*0680*/  @P0 BRA `(.L_x_68) ;  /* 0xfffffffc00280947 */ /* 0x000fec000383ffff */
.L_x_67:
[----:B------:R-:W-:Y:S05]  /*0690*/  BSYNC.RECONVERGENT B2 ;  /* 0x0000000000027941 */ /* 0x000fea0003800200 */
.L_x_66:
[----:B------:R-:W-:Y:S05]  /*06a0*/  @!P1 BRA `(.L_x_65) ;  /* 0x0000000400089947 */ /* 0x000fea0003800000 */
[----:B------:R-:W-:Y:S01]  /*06b0*/  ISETP.GE.U32.AND P0, PT, R25, 0x8, PT ;  /* 0x000000081900780c */ /* 0x000fe20003f06070 */
[----:B------:R-:W-:Y:S01]  /*06c0*/  BSSY.RECONVERGENT B2, `(.L_x_69) ;  /* 0x000001f000027945 */ /* 0x000fe20003800200 */
[----:B------:R-:W-:-:S04]  /*06d0*/  LOP3.LUT R12, R8, 0x7, RZ, 0xc0, !PT ;  /* 0x00000007080c7812 */ /* 0x000fc800078ec0ff */
[----:B------:R-:W-:-:S07]  /*06e0*/  ISETP.NE.AND P1, PT, R12, RZ, PT ;  /* 0x000000ff0c00720c */ /* 0x000fce0003f25270 */
[----:B------:R-:W-:Y:S06]  /*06f0*/  @!P0 BRA `(.L_x_70) ;  /* 0x00000000006c8947 */ /* 0x000fec0003800000 */
[----:B------:R-:W0:Y:S02]  /*0700*/  LDC.64 R2, c[0x0][0x380] ;  /* 0x0000e000ff027b82 */ /* 0x000e240000000a00 */
[----:B0-----:R-:W-:-:S05]  /*0710*/  IMAD.WIDE R2, R7, 0x4, R2 ;  /* 0x0000000407027825 */ /* 0x001fca00078e0202 */
        /* <DEDUP_REMOVED lines=21> */
[----:B0-----:R-:W-:Y:S01]  /*0870*/  FADD R3, R4, R9 ;  /* 0x0000000904037221 */ /* 0x001fe20000000000 */
[----:B------:R-:W-:-:S03]  /*0880*/  FFMA R9, R9, R9, R6 ;  /* 0x0000000909097223 */ /* 0x000fc60000000006 */
[----:B------:R-:W-:Y:S01]  /*0890*/  FADD R4, R3, R10 ;  /* 0x0000000a03047221 */ /* 0x000fe20000000000 */
[----:B------:R-:W-:-:S07]  /*08a0*/  FFMA R6, R10, R10, R9 ;  /* 0x0000000a0a067223 */ /* 0x000fce0000000009 */
.L_x_70:
[----:B------:R-:W-:Y:S05]  /*08b0*/  BSYNC.RECONVERGENT B2 ;  /* 0x0000000000027941 */ /* 0x000fea0003800200 */
.L_x_69:
        /* <DEDUP_REMOVED lines=21> */
.L_x_72:
[----:B------:R-:W-:Y:S05]  /*0a10*/  BSYNC.RECONVERGENT B2 ;  /* 0x0000000000027941 */ /* 0x000fea0003800200 */
.L_x_71:
[----:B------:R-:W-:Y:S05]  /*0a20*/  @!P1 BRA `(.L_x_65) ;  /* 0x0000000000289947 */ /* 0x000fea0003800000 */
[----:B------:R-:W0:Y:S01]  /*0a30*/  LDC.64 R8, c[0x0][0x380] ;  /* 0x0000e000ff087b82 */ /* 0x000e220000000a00 */
[----:B------:R-:W-:-:S07]  /*0a40*/  IADD3 R10, PT, PT, -R10, RZ, RZ ;  /* 0x000000ff0a0a7210 */ /* 0x000fce0007ffe1ff */
.L_x_73:
[----:B0-----:R-:W-:-:S06]  /*0a50*/  IMAD.WIDE R2, R7, 0x4, R8 ;  /* 0x0000000407027825 */ /* 0x001fcc00078e0208 */
[----:B------:R-:W2:Y:S01]  /*0a60*/  LDG.E R3, desc[UR6][R2.64] ;  /* 0x0000000602037981 */ /* 0x000ea2000c1e1900 */
[----:B------:R-:W-:Y:S02]  /*0a70*/  IADD3 R10, PT, PT, R10, 0x1, RZ ;  /* 0x000000010a0a7810 */ /* 0x000fe40007ffe0ff */
[----:B------:R-:W-:Y:S02]  /*0a80*/  IADD3 R7, PT, PT, R7, 0x200, RZ ;  /* 0x0000020007077810 */ /* 0x000fe40007ffe0ff */
[----:B------:R-:W-:Y:S01]  /*0a90*/  ISETP.NE.AND P0, PT, R10, RZ, PT ;  /* 0x000000ff0a00720c */ /* 0x000fe20003f05270 */
[C---:B--2---:R-:W-:Y:S01]  /*0aa0*/  FADD R4, R3.reuse, R4 ;  /* 0x0000000403047221 */ /* 0x044fe20000000000 */
[----:B------:R-:W-:-:S11]  /*0ab0*/  FFMA R6, R3, R3, R6 ;  /* 0x0000000303067223 */ /* 0x000fd60000000006 */
[----:B------:R-:W-:Y:S05]  /*0ac0*/  @P0 BRA `(.L_x_73) ;  /* 0xfffffffc00e00947 */ /* 0x000fea000383ffff */
.L_x_65:
[----:B------:R-:W-:Y:S05]  /*0ad0*/  BSYNC.RECONVERGENT B1 ;  /* 0x0000000000017941 */ /* 0x000fea0003800200 */
.L_x_64:
[----:B------:R-:W-:Y:S02]  /*0ae0*/  ISETP.GE.U32.AND P0, PT, R28, 0x200, PT ;  /* 0x000002001c00780c */ /* 0x000fe40003f06070 */
[----:B------:R-:W-:Y:S02]  /*0af0*/  MOV R3, R6 ;  /* 0x0000000600037202 */ /* 0x000fe40000000f00 */
[----:B------:R-:W-:Y:S02]  /*0b00*/  ISETP.GE.U32.AND.EX P0, PT, R0, RZ, PT, P0 ;  /* 0x000000ff0000720c */ /* 0x000fe40003f06100 */
[----:B------:R-:W-:-:S11]  /*0b10*/  MOV R2, R4 ;  /* 0x0000000400027202 */ /* 0x000fd60000000f00 */
[----:B------:R-:W-:Y:S05]  /*0b20*/  @!P0 BRA `(.L_x_74) ;  /* 0x00000004004c8947 */ /* 0x000fea0003800000 */
[----:B------:R-:W0:Y:S01]  /*0b30*/  S2R R10, SR_LANEID ;  /* 0x00000000000a7919 */ /* 0x000e220000000000 */
[----:B------:R-:W-:Y:S01]  /*0b40*/  ISETP.NE.AND P5, PT, R5, RZ, PT ;  /* 0x000000ff0500720c */ /* 0x000fe20003fa5270 */
        /* <DEDUP_REMOVED lines=31> */
[----:B------:R-:W1:Y:S01]  /*0d40*/  SHFL.DOWN PT, R3, R0, 0x10, 0x1f ;  /* 0x0a001f0000037f89 */ /* 0x000e6200000e0000 */
[----:B0-----:R-:W-:Y:S01]  /*0d50*/  FADD R8, R7, R2 ;  /* 0x0000000207087221 */ /* 0x001fe20000000000 */
[----:B-1----:R-:W-:-:S04]  /*0d60*/  FADD R9, R0, R3 ;  /* 0x0000000300097221 */ /* 0x002fc80000000000 */
[----:B------:R-:W-:Y:S01]  /*0d70*/  FSEL R2, R7, R8, P0 ;  /* 0x0000000807027208 */ /* 0x000fe20000000000 */
[----:B------:R1:W-:Y:S01]  /*0d80*/  @!P1 STS.64 [R4+0x10], R8 ;  /* 0x0000100804009388 */ /* 0x0003e20000000a00 */
[----:B------:R-:W-:Y:S01]  /*0d90*/  FSEL R3, R0, R9, P0 ;  /* 0x0000000900037208 */ /* 0x000fe20000000000 */
[----:B------:R-:W-:Y:S06]  /*0da0*/  BAR.SYNC.DEFER_BLOCKING 0x0 ;  /* 0x0000000000007b1d */ /* 0x000fec0000010000 */
[----:B------:R-:W-:Y:S05]  /*0db0*/  @P5 BRA `(.L_x_75) ;  /* 0x0000001c00545947 */ /* 0x000fea0003800000 */
[----:B------:R-:W0:Y:S01]  /*0dc0*/  S2UR UR5, SR_CgaCtaId ;  /* 0x00000000000579c3 */ /* 0x000e220000008800 */
[----:B------:R-:W-:Y:S02]  /*0dd0*/  UMOV UR4, 0x400 ;  /* 0x0000040000047882 */ /* 0x000fe40000000000 */
[----:B0-----:R-:W-:-:S09]  /*0de0*/  ULEA UR4, UR5, UR4, 0x18 ;  /* 0x0000000405047291 */ /* 0x001fd2000f8ec0ff */
[----:B------:R-:W0:Y:S04]  /*0df0*/  LDS.64 R24, [UR4+0x18] ;  /* 0x00001804ff187984 */ /* 0x000e280008000a00 */
[----:B-1----:R-:W1:Y:S04]  /*0e00*/  LDS.128 R4, [UR4+0x20] ;  /* 0x00002004ff047984 */ /* 0x002e680008000c00 */
        /* <DEDUP_REMOVED lines=37> */
.L_x_74:
[----:B------:R-:W0:Y:S01]  /*1060*/  S2R R8, SR_LANEID ;  /* 0x0000000000087919 */ /* 0x000e220000000000 */
[C---:B------:R-:W-:Y:S02]  /*1070*/  LOP3.LUT R4, R5.reuse, 0x3e0, RZ, 0xc0, !PT ;  /* 0x000003e005047812 */ /* 0x040fe400078ec0ff */
[----:B------:R-:W-:Y:S02]  /*1080*/  ISETP.NE.AND P5, PT, R5, RZ, PT ;  /* 0x000000ff0500720c */ /* 0x000fe40003fa5270 */
[----:B------:R-:W-:Y:S02]  /*1090*/  IADD3 R7, PT, PT, R4, 0x20, RZ ;  /* 0x0000002004077810 */ /* 0x000fe40007ffe0ff */
[----:B------:R-:W-:Y:S02]  /*10a0*/  LOP3.LUT R9, RZ, R4, RZ, 0x33, !PT ;  /* 0x00000004ff097212 */ /* 0x000fe400078e33ff */
[-C--:B------:R-:W-:Y:S02]  /*10b0*/  ISETP.GT.U32.AND P0, PT, R7, R28.reuse, PT ;  /* 0x0000001c0700720c */ /* 0x080fe40003f04070 */
        /* <DEDUP_REMOVED lines=37> */
[----:B-1----:R-:W-:-:S05]  /*1310*/  @!P0 FADD R3, R3, R4 ;  /* 0x0000000403038221 */ /* 0x002fca0000000000 */
[----:B------:R0:W-:Y:S01]  /*1320*/  @!P1 STS.64 [R6+0x10], R2 ;  /* 0x0000100206009388 */ /* 0x0001e20000000a00 */
[----:B------:R-:W-:Y:S06]  /*1330*/  BAR.SYNC.DEFER_BLOCKING 0x0 ;  /* 0x0000000000007b1d */ /* 0x000fec0000010000 */
[----:B------:R-:W-:Y:S05]  /*1340*/  @P5 BRA `(.L_x_75) ;  /* 0x0000001400f05947 */ /* 0x000fea0003800000 */
[----:B------:R-:W1:Y:S01]  /*1350*/  S2UR UR5, SR_CgaCtaId ;  /* 0x00000000000579c3 */ /* 0x000e620000008800 */
[----:B------:R-:W-:Y:S01]  /*1360*/  UMOV UR4, 0x400 ;  /* 0x0000040000047882 */ /* 0x000fe20000000000 */
[C---:B------:R-:W-:Y:S02]  /*1370*/  ISETP.GT.U32.AND P1, PT, R28.reuse, 0x20, PT ;  /* 0x000000201c00780c */ /* 0x040fe40003f24070 */
[----:B------:R-:W-:Y:S02]  /*1380*/  ISETP.GT.U32.AND P3, PT, R28, 0x40, PT ;  /* 0x000000401c00780c */ /* 0x000fe40003f64070 */
[C---:B------:R-:W-:Y:S02]  /*1390*/  ISETP.GT.U32.AND.EX P1, PT, R0.reuse, RZ, PT, P1 ;  /* 0x000000ff0000720c */ /* 0x040fe40003f24110 */
[----:B------:R-:W-:Y:S02]  /*13a0*/  ISETP.GT.U32.AND.EX P3, PT, R0, RZ, PT, P3 ;  /* 0x000000ff0000720c */ /* 0x000fe40003f64130 */
[----:B------:R-:W-:-:S02]  /*13b0*/  ISETP.GT.U32.AND P0, PT, R28, 0x60, PT ;  /* 0x000000601c00780c */ /* 0x000fc40003f04070 */
[----:B------:R-:W-:Y:S02]  /*13c0*/  ISETP.GT.U32.AND P2, PT, R28, 0x80, PT ;  /* 0x000000801c00780c */ /* 0x000fe40003f44070 */
[C---:B------:R-:W-:Y:S02]  /*13d0*/  ISETP.GT.U32.AND.EX P0, PT, R0.reuse, RZ, PT, P0 ;  /* 0x000000ff0000720c */ /* 0x040fe40003f04100 */
[----:B------:R-:W-:Y:S02]  /*13e0*/  ISETP.GT.U32.AND.EX P2, PT, R0, RZ, PT, P2 ;  /* 0x000000ff0000720c */ /* 0x000fe40003f44120 */
[----:B------:R-:W-:-:S04]  /*13f0*/  ISETP.GT.U32.AND P4, PT, R28, 0xa0, PT ;  /* 0x000000a01c00780c */ /* 0x000fc80003f84070 */
[----:B------:R-:W-:Y:S01]  /*1400*/  ISETP.GT.U32.AND.EX P4, PT, R0, RZ, PT, P4 ;  /* 0x000000ff0000720c */ /* 0x000fe20003f84140 */
[----:B-1----:R-:W-:-:S09]  /*1410*/  ULEA UR4, UR5, UR4, 0x18 ;  /* 0x0000000405047291 */ /* 0x002fd2000f8ec0ff */
[----:B------:R-:W1:Y:S04]  /*1420*/  LDS.64 R8, [UR4+0x18] ;  /* 0x00001804ff087984 */ /* 0x000e680008000a00 */
[----:B------:R-:W2:Y:S04]  /*1430*/  LDS.128 R24, [UR4+0x20] ;  /* 0x00002004ff187984 */ /* 0x000ea80008000c00 */
[----:B0-----:R-:W0:Y:S04]  /*1440*/  LDS.128 R4, [UR4+0x30] ;  /* 0x00003004ff047984 */ /* 0x001e280008000c00 */
[----:B------:R-:W3:Y:S04]  /*1450*/  LDS.128 R20, [UR4+0x40] ;  /* 0x00004004ff147984 */ /* 0x000ee80008000c00 */
[----:B------:R-:W4:Y:S04]  /*1460*/  LDS.128 R16, [UR4+0x50] ;  /* 0x00005004ff107984 */ /* 0x000f280008000c00 */
[----:B------:R-:W5:Y:S01]  /*1470*/  LDS.128 R12, [UR4+0x60] ;  /* 0x00006004ff0c7984 */ /* 0x000f620008000c00 */
[----:B-1----:R-:W-:Y:S01]  /*1480*/  @P1 FADD R2, R2, R8 ;  /* 0x0000000802021221 */ /* 0x002fe20000000000 */
[----:B------:R-:W-:Y:S01]  /*1490*/  @P1 FADD R3, R3, R9 ;  /* 0x0000000903031221 */ /* 0x000fe20000000000 */
[----:B------:R-:W-:Y:S01]  /*14a0*/  ISETP.GT.U32.AND P1, PT, R28, 0xe0, PT ;  /* 0x000000e01c00780c */ /* 0x000fe20003f24070 */
[----:B------:R-:W1:Y:S01]  /*14b0*/  LDS.128 R8, [UR4+0x70] ;  /* 0x00007004ff087984 */ /* 0x000e620008000c00 */
[----:B--2---:R-:W-:Y:S01]  /*14c0*/  @P3 FADD R2, R2, R24 ;  /* 0x0000001802023221 */ /* 0x004fe20000000000 */
[----:B------:R-:W-:Y:S01]  /*14d0*/  @P3 FADD R3, R3, R25 ;  /* 0x0000001903033221 */ /* 0x000fe20000000000 */
[----:B------:R-:W-:-:S02]  /*14e0*/  ISETP.GT.U32.AND P3, PT, R28, 0xc0, PT ;  /* 0x000000c01c00780c */ /* 0x000fc40003f64070 */
[----:B------:R-:W-:Y:S01]  /*14f0*/  @P0 FADD R2, R2, R26 ;  /* 0x0000001a02020221 */ /* 0x000fe20000000000 */
[----:B------:R-:W-:Y:S01]  /*1500*/  @P0 FADD R3, R3, R27 ;  /* 0x0000001b03030221 */ /* 0x000fe20000000000 */
[----:B------:R-:W-:Y:S01]  /*1510*/  ISETP.GT.U32.AND.EX P3, PT, R0, RZ, PT, P3 ;  /* 0x000000ff0000720c */ /* 0x000fe20003f64130 */
[----:B------:R-:W2:Y:S01]  /*1520*/  LDS.128 R24, [UR4+0x80] ;  /* 0x00008004ff187984 */ /* 0x000ea20008000c00 */
[----:B------:R-:W-:Y:S01]  /*1530*/  ISETP.GT.U32.AND P0, PT, R28, 0x100, PT ;  /* 0x000001001c00780c */ /* 0x000fe20003f04070 */
[----:B0-----:R-:W-:Y:S01]  /*1540*/  @P2 FADD R2, R2, R4 ;  /* 0x0000000402022221 */ /* 0x001fe20000000000 */
[----:B------:R-:W-:Y:S01]  /*1550*/  ISETP.GT.U32.AND.EX P1, PT, R0, RZ, PT, P1 ;  /* 0x000000ff0000720c */ /* 0x000fe20003f24110 */
[----:B------:R-:W-:Y:S01]  /*1560*/  @P2 FADD R3, R3, R5 ;  /* 0x0000000503032221 */ /* 0x000fe20000000000 */
[----:B------:R-:W-:Y:S01]  /*1570*/  ISETP.GT.U32.AND P2, PT, R28, 0x120, PT ;  /* 0x000001201c00780c */ /* 0x000fe20003f44070 */
[----:B------:R-:W-:Y:S01]  /*1580*/  @P4 FADD R2, R2, R6 ;  /* 0x0000000602024221 */ /* 0x000fe20000000000 */
[----:B------:R-:W-:Y:S01]  /*1590*/  ISETP.GT.U32.AND.EX P0, PT, R0, RZ, PT, P0 ;  /* 0x000000ff0000720c */ /* 0x000fe20003f04100 */
[----:B------:R-:W-:Y:S01]  /*15a0*/  @P4 FADD R3, R3, R7 ;  /* 0x0000000703034221 */ /* 0x000fe20000000000 */
[----:B------:R-:W-:-:S02]  /*15b0*/  ISETP.GT.U32.AND P4, PT, R28, 0x140, PT ;  /* 0x000001401c00780c */ /* 0x000fc40003f84070 */
[----:B------:R-:W-:Y:S01]  /*15c0*/  ISETP.GT.U32.AND.EX P2, PT, R0, RZ, PT, P2 ;  /* 0x000000ff0000720c */ /* 0x000fe20003f44120 */
[----:B---3--:R-:W-:Y:S01]  /*15d0*/  @P3 FADD R2, R2, R20 ;  /* 0x0000001402023221 */ /* 0x008fe20000000000 */
[----:B------:R-:W-:Y:S01]  /*15e0*/  @P3 FADD R3, R3, R21 ;  /* 0x0000001503033221 */ /* 0x000fe20000000000 */
[----:B------:R-:W-:Y:S02]  /*15f0*/  ISETP.GT.U32.AND P3, PT, R28, 0x160, PT ;  /* 0x000001601c00780c */ /* 0x000fe40003f64070 */
[----:B------:R-:W-:Y:S01]  /*1600*/  ISETP.GT.U32.AND.EX P4, PT, R0, RZ, PT, P4 ;  /* 0x000000ff0000720c */ /* 0x000fe20003f84140 */
[----:B------:R-:W-:Y:S01]  /*1610*/  @P1 FADD R2, R2, R22 ;  /* 0x0000001602021221 */ /* 0x000fe20000000000 */
[----:B------:R-:W-:Y:S01]  /*1620*/  @P1 FADD R3, R3, R23 ;  /* 0x0000001703031221 */ /* 0x000fe20000000000 */
[----:B------:R-:W-:Y:S02]  /*1630*/  ISETP.GT.U32.AND P1, PT, R28, 0x180, PT ;  /* 0x000001801c00780c */ /* 0x000fe40003f24070 */
[----:B------:R-:W-:Y:S01]  /*1640*/  ISETP.GT.U32.AND.EX P3, PT, R0, RZ, PT, P3 ;  /* 0x000000ff0000720c */ /* 0x000fe20003f64130 */
[----:B----4-:R-:W-:Y:S01]  /*1650*/  @P0 FADD R2, R2, R16 ;  /* 0x0000001002020221 */ /* 0x010fe20000000000 */
[----:B------:R-:W-:Y:S01]  /*1660*/  @P0 FADD R3, R3, R17 ;  /* 0x0000001103030221 */ /* 0x000fe20000000000 */
[----:B------:R-:W-:-:S02]  /*1670*/  ISETP.GT.U32.AND P0, PT, R28, 0x1a0, PT ;  /* 0x000001a01c00780c */ /* 0x000fc40003f04070 */
[----:B------:R-:W-:Y:S01]  /*1680*/  ISETP.GT.U32.AND.EX P1, PT, R0, RZ, PT, P1 ;  /* 0x000000ff0000720c */ /* 0x000fe20003f24110 */
[----:B------:R-:W-:Y:S01]  /*1690*/  @P2 FADD R2, R2, R18 ;  /* 0x0000001202022221 */ /* 0x000fe20000000000 */
[----:B------:R-:W-:Y:S01]  /*16a0*/  @P2 FADD R3, R3, R19 ;  /* 0x0000001303032221 */ /* 0x000fe20000000000 */
[----:B------:R-:W-:Y:S02]  /*16b0*/  ISETP.GT.U32.AND P2, PT, R28, 0x1c0, PT ;  /* 0x000001c01c00780c */ /* 0x000fe40003f44070 */
[----:B------:R-:W-:Y:S01]  /*16c0*/  ISETP.GT.U32.AND.EX P0, PT, R0, RZ, PT, P0 ;  /* 0x000000ff0000720c */ /* 0x000fe20003f04100 */
[----:B-----5:R-:W-:Y:S01]  /*16d0*/  @P4 FADD R2, R2, R12 ;  /* 0x0000000c02024221 */ /* 0x020fe20000000000 */
[----:B------:R-:W-:Y:S01]  /*16e0*/  @P4 FADD R3, R3, R13 ;  /* 0x0000000d03034221 */ /* 0x000fe20000000000 */
[----:B------:R-:W-:Y:S02]  /*16f0*/  ISETP.GT.U32.AND P4, PT, R28, 0x1e0, PT ;  /* 0x000001e01c00780c */ /* 0x000fe40003f84070 */
[----:B------:R-:W-:Y:S01]  /*1700*/  ISETP.GT.U32.AND.EX P2, PT, R0, RZ, PT, P2 ;  /* 0x000000ff0000720c */ /* 0x000fe20003f44120 */
[----:B------:R-:W-:Y:S01]  /*1710*/  @P3 FADD R2, R2, R14 ;  /* 0x0000000e02023221 */ /* 0x000fe20000000000 */
[----:B------:R-:W-:Y:S01]  /*1720*/  @P3 FADD R3, R3, R15 ;  /* 0x0000000f03033221 */ /* 0x000fe20000000000 */
[----:B------:R-:W-:-:S02]  /*1730*/  ISETP.GT.U32.AND.EX P4, PT, R0, RZ, PT, P4 ;  /* 0x000000ff0000720c */ /* 0x000fc40003f84140 */
[----:B-1----:R-:W-:Y:S01]  /*1740*/  @P1 FADD R2, R2, R8 ;  /* 0x0000000802021221 */ /* 0x002fe20000000000 */
[----:B------:R-:W-:-:S03]  /*1750*/  @P1 FADD R3, R3, R9 ;  /* 0x0000000903031221 */ /* 0x000fc60000000000 */
[----:B------:R-:W-:Y:S01]  /*1760*/  @P0 FADD R2, R2, R10 ;  /* 0x0000000a02020221 */ /* 0x000fe20000000000 */
[----:B------:R-:W-:-:S03]  /*1770*/  @P0 FADD R3, R3, R11 ;  /* 0x0000000b03030221 */ /* 0x000fc60000000000 */
[----:B--2---:R-:W-:Y:S01]  /*1780*/  @P2 FADD R2, R2, R24 ;  /* 0x0000001802022221 */ /* 0x004fe20000000000 */
[----:B------:R-:W-:-:S03]  /*1790*/  @P2 FADD R3, R3, R25 ;  /* 0x0000001903032221 */ /* 0x000fc60000000000 */
[----:B------:R-:W-:Y:S01]  /*17a0*/  @P4 FADD R2, R2, R26 ;  /* 0x0000001a02024221 */ /* 0x000fe20000000000 */
[----:B------:R-:W-:Y:S01]  /*17b0*/  @P4 FADD R3, R3, R27 ;  /* 0x0000001b03034221 */ /* 0x000fe20000000000 */
[----:B------:R-:W-:Y:S06]  /*17c0*/  BRA `(.L_x_75) ;  /* 0x0000001000d07947 */ /* 0x000fec0003800000 */
.L_x_61:
[----:B------:R-:W0:Y:S01]  /*17d0*/  S2R R4, SR_TID.X ;  /* 0x0000000000047919 */ /* 0x000e220000002100 */
[----:B------:R-:W0:Y:S02]  /*17e0*/  LDC.64 R2, c[0x0][0x380] ;  /* 0x0000e000ff027b82 */ /* 0x000e240000000a00 */
[----:B0-----:R-:W-:-:S05]  /*17f0*/  IMAD.WIDE.U32 R2, R4, 0x4, R2 ;  /* 0x0000000404027825 */ /* 0x001fca00078e0002 */
[----:B------:R-:W2:Y:S04]  /*1800*/  LDG.E R6, desc[UR6][R2.64+0x800] ;  /* 0x0008000602067981 */ /* 0x000ea8000c1e1900 */
[----:B------:R-:W3:Y:S04]  /*1810*/  LDG.E R5, desc[UR6][R2.64] ;  /* 0x0000000602057981 */ /* 0x000ee8000c1e1900 */
[----:B------:R-:W4:Y:S04]  /*1820*/  LDG.E R7, desc[UR6][R2.64+0x1000] ;  /* 0x0010000602077981 */ /* 0x000f28000c1e1900 */
[----:B------:R-:W5:Y:S04]  /*1830*/  LDG.E R9, desc[UR6][R2.64+0x1800] ;  /* 0x0018000602097981 */ /* 0x000f68000c1e1900 */
[----:B------:R-:W5:Y:S04]  /*1840*/  LDG.E R11, desc[UR6][R2.64+0x2000] ;  /* 0x00200006020b7981 */ /* 0x000f68000c1e1900 */
[----:B------:R-:W5:Y:S04]  /*1850*/  LDG.E R12, desc[UR6][R2.64+0x2800] ;  /* 0x00280006020c7981 */ /* 0x000f68000c1e1900 */
[----:B------:R-:W5:Y:S01]  /*1860*/  LDG.E R13, desc[UR6][R2.64+0x3000] ;  /* 0x00300006020d7981 */ /* 0x000f62000c1e1900 */
[----:B------:R-:W-:-:S04]  /*1870*/  IADD3 R10, P1, PT, R28, -0xe00, RZ ;  /* 0xfffff2001c0a7810 */ /* 0x000fc80007f3e0ff */
[----:B------:R-:W-:Y:S02]  /*1880*/  ISETP.GE.U32.AND P0, PT, R10, 0xe00, PT ;  /* 0x00000e000a00780c */ /* 0x000fe40003f06070 */
[----:B------:R-:W-:-:S04]  /*1890*/  IADD3.X R14, PT, PT, R0, -0x1, RZ, P1, !PT ;  /* 0xffffffff000e7810 */ /* 0x000fc80000ffe4ff */
[----:B------:R-:W-:Y:S01]  /*18a0*/  ISETP.GE.U32.AND.EX P0, PT, R14, RZ, PT, P0 ;  /* 0x000000ff0e00720c */ /* 0x000fe20003f06100 */
[----:B--2---:R-:W-:Y:S01]  /*18b0*/  FMUL R8, R6, R6 ;  /* 0x0000000606087220 */ /* 0x004fe20000400000 */
[----:B---3--:R-:W-:-:S03]  /*18c0*/  FADD R6, R5, R6 ;  /* 0x0000000605067221 */ /* 0x008fc60000000000 */
[----:B------:R-:W-:Y:S01]  /*18d0*/  FFMA R8, R5, R5, R8 ;  /* 0x0000000505087223 */ /* 0x000fe20000000008 */
[----:B----4-:R-:W-:-:S03]  /*18e0*/  FADD R6, R7, R6 ;  /* 0x0000000607067221 */ /* 0x010fc60000000000 */
[----:B------:R-:W-:Y:S01]  /*18f0*/  FFMA R8, R7, R7, R8 ;  /* 0x0000000707087223 */ /* 0x000fe20000000008 */
[----:B------:R-:W-:Y:S01]  /*1900*/  MOV R7, RZ ;  /* 0x000000ff00077202 */ /* 0x000fe20000000f00 */
[C---:B-----5:R-:W-:Y:S02]  /*1910*/  FADD R6, R9.reuse, R6 ;  /* 0x0000000609067221 */ /* 0x060fe40000000000 */
[----:B------:R-:W-:Y:S02]  /*1920*/  FFMA R8, R9, R9, R8 ;  /* 0x0000000909087223 */ /* 0x000fe40000000008 */
[C---:B------:R-:W-:Y:S02]  /*1930*/  FADD R5, R11.reuse, R6 ;  /* 0x000000060b057221 */ /* 0x040fe40000000000 */
[----:B------:R-:W-:Y:S02]  /*1940*/  FFMA R11, R11, R11, R8 ;  /* 0x0000000b0b0b7223 */ /* 0x000fe40000000008 */
[----:B------:R-:W-:-:S02]  /*1950*/  FADD R8, R12, R5 ;  /* 0x000000050c087221 */ /* 0x000fc40000000000 */
[----:B------:R-:W-:Y:S01]  /*1960*/  FFMA R6, R12, R12, R11 ;  /* 0x0000000c0c067223 */ /* 0x000fe2000000000b */
[----:B------:R-:W-:Y:S02]  /*1970*/  HFMA2 R5, -RZ, RZ, 0, 0.0003662109375 ;  /* 0x00000e00ff057431 */ /* 0x000fe400000001ff */
[C---:B------:R-:W-:Y:S01]  /*1980*/  FADD R8, R13.reuse, R8 ;  /* 0x000000080d087221 */ /* 0x040fe20000000000 */
[----:B------:R-:W-:Y:S01]  /*1990*/  FFMA R6, R13, R13, R6 ;  /* 0x0000000d0d067223 */ /* 0x000fe20000000006 */
[----:B------:R-:W-:Y:S06]  /*19a0*/  @!P0 BRA `(.L_x_76) ;  /* 0x0000000000948947 */ /* 0x000fec0003800000 */
[----:B------:R-:W0:Y:S01]  /*19b0*/  LDC.64 R28, c[0x0][0x390] ;  /* 0x0000e400ff1c7b82 */ /* 0x000e220000000a00 */
[----:B------:R-:W-:Y:S02]  /*19c0*/  MOV R5, 0xe00 ;  /* 0x00000e0000057802 */ /* 0x000fe40000000f00 */
[----:B------:R-:W-:-:S07]  /*19d0*/  MOV R7, RZ ;  /* 0x000000ff00077202 */ /* 0x000fce0000000f00 */
.L_x_78:
[----:B------:R-:W-:-:S04]  /*19e0*/  LEA R12, P0, R5, R2, 0x2 ;  /* 0x00000002050c7211 */ /* 0x000fc800078010ff */
[----:B------:R-:W-:-:S05]  /*19f0*/  LEA.HI.X R13, R5, R3, R7, 0x2, P0 ;  /* 0x00000003050d7211 */ /* 0x000fca00000f1407 */
[----:B------:R-:W2:Y:S04]  /*1a00*/  LDG.E R17, desc[UR6][R12.64] ;  /* 0x000000060c117981 */ /* 0x000ea8000c1e1900 */
[----:B------:R-:W3:Y:S04]  /*1a10*/  LDG.E R0, desc[UR6][R12.64+0x800] ;  /* 0x000800060c007981 */ /* 0x000ee8000c1e1900 */
[----:B------:R-:W4:Y:S04]  /*1a20*/  LDG.E R18, desc[UR6][R12.64+0x1000] ;  /* 0x001000060c127981 */ /* 0x000f28000c1e1900 */
[----:B------:R-:W5:Y:S04]  /*1a30*/  LDG.E R16, desc[UR6][R12.64+0x1800] ;  /* 0x001800060c107981 */ /* 0x000f68000c1e1900 */
[----:B------:R-:W5:Y:S04]  /*1a40*/  LDG.E R11, desc[UR6][R12.64+0x2000] ;  /* 0x002000060c0b7981 */ /* 0x000f68000c1e1900 */
[----:B------:R-:W5:Y:S04]  /*1a50*/  LDG.E R9, desc[UR6][R12.64+0x2800] ;  /* 0x002800060c097981 */ /* 0x000f68000c1e1900 */
[----:B------:R-:W5:Y:S01]  /*1a60*/  LDG.E R15, desc[UR6][R12.64+0x3000] ;  /* 0x003000060c0f7981 */ /* 0x000f62000c1e1900 */
[C---:B--2---:R-:W-:Y:S01]  /*1a70*/  FADD R19, R17.reuse, R8 ;  /* 0x0000000811137221 */ /* 0x044fe20000000000 */
[----:B------:R-:W-:Y:S01]  /*1a80*/  FFMA R17, R17, R17, R6 ;  /* 0x0000001111117223 */ /* 0x000fe20000000006 */
[----:B0-----:R-:W-:-:S02]  /*1a90*/  IADD3 R8, P1, PT, -R5, R28, RZ ;  /* 0x0000001c05087210 */ /* 0x001fc40007f3e1ff */
[C---:B---3--:R-:W-:Y:S01]  /*1aa0*/  FADD R19, R0.reuse, R19 ;  /* 0x0000001300137221 */ /* 0x048fe20000000000 */
[----:B------:R-:W-:Y:S01]  /*1ab0*/  FFMA R17, R0, R0, R17 ;  /* 0x0000000000117223 */ /* 0x000fe20000000011 */
[----:B------:R-:W-:Y:S02]  /*1ac0*/  MOV R0, R29 ;  /* 0x0000001d00007202 */ /* 0x000fe40000000f00 */
[----:B------:R-:W-:Y:S01]  /*1ad0*/  ISETP.GE.U32.AND P0, PT, R8, 0xe00, PT ;  /* 0x00000e000800780c */ /* 0x000fe20003f06070 */
[C---:B----4-:R-:W-:Y:S01]  /*1ae0*/  FADD R19, R18.reuse, R19 ;  /* 0x0000001312137221 */ /* 0x050fe20000000000 */
[----:B------:R-:W-:Y:S01]  /*1af0*/  IADD3.X R8, PT, PT, ~R7, R0, RZ, P1, !PT ;  /* 0x0000000007087210 */ /* 0x000fe20000ffe5ff */
[----:B------:R-:W-:Y:S02]  /*1b00*/  FFMA R17, R18, R18, R17 ;  /* 0x0000001212117223 */ /* 0x000fe40000000011 */
[----:B-----5:R-:W-:Y:S01]  /*1b10*/  FADD R6, R16, R19 ;  /* 0x0000001310067221 */ /* 0x020fe20000000000 */
[----:B------:R-:W-:Y:S01]  /*1b20*/  ISETP.GE.U32.AND.EX P0, PT, R8, RZ, PT, P0 ;  /* 0x000000ff0800720c */ /* 0x000fe20003f06100 */
[----:B------:R-:W-:-:S02]  /*1b30*/  FFMA R16, R16, R16, R17 ;  /* 0x0000001010107223 */ /* 0x000fc40000000011 */
[C---:B------:R-:W-:Y:S02]  /*1b40*/  FADD R6, R11.reuse, R6 ;  /* 0x000000060b067221 */ /* 0x040fe40000000000 */
[----:B------:R-:W-:Y:S02]  /*1b50*/  FFMA R16, R11, R11, R16 ;  /* 0x0000000b0b107223 */ /* 0x000fe40000000010 */
[C---:B------:R-:W-:Y:S02]  /*1b60*/  FADD R6, R9.reuse, R6 ;  /* 0x0000000609067221 */ /* 0x040fe40000000000 */
[----:B------:R-:W-:Y:S02]  /*1b70*/  FFMA R16, R9, R9, R16 ;  /* 0x0000000909107223 */ /* 0x000fe40000000010 */
[C---:B------:R-:W-:Y:S02]  /*1b80*/  FADD R8, R15.reuse, R6 ;  /* 0x000000060f087221 */ /* 0x040fe40000000000 */
[----:B------:R-:W-:Y:S01]  /*1b90*/  FFMA R6, R15, R15, R16 ;  /* 0x0000000f0f067223 */ /* 0x000fe20000000010 */
[----:B------:R-:W-:Y:S06]  /*1ba0*/  @!P0 BRA `(.L_x_77) ;  /* 0x0000000800908947 */ /* 0x000fec0003800000 */
[----:B------:R-:W-:-:S04]  /*1bb0*/  IADD3 R5, P0, PT, R5, 0xe00, RZ ;  /* 0x00000e0005057810 */ /* 0x000fc80007f1e0ff */
[----:B------:R-:W-:Y:S02]  /*1bc0*/  IADD3.X R7, PT, PT, RZ, R7, RZ, P0, !PT ;  /* 0x00000007ff077210 */ /* 0x000fe400007fe4ff */
[----:B------:R-:W-:-:S04]  /*1bd0*/  ISETP.GT.U32.AND P0, PT, R5, R10, PT ;  /* 0x0000000a0500720c */ /* 0x000fc80003f04070 */
[----:B------:R-:W-:-:S13]  /*1be0*/  ISETP.GT.U32.AND.EX P0, PT, R7, R14, PT, P0 ;  /* 0x0000000e0700720c */ /* 0x000fda0003f04100 */
[----:B------:R-:W-:Y:S05]  /*1bf0*/  @!P0 BRA `(.L_x_78) ;  /* 0xfffffffc00788947 */ /* 0x000fea000383ffff */
.L_x_76:
[CC--:B------:R-:W-:Y:S01]  /*1c00*/  IADD3 R3, PT, PT, -R5.reuse, R28.reuse, RZ ;  /* 0x0000001c05037210 */ /* 0x0c0fe20007ffe1ff */
[----:B------:R-:W-:Y:S01]  /*1c10*/  BSSY.RECONVERGENT B1, `(.L_x_77) ;  /* 0x000009d000017945 */ /* 0x000fe20003800200 */
[----:B------:R-:W-:Y:S02]  /*1c20*/  ISETP.GE.U32.AND P1, PT, R5, R28, PT ;  /* 0x0000001c0500720c */ /* 0x000fe40003f26070 */
[----:B------:R-:W-:-:S04]  /*1c30*/  ISETP.GE.AND P0, PT, R4, R3, PT ;  /* 0x000000030400720c */ /* 0x000fc80003f06270 */
[----:B------:R-:W-:-:S13]  /*1c40*/  ISETP.GE.U32.OR.EX P0, PT, R7, R0, P0, P1 ;  /* 0x000000000700720c */ /* 0x000fda0000706510 */
[----:B------:R-:W-:Y:S05]  /*1c50*/  @P0 BRA `(.L_x_79) ;  /* 0x0000000800600947 */ /* 0x000fea0003800000 */
[----:B------:R-:W-:Y:S01]  /*1c60*/  LOP3.LUT R0, RZ, R4, RZ, 0x33, !PT ;  /* 0x00000004ff007212 */ /* 0x000fe200078e33ff */
[----:B------:R-:W-:Y:S03]  /*1c70*/  BSSY.RECONVERGENT B2, `(.L_x_80) ;  /* 0x0000048000027945 */ /* 0x000fe60003800200 */
[----:B------:R-:W-:-:S04]  /*1c80*/  IADD3 R0, PT, PT, -R5, R28, R0 ;  /* 0x0000001c05007210 */ /* 0x000fc80007ffe100 */
[C---:B------:R-:W-:Y:S02]  /*1c90*/  ISETP.GE.U32.AND P1, PT, R0.reuse, 0x1e00, PT ;  /* 0x00001e000000780c */ /* 0x040fe40003f26070 */
[----:B------:R-:W-:Y:S02]  /*1ca0*/  LEA.HI R9, R0, 0x1, RZ, 0x17 ;  /* 0x0000000100097811 */ /* 0x000fe400078fb8ff */
[----:B------:R-:W-:Y:S02]  /*1cb0*/  MOV R0, R4 ;  /* 0x0000000400007202 */ /* 0x000fe40000000f00 */
[----:B------:R-:W-:-:S04]  /*1cc0*/  LOP3.LUT R26, R9, 0xf, RZ, 0xc0, !PT ;  /* 0x0000000f091a7812 */ /* 0x000fc800078ec0ff */
[----:B------:R-:W-:-:S03]  /*1cd0*/  ISETP.NE.AND P0, PT, R26, RZ, PT ;  /* 0x000000ff1a00720c */ /* 0x000fc60003f05270 */
[----:B------:R-:W-:Y:S10]  /*1ce0*/  @!P1 BRA `(.L_x_81) ;  /* 0x0000000400009947 */ /* 0x000ff40003800000 */
[----:B------:R-:W0:Y:S01]  /*1cf0*/  LDCU.64 UR4, c[0x0][0x380] ;  /* 0x00007000ff0477ac */ /* 0x000e220008000a00 */
[----:B------:R-:W-:Y:S02]  /*1d00*/  IADD3 R3, P1, PT, R4, R5, RZ ;  /* 0x0000000504037210 */ /* 0x000fe40007f3e0ff */
[----:B------:R-:W-:Y:S02]  /*1d10*/  LOP3.LUT R11, R9, 0xfffff0, RZ, 0xc0, !PT ;  /* 0x00fffff0090b7812 */ /* 0x000fe400078ec0ff */
[----:B------:R-:W-:Y:S02]  /*1d20*/  IADD3.X R0, PT, PT, RZ, R7, RZ, P1, !PT ;  /* 0x00000007ff007210 */ /* 0x000fe40000ffe4ff */
[----:B------:R-:W-:Y:S02]  /*1d30*/  IADD3 R11, PT, PT, -R11, RZ, RZ ;  /* 0x000000ff0b0b7210 */ /* 0x000fe40007ffe1ff */
[----:B0-----:R-:W-:-:S04]  /*1d40*/  LEA R2, P2, R3, UR4, 0x2 ;  /* 0x0000000403027c11 */ /* 0x001fc8000f8410ff */
[----:B------:R-:W-:Y:S02]  /*1d50*/  IADD3 R2, P1, PT, R2, 0x4000, RZ ;  /* 0x0000400002027810 */ /* 0x000fe40007f3e0ff */
[----:B------:R-:W-:Y:S02]  /*1d60*/  LEA.HI.X R3, R3, UR5, R0, 0x2, P2 ;  /* 0x0000000503037c11 */ /* 0x000fe400090f1400 */
[----:B------:R-:W-:Y:S02]  /*1d70*/  MOV R0, R4 ;  /* 0x0000000400007202 */ /* 0x000fe40000000f00 */
[----:B------:R-:W-:-:S07]  /*1d80*/  IADD3.X R3, PT, PT, RZ, R3, RZ, P1, !PT ;  /* 0x00000003ff037210 */ /* 0x000fce0000ffe4ff */
.L_x_82:
        /* <DEDUP_REMOVED lines=54> */
.L_x_81:
[----:B------:R-:W-:Y:S05]  /*20f0*/  BSYNC.RECONVERGENT B2 ;  /* 0x0000000000027941 */ /* 0x000fea0003800200 */
.L_x_80:
        /* <DEDUP_REMOVED lines=8> */
[----:B------:R-:W-:Y:S02]  /*2180*/  IADD3.X R10, PT, PT, RZ, R7, RZ, P0, !PT ;  /* 0x00000007ff0a7210 */ /* 0x000fe400007fe4ff */
        /* <DEDUP_REMOVED lines=27> */
.L_x_84:
[----:B------:R-:W-:Y:S05]  /*2340*/  BSYNC.RECONVERGENT B2 ;  /* 0x0000000000027941 */ /* 0x000fea0003800200 */
.L_x_83:
        /* <DEDUP_REMOVED lines=24> */
.L_x_86:
[----:B------:R-:W-:Y:S05]  /*24d0*/  BSYNC.RECONVERGENT B2 ;  /* 0x0000000000027941 */ /* 0x000fea0003800200 */
.L_x_85:
[----:B------:R-:W-:Y:S05]  /*24e0*/  @!P1 BRA `(.L_x_79) ;  /* 0x00000000003c9947 */ /* 0x000fea0003800000 */
[----:B------:R-:W0:Y:S01]  /*24f0*/  LDCU.64 UR4, c[0x0][0x380] ;  /* 0x00007000ff0477ac */ /* 0x000e220008000a00 */
[----:B------:R-:W-:Y:S02]  /*2500*/  IADD3 R5, P0, PT, R0, R5, RZ ;  /* 0x0000000500057210 */ /* 0x000fe40007f1e0ff */
[----:B------:R-:W-:Y:S02]  /*2510*/  IADD3 R0, PT, PT, -R9, RZ, RZ ;  /* 0x000000ff09007210 */ /* 0x000fe40007ffe1ff */
[----:B------:R-:W-:Y:S02]  /*2520*/  IADD3.X R10, PT, PT, RZ, R7, RZ, P0, !PT ;  /* 0x00000007ff0a7210 */ /* 0x000fe400007fe4ff */
[----:B0-----:R-:W-:-:S04]  /*2530*/  LEA R2, P1, R5, UR4, 0x2 ;  /* 0x0000000405027c11 */ /* 0x001fc8000f8210ff */
[----:B------:R-:W-:-:S09]  /*2540*/  LEA.HI.X R5, R5, UR5, R10, 0x2, P1 ;  /* 0x0000000505057c11 */ /* 0x000fd200088f140a */
.L_x_87:
[----:B------:R-:W-:-:S06]  /*2550*/  MOV R3, R5 ;  /* 0x0000000500037202 */ /* 0x000fcc0000000f00 */
[----:B------:R0:W2:Y:S01]  /*2560*/  LDG.E R3, desc[UR6][R2.64] ;  /* 0x0000000602037981 */ /* 0x0000a2000c1e1900 */
[----:B------:R-:W-:-:S04]  /*2570*/  IADD3 R0, PT, PT, R0, 0x1, RZ ;  /* 0x0000000100007810 */ /* 0x000fc80007ffe0ff */
[----:B------:R-:W-:Y:S02]  /*2580*/  ISETP.NE.AND P0, PT, R0, RZ, PT ;  /* 0x000000ff0000720c */ /* 0x000fe40003f05270 */
[----:B0-----:R-:W-:-:S04]  /*2590*/  IADD3 R2, P1, PT, R2, 0x800, RZ ;  /* 0x0000080002027810 */ /* 0x001fc80007f3e0ff */
[----:B------:R-:W-:Y:S01]  /*25a0*/  IADD3.X R5, PT, PT, RZ, R5, RZ, P1, !PT ;  /* 0x00000005ff057210 */ /* 0x000fe20000ffe4ff */
[C---:B--2---:R-:W-:Y:S01]  /*25b0*/  FADD R8, R3.reuse, R8 ;  /* 0x0000000803087221 */ /* 0x044fe20000000000 */
[----:B------:R-:W-:-:S05]  /*25c0*/  FFMA R6, R3, R3, R6 ;  /* 0x0000000303067223 */ /* 0x000fca0000000006 */
[----:B------:R-:W-:Y:S05]  /*25d0*/  @P0 BRA `(.L_x_87) ;  /* 0xfffffffc00dc0947 */ /* 0x000fea000383ffff */
.L_x_79:
[----:B------:R-:W-:Y:S05]  /*25e0*/  BSYNC.RECONVERGENT B1 ;  /* 0x0000000000017941 */ /* 0x000fea0003800200 */
.L_x_77:
[----:B------:R-:W0:Y:S01]  /*25f0*/  S2R R9, SR_LANEID ;  /* 0x0000000000097919 */ /* 0x000e220000000000 */
[----:B------:R-:W-:Y:S02]  /*2600*/  MOV R3, R8 ;  /* 0x0000000800037202 */ /* 0x000fe40000000f00 */
[----:B------:R-:W-:Y:S02]  /*2610*/  MOV R5, R6 ;  /* 0x0000000600057202 */ /* 0x000fe40000000f00 */
[----:B------:R-:W-:Y:S01]  /*2620*/  ISETP.NE.AND P5, PT, R4, RZ, PT ;  /* 0x000000ff0400720c */ /* 0x000fe20003fa5270 */
[----:B------:R-:W1:Y:S04]  /*2630*/  SHFL.DOWN PT, R0, R3, 0x1, 0x1f ;  /* 0x08201f0003007f89 */ /* 0x000e6800000e0000 */
[----:B------:R-:W2:Y:S01]  /*2640*/  SHFL.DOWN PT, R2, R5, 0x1, 0x1f ;  /* 0x08201f0005027f89 */ /* 0x000ea200000e0000 */
[----:B0-----:R-:W-:-:S02]  /*2650*/  ISETP.GT.AND P0, PT, R9, 0x1e, PT ;  /* 0x0000001e0900780c */ /* 0x001fc40003f04270 */
[----:B------:R-:W-:-:S11]  /*2660*/  ISETP.NE.AND P1, PT, R9, RZ, PT ;  /* 0x000000ff0900720c */ /* 0x000fd60003f25270 */
[----:B-1----:R-:W-:Y:S01]  /*2670*/  @!P0 FADD R3, R0, R3 ;  /* 0x0000000300038221 */ /* 0x002fe20000000000 */
[----:B--2---:R-:W-:Y:S01]  /*2680*/  @!P0 FADD R5, R2, R5 ;  /* 0x0000000502058221 */ /* 0x004fe20000000000 */
        /* <DEDUP_REMOVED lines=72> */
.L_x_75:
[----:B------:R-:W-:Y:S05]  /*2b10*/  BSYNC.RECONVERGENT B0 ;  /* 0x0000000000007941 */ /* 0x000fea0003800200 */
.L_x_60:
[----:B------:R-:W-:Y:S05]  /*2b20*/  @P5 EXIT ;  /* 0x000000000000594d */ /* 0x000fea0003800000 */
[----:B-1----:R-:W1:Y:S01]  /*2b30*/  LDC.64 R4, c[0x0][0x388] ;  /* 0x0000e200ff047b82 */ /* 0x002e620000000a00 */
[----:B------:R-:W2:Y:S01]  /*2b40*/  LDCU UR4, c[0x0][0x39c] ;  /* 0x00007380ff0477ac */ /* 0x000ea20008000800 */
[----:B------:R-:W0:Y:S01]  /*2b50*/  LDCU UR5, c[0x0][0x3a0] ;  /* 0x00007400ff0577ac */ /* 0x000e220008000800 */
[----:B--2---:R-:W-:Y:S01]  /*2b60*/  FADD R7, R2, UR4 ;  /* 0x0000000402077e21 */ /* 0x004fe20008000000 */
[----:B0-----:R-:W-:-:S04]  /*2b70*/  FADD R3, R3, UR5 ;  /* 0x0000000503037e21 */ /* 0x001fc80008000000 */
[----:B-1----:R-:W-:Y:S04]  /*2b80*/  STG.E desc[UR6][R4.64], R7 ;  /* 0x0000000704007986 */ /* 0x002fe8000c101906 */
[----:B------:R-:W-:Y:S01]  /*2b90*/  STG.E desc[UR6][R4.64+0x4], R3 ;  /* 0x0000040304007986 */ /* 0x000fe2000c101906 */
[----:B------:R-:W-:Y:S05]  /*2ba0*/  EXIT ;  /* 0x000000000000794d */ /* 0x000fea0003800000 */
.L_x_88:
        /* <DEDUP_REMOVED lines=13> */
.L_x_184:


//--------------------- .text._ZN3cub18CUB_300001_SM_10006detail6reduce28DeviceReduceSingleTileKernelINS2_10policy_hubI5statsjN4cuda3std3__44plusIS5_EEE10Policy1000EPS5_SD_iSA_S5_S5_NS8_10__identityEEEvT0_T1_T2_T3_T4_T6_ --------------------------
	.section	.text._ZN3cub18CUB_300001_SM_10006detail6reduce28DeviceReduceSingleTileKernelINS2_10policy_hubI5statsjN4cuda3std3__44plusIS5_EEE10Policy1000EPS5_SD_iSA_S5_S5_NS8_10__identityEEEvT0_T1_T2_T3_T4_T6_,"ax",@progbits
	.align	128
        .global         _ZN3cub18CUB_300001_SM_10006detail6reduce28DeviceReduceSingleTileKernelINS2_10policy_hubI5statsjN4cuda3std3__44plusIS5_EEE10Policy1000EPS5_SD_iSA_S5_S5_NS8_10__identityEEEvT0_T1_T2_T3_T4_T6_
        .type           _ZN3cub18CUB_300001_SM_10006detail6reduce28DeviceReduceSingleTileKernelINS2_10policy_hubI5statsjN4cuda3std3__44plusIS5_EEE10Policy1000EPS5_SD_iSA_S5_S5_NS8_10__identityEEEvT0_T1_T2_T3_T4_T6_,@function
        .size           _ZN3cub18CUB_300001_SM_10006detail6reduce28DeviceReduceSingleTileKernelINS2_10policy_hubI5statsjN4cuda3std3__44plusIS5_EEE10Policy1000EPS5_SD_iSA_S5_S5_NS8_10__identityEEEvT0_T1_T2_T3_T4_T6_,(.L_x_185 - _ZN3cub18CUB_300001_SM_10006detail6reduce28DeviceReduceSingleTileKernelINS2_10policy_hubI5statsjN4cuda3std3__44plusIS5_EEE10Policy1000EPS5_SD_iSA_S5_S5_NS8_10__identityEEEvT0_T1_T2_T3_T4_T6_)
        .other          _ZN3cub18CUB_300001_SM_10006detail6reduce28DeviceReduceSingleTileKernelINS2_10policy_hubI5statsjN4cuda3std3__44plusIS5_EEE10Policy1000EPS5_SD_iSA_S5_S5_NS8_10__identityEEEvT0_T1_T2_T3_T4_T6_,@"STO_CUDA_ENTRY STV_DEFAULT"
_ZN3cub18CUB_300001_SM_10006detail6reduce28DeviceReduceSingleTileKernelINS2_10policy_hubI5statsjN4cuda3std3__44plusIS5_EEE10Policy1000EPS5_SD_iSA_S5_S5_NS8_10__identityEEEvT0_T1_T2_T3_T4_T6_:
.text._ZN3cub18CUB_300001_SM_10006detail6reduce28DeviceReduceSingleTileKernelINS2_10policy_hubI5statsjN4cuda3std3__44plusIS5_EEE10Policy1000EPS5_SD_iSA_S5_S5_NS8_10__identityEEEvT0_T1_T2_T3_T4_T6_:
        /* <DEDUP_REMOVED lines=14> */
.L_x_89:
        /* <DEDUP_REMOVED lines=15> */
.L_x_93:
[----:B------:R-:W-:Y:S05]  /*01d0*/  BSYNC.RECONVERGENT B1 ;  /* 0x0000000000017941 */ /* 0x000fea0003800200 */
.L_x_92:
        /* <DEDUP_REMOVED lines=15> */
.L_x_98:
        /* <DEDUP_REMOVED lines=10> */
.L_x_97:
[----:B------:R-:W-:Y:S05]  /*0370*/  BSYNC.RECONVERGENT B2 ;  /* 0x0000000000027941 */ /* 0x000fea0003800200 */
.L_x_96:
        /* <DEDUP_REMOVED lines=8> */
.L_x_101:
        /* <DEDUP_REMOVED lines=75> */
.L_x_100:
[----:B------:R-:W-:Y:S05]  /*08b0*/  BSYNC.RECONVERGENT B2 ;  /* 0x0000000000027941 */ /* 0x000fea0003800200 */
.L_x_99:
        /* <DEDUP_REMOVED lines=42> */
.L_x_103:
[----:B------:R-:W-:Y:S05]  /*0b60*/  BSYNC.RECONVERGENT B2 ;  /* 0x0000000000027941 */ /* 0x000fea0003800200 */
.L_x_102:
        /* <DEDUP_REMOVED lines=20> */
.L_x_95:
[----:B------:R-:W-:Y:S05]  /*0cb0*/  BSYNC.RECONVERGENT B1 ;  /* 0x0000000000017941 */ /* 0x000fea0003800200 */
.L_x_94:
        /* <DEDUP_REMOVED lines=86> */
.L_x_104:
        /* <DEDUP_REMOVED lines=106> */
.L_x_91:
        /* <DEDUP_REMOVED lines=38> */
.L_x_108:
        /* <DEDUP_REMOVED lines=37> */
.L_x_106:
        /* <DEDUP_REMOVED lines=19> */
.L_x_112:
        /* <DEDUP_REMOVED lines=10> */
.L_x_111:
[----:B------:R-:W-:Y:S05]  /*1f40*/  BSYNC.RECONVERGENT B2 ;  /* 0x0000000000027941 */ /* 0x000fea0003800200 */
.L_x_110:
        /* <DEDUP_REMOVED lines=16> */
.L_x_115:
        /* <DEDUP_REMOVED lines=77> */
.L_x_114:
[----:B------:R-:W-:Y:S05]  /*2520*/  BSYNC.RECONVERGENT B2 ;  /* 0x0000000000027941 */ /* 0x000fea0003800200 */
.L_x_113:
        /* <DEDUP_REMOVED lines=44> */
.L_x_117:
[----:B------:R-:W-:Y:S05]  /*27f0*/  BSYNC.RECONVERGENT B2 ;  /* 0x0000000000027941 */ /* 0x000fea0003800200 */
.L_x_116:
        /* <DEDUP_REMOVED lines=19> */
.L_x_109:
[----:B------:R-:W-:Y:S05]  /*2930*/  BSYNC.RECONVERGENT B1 ;  /* 0x0000000000017941 */ /* 0x000fea0003800200 */
.L_x_107:
        /* <DEDUP_REMOVED lines=81> */
.L_x_105:
[----:B------:R-:W-:Y:S05]  /*2e50*/  BSYNC.RECONVERGENT B0 ;  /* 0x0000000000007941 */ /* 0x000fea0003800200 */
.L_x_90:
        /* <DEDUP_REMOVED lines=8> */
.L_x_118:
        /* <DEDUP_REMOVED lines=10> */
.L_x_185:


//--------------------- .text._ZN3cub18CUB_300001_SM_10006detail6reduce18DeviceReduceKernelINS2_10policy_hubI5statsjN4cuda3std3__44plusIS5_EEE10Policy1000EN6thrust24THRUST_300001_SM_1000_NS6detail15normal_iteratorINSE_10device_ptrIKfEEEEjSA_S5_13compute_statsEEvT0_PT3_T1_NS0_13GridEvenShareISP_EET2_T4_ --------------------------
	.section	.text._ZN3cub18CUB_300001_SM_10006detail6reduce18DeviceReduceKernelINS2_10policy_hubI5statsjN4cuda3std3__44plusIS5_EEE10Policy1000EN6thrust24THRUST_300001_SM_1000_NS6detail15normal_iteratorINSE_10device_ptrIKfEEEEjSA_S5_13compute_statsEEvT0_PT3_T1_NS0_13GridEvenShareISP_EET2_T4_,"ax",@progbits
	.align	128
        .global         _ZN3cub18CUB_300001_SM_10006detail6reduce18DeviceReduceKernelINS2_10policy_hubI5statsjN4cuda3std3__44plusIS5_EEE10Policy1000EN6thrust24THRUST_300001_SM_1000_NS6detail15normal_iteratorINSE_10device_ptrIKfEEEEjSA_S5_13compute_statsEEvT0_PT3_T1_NS0_13GridEvenShareISP_EET2_T4_
        .type           _ZN3cub18CUB_300001_SM_10006detail6reduce18DeviceReduceKernelINS2_10policy_hubI5statsjN4cuda3std3__44plusIS5_EEE10Policy1000EN6thrust24THRUST_300001_SM_1000_NS6detail15normal_iteratorINSE_10device_ptrIKfEEEEjSA_S5_13compute_statsEEvT0_PT3_T1_NS0_13GridEvenShareISP_EET2_T4_,@function
        .size           _ZN3cub18CUB_300001_SM_10006detail6reduce18DeviceReduceKernelINS2_10policy_hubI5statsjN4cuda3std3__44plusIS5_EEE10Policy1000EN6thrust24THRUST_300001_SM_1000_NS6detail15normal_iteratorINSE_10device_ptrIKfEEEEjSA_S5_13compute_statsEEvT0_PT3_T1_NS0_13GridEvenShareISP_EET2_T4_,(.L_x_186 - _ZN3cub18CUB_300001_SM_10006detail6reduce18DeviceReduceKernelINS2_10policy_hubI5statsjN4cuda3std3__44plusIS5_EEE10Policy1000EN6thrust24THRUST_300001_SM_1000_NS6detail15normal_iteratorINSE_10device_ptrIKfEEEEjSA_S5_13compute_statsEEvT0_PT3_T1_NS0_13GridEvenShareISP_EET2_T4_)
        .other          _ZN3cub18CUB_300001_SM_10006detail6reduce18DeviceReduceKernelINS2_10policy_hubI5statsjN4cuda3std3__44plusIS5_EEE10Policy1000EN6thrust24THRUST_300001_SM_1000_NS6detail15normal_iteratorINSE_10device_ptrIKfEEEEjSA_S5_13compute_statsEEvT0_PT3_T1_NS0_13GridEvenShareISP_EET2_T4_,@"STO_CUDA_ENTRY STV_DEFAULT"
_ZN3cub18CUB_300001_SM_10006detail6reduce18DeviceReduceKernelINS2_10policy_hubI5statsjN4cuda3std3__44plusIS5_EEE10Policy1000EN6thrust24THRUST_300001_SM_1000_NS6detail15normal_iteratorINSE_10device_ptrIKfEEEEjSA_S5_13compute_statsEEvT0_PT3_T1_NS0_13GridEvenShareISP_EET2_T4_:
.text._ZN3cub18CUB_300001_SM_10006detail6reduce18DeviceReduceKernelINS2_10policy_hubI5statsjN4cuda3std3__44plusIS5_EEE10Policy1000EN6thrust24THRUST_300001_SM_1000_NS6detail15normal_iteratorINSE_10device_ptrIKfEEEEjSA_S5_13compute_statsEEvT0_PT3_T1_NS0_13GridEvenShareISP_EET2_T4_:
[----:B------:R-:W-:Y:S01]  /*0000*/  LDC R1, c[0x0][0x37c] ;  /* 0x0000df00ff017b82 */ /* 0x000fe20000000800 */
[----:B------:R-:W0:Y:S07]  /*0010*/  S2R R0, SR_CTAID.X ;  /* 0x0000000000007919 */ /* 0x000e2e0000002500 */
[----:B------:R-:W1:Y:S01]  /*0020*/  LDC.64 R4, c[0x0][0x3a8] ;  /* 0x0000ea00ff047b82 */ /* 0x000e620000000a00 */
[----:B------:R-:W2:Y:S01]  /*0030*/  LDCU.64 UR6, c[0x0][0x358] ;  /* 0x00006b00ff0677ac */ /* 0x000ea20008000a00 */
[----:B------:R-:W-:Y:S01]  /*0040*/  BSSY.RECONVERGENT B0, `(.L_x_119) ;  /* 0x00002fb000007945 */ /* 0x000fe20003800200 */
[----:B-1----:R-:W-:-:S02]  /*0050*/  IMAD R11, R5, 0xe00, RZ ;  /* 0x00000e00050b7824 */ /* 0x002fc400078e02ff */
[----:B0-----:R-:W-:-:S05]  /*0060*/  IMAD R28, R0, -0xe00, R4 ;  /* 0xfffff200001c7824 */ /* 0x001fca00078e0204 */
[----:B------:R-:W-:-:S13]  /*0070*/  ISETP.GT.U32.AND P0, PT, R28, 0xdff, PT ;  /* 0x00000dff1c00780c */ /* 0x000fda0003f04070 */
[----:B--2---:R-:W-:Y:S05]  /*0080*/  @P0 BRA `(.L_x_120) ;  /* 0x0000001800400947 */ /* 0x004fea0003800000 */
[----:B------:R-:W0:Y:S01]  /*0090*/  S2R R5, SR_TID.X ;  /* 0x0000000000057919 */ /* 0x000e220000002100 */
[----:B------:R-:W-:Y:S01]  /*00a0*/  BSSY.RECONVERGENT B1, `(.L_x_121) ;  /* 0x000000b000017945 */ /* 0x000fe20003800200 */
[----:B------:R-:W-:Y:S02]  /*00b0*/  CS2R R16, SRZ ;  /* 0x0000000000107805 */ /* 0x000fe4000001ff00 */
[----:B0-----:R-:W-:Y:S02]  /*00c0*/  ISETP.GE.U32.AND P0, PT, R5, R28, PT ;  /* 0x0000001c0500720c */ /* 0x001fe40003f06070 */
[----:B------:R-:W-:-:S11]  /*00d0*/  MOV R7, R5 ;  /* 0x0000000500077202 */ /* 0x000fd60000000f00 */
[----:B------:R-:W-:Y:S05]  /*00e0*/  @P0 BRA `(.L_x_122) ;  /* 0x0000000000180947 */ /* 0x000fea0003800000 */
[----:B------:R-:W0:Y:S01]  /*00f0*/  LDC.64 R2, c[0x0][0x380] ;  /* 0x0000e000ff027b82 */ /* 0x000e220000000a00 */
[----:B------:R-:W-:-:S04]  /*0100*/  IMAD R7, R0, 0xe00, R5 ;  /* 0x00000e0000077824 */ /* 0x000fc800078e0205 */
[----:B0-----:R-:W-:-:S05]  /*0110*/  IMAD.WIDE.U32 R2, R7, 0x4, R2 ;  /* 0x0000000407027825 */ /* 0x001fca00078e0002 */
[----:B------:R-:W2:Y:S01]  /*0120*/  LDG.E R16, desc[UR6][R2.64] ;  /* 0x0000000602107981 */ /* 0x000ea2000c1e1900 */
[----:B------:R-:W-:Y:S01]  /*0130*/  IADD3 R7, PT, PT, R5, 0x200, RZ ;  /* 0x0000020005077810 */ /* 0x000fe20007ffe0ff */
[----:B--2---:R-:W-:-:S07]  /*0140*/  FMUL R17, R16, R16 ;  /* 0x0000001010117220 */ /* 0x004fce0000400000 */
.L_x_122:
[----:B------:R-:W-:Y:S05]  /*0150*/  BSYNC.RECONVERGENT B1 ;  /* 0x0000000000017941 */ /* 0x000fea0003800200 */
.L_x_121:
[----:B------:R-:W-:Y:S01]  /*0160*/  ISETP.GE.U32.AND P0, PT, R7, R28, PT ;  /* 0x0000001c0700720c */ /* 0x000fe20003f06070 */
[----:B------:R-:W-:-:S12]  /*0170*/  BSSY.RECONVERGENT B1, `(.L_x_123) ;  /* 0x00000c2000017945 */ /* 0x000fd80003800200 */
[----:B------:R-:W-:Y:S05]  /*0180*/  @P0 BRA `(.L_x_124) ;  /* 0x0000000c00000947 */ /* 0x000fea0003800000 */
[----:B------:R-:W-:Y:S01]  /*0190*/  LOP3.LUT R3, RZ, R7, RZ, 0x33, !PT ;  /* 0x00000007ff037212 */ /* 0x000fe200078e33ff */
[----:B------:R-:W-:Y:S03]  /*01a0*/  BSSY.RECONVERGENT B2, `(.L_x_125) ;  /* 0x0000063000027945 */ /* 0x000fe60003800200 */
[----:B------:R-:W-:-:S05]  /*01b0*/  IADD3 R3, PT, PT, R3, R4, RZ ;  /* 0x0000000403037210 */ /* 0x000fca0007ffe0ff */
[----:B------:R-:W-:-:S05]  /*01c0*/  IMAD R3, R0, -0xe00, R3 ;  /* 0xfffff20000037824 */ /* 0x000fca00078e0203 */
[C---:B------:R-:W-:Y:S02]  /*01d0*/  ISETP.GE.U32.AND P0, PT, R3.reuse, 0x1e00, PT ;  /* 0x00001e000300780c */ /* 0x040fe40003f06070 */
[----:B------:R-:W-:-:S04]  /*01e0*/  LEA.HI R4, R3, 0x1, RZ, 0x17 ;  /* 0x0000000103047811 */ /* 0x000fc800078fb8ff */
[----:B------:R-:W-:-:S07]  /*01f0*/  LOP3.LUT R6, R4, 0xf, RZ, 0xc0, !PT ;  /* 0x0000000f04067812 */ /* 0x000fce00078ec0ff */
[----:B------:R-:W-:Y:S05]  /*0200*/  @!P0 BRA `(.L_x_126) ;  /* 0x0000000400708947 */ /* 0x000fea0003800000 */
[----:B------:R-:W0:Y:S01]  /*0210*/  LDC.64 R12, c[0x0][0x380] ;  /* 0x0000e000ff0c7b82 */ /* 0x000e220000000a00 */
[----:B------:R-:W-:Y:S01]  /*0220*/  LOP3.LUT R3, R4, 0xfffff0, RZ, 0xc0, !PT ;  /* 0x00fffff004037812 */ /* 0x000fe200078ec0ff */
[----:B------:R-:W-:Y:S01]  /*0230*/  BSSY.RECONVERGENT B3, `(.L_x_127) ;  /* 0x0000058000037945 */ /* 0x000fe20003800200 */
[----:B------:R-:W-:Y:S01]  /*0240*/  LOP3.LUT R2, R7, 0x1000, RZ, 0xfc, !PT ;  /* 0x0000100007027812 */ /* 0x000fe200078efcff */
[----:B------:R-:W-:Y:S01]  /*0250*/  IMAD R7, R0, 0xe00, R7 ;  /* 0x00000e0000077824 */ /* 0x000fe200078e0207 */
[----:B------:R-:W-:-:S07]  /*0260*/  IADD3 R3, PT, PT, -R3, RZ, RZ ;  /* 0x000000ff03037210 */ /* 0x000fce0007ffe1ff */
.L_x_128:
[C-C-:B0-----:R-:W-:Y:S01]  /*0270*/  IMAD.WIDE.U32 R20, R7.reuse, 0x4, R12.reuse ;  /* 0x0000000407147825 */ /* 0x141fe200078e000c */
[C---:B------:R-:W-:Y:S02]  /*0280*/  IADD3 R19, PT, PT, R7.reuse, 0x200, RZ ;  /* 0x0000020007137810 */ /* 0x040fe40007ffe0ff */
[----:B------:R-:W-:Y:S02]  /*0290*/  IADD3 R15, PT, PT, R7, 0x400, RZ ;  /* 0x00000400070f7810 */ /* 0x000fe40007ffe0ff */
[----:B------:R0:W2:Y:S01]  /*02a0*/  LDG.E R29, desc[UR6][R20.64] ;  /* 0x00000006141d7981 */ /* 0x0000a2000c1e1900 */
[----:B------:R-:W-:-:S04]  /*02b0*/  IMAD.WIDE.U32 R18, R19, 0x4, R12 ;  /* 0x0000000413127825 */ /* 0x000fc800078e000c */
[--C-:B------:R-:W-:Y:S01]  /*02c0*/  IMAD.WIDE.U32 R14, R15, 0x4, R12.reuse ;  /* 0x000000040f0e7825 */ /* 0x100fe200078e000c */
[----:B------:R1:W3:Y:S04]  /*02d0*/  LDG.E R27, desc[UR6][R18.64] ;  /* 0x00000006121b7981 */ /* 0x0002e8000c1e1900 */
[----:B------:R4:W5:Y:S01]  /*02e0*/  LDG.E R26, desc[UR6][R14.64] ;  /* 0x000000060e1a7981 */ /* 0x000962000c1e1900 */
[C---:B------:R-:W-:Y:S02]  /*02f0*/  IADD3 R9, PT, PT, R7.reuse, 0x600, RZ ;  /* 0x0000060007097810 */ /* 0x040fe40007ffe0ff */
[C---:B------:R-:W-:Y:S02]  /*0300*/  IADD3 R11, PT, PT, R7.reuse, 0x800, RZ ;  /* 0x00000800070b7810 */ /* 0x040fe40007ffe0ff */
[----:B------:R-:W-:Y:S01]  /*0310*/  IADD3 R25, PT, PT, R7, 0xa00, RZ ;  /* 0x00000a0007197810 */ /* 0x000fe20007ffe0ff */
[----:B------:R-:W-:-:S04]  /*0320*/  IMAD.WIDE.U32 R8, R9, 0x4, R12 ;  /* 0x0000000409087825 */ /* 0x000fc800078e000c */
[--C-:B------:R-:W-:Y:S02]  /*0330*/  IMAD.WIDE.U32 R10, R11, 0x4, R12.reuse ;  /* 0x000000040b0a7825 */ /* 0x100fe400078e000c */
[----:B------:R-:W5:Y:S01]  /*0340*/  LDG.E R9, desc[UR6][R8.64] ;  /* 0x0000000608097981 */ /* 0x000f62000c1e1900 */
[----:B0-----:R-:W-:Y:S01]  /*0350*/  IADD3 R21, PT, PT, R7, 0xc00, RZ ;  /* 0x00000c0007157810 */ /* 0x001fe20007ffe0ff */
[--C-:B------:R-:W-:Y:S01]  /*0360*/  IMAD.WIDE.U32 R24, R25, 0x4, R12.reuse ;  /* 0x0000000419187825 */ /* 0x100fe200078e000c */
[C---:B------:R-:W-:Y:S01]  /*0370*/  IADD3 R23, PT, PT, R7.reuse, 0xe00, RZ ;  /* 0x00000e0007177810 */ /* 0x040fe20007ffe0ff */
[----:B------:R-:W5:Y:S01]  /*0380*/  LDG.E R10, desc[UR6][R10.64] ;  /* 0x000000060a0a7981 */ /* 0x000f62000c1e1900 */
[----:B-1----:R-:W-:Y:S01]  /*0390*/  IADD3 R19, PT, PT, R7, 0x1000, RZ ;  /* 0x0000100007137810 */ /* 0x002fe20007ffe0ff */
[----:B----4-:R-:W-:-:S04]  /*03a0*/  IMAD.WIDE.U32 R14, R21, 0x4, R12 ;  /* 0x00000004150e7825 */ /* 0x010fc800078e000c */
[--C-:B------:R-:W-:Y:S01]  /*03b0*/  IMAD.WIDE.U32 R20, R23, 0x4, R12.reuse ;  /* 0x0000000417147825 */ /* 0x100fe200078e000c */
[----:B------:R-:W4:Y:S03]  /*03c0*/  LDG.E R8, desc[UR6][R24.64] ;  /* 0x0000000618087981 */ /* 0x000f26000c1e1900 */
[----:B------:R-:W-:Y:S01]  /*03d0*/  IMAD.WIDE.U32 R18, R19, 0x4, R12 ;  /* 0x0000000413127825 */ /* 0x000fe200078e000c */
[----:B------:R0:W4:Y:S04]  /*03e0*/  LDG.E R23, desc[UR6][R14.64] ;  /* 0x000000060e177981 */ /* 0x000128000c1e1900 */
[----:B------:R1:W4:Y:S04]  /*03f0*/  LDG.E R22, desc[UR6][R20.64] ;  /* 0x0000000614167981 */ /* 0x000328000c1e1900 */
[----:B------:R-:W4:Y:S01]  /*0400*/  LDG.E R11, desc[UR6][R18.64] ;  /* 0x00000006120b7981 */ /* 0x000f22000c1e1900 */
[----:B0-----:R-:W-:-:S02]  /*0410*/  IADD3 R15, PT, PT, R7, 0x1200, RZ ;  /* 0x00001200070f7810 */ /* 0x001fc40007ffe0ff */
[----:B-1----:R-:W-:-:S03]  /*0420*/  IADD3 R21, PT, PT, R7, 0x1400, RZ ;  /* 0x0000140007157810 */ /* 0x002fc60007ffe0ff */
[----:B------:R-:W-:-:S05]  /*0430*/  IMAD.WIDE.U32 R14, R15, 0x4, R12 ;  /* 0x000000040f0e7825 */ /* 0x000fca00078e000c */
[----:B------:R0:W4:Y:S02]  /*0440*/  LDG.E R24, desc[UR6][R14.64] ;  /* 0x000000060e187981 */ /* 0x000124000c1e1900 */
[----:B0-----:R-:W-:-:S05]  /*0450*/  IADD3 R15, PT, PT, R7, 0x1a00, RZ ;  /* 0x00001a00070f7810 */ /* 0x001fca0007ffe0ff */
[----:B------:R-:W-:-:S06]  /*0460*/  IMAD.WIDE.U32 R14, R15, 0x4, R12 ;  /* 0x000000040f0e7825 */ /* 0x000fcc00078e000c */
[----:B------:R-:W4:Y:S01]  /*0470*/  LDG.E R14, desc[UR6][R14.64] ;  /* 0x000000060e0e7981 */ /* 0x000f22000c1e1900 */
[C---:B--2---:R-:W-:Y:S01]  /*0480*/  FADD R18, R29.reuse, R16 ;  /* 0x000000101d127221 */ /* 0x044fe20000000000 */
[----:B------:R-:W-:Y:S01]  /*0490*/  FFMA R29, R29, R29, R17 ;  /* 0x0000001d1d1d7223 */ /* 0x000fe20000000011 */
[----:B------:R-:W-:Y:S01]  /*04a0*/  IMAD.WIDE.U32 R16, R21, 0x4, R12 ;  /* 0x0000000415107825 */ /* 0x000fe200078e000c */
[----:B------:R-:W-:-:S04]  /*04b0*/  IADD3 R21, PT, PT, R7, 0x1600, RZ ;  /* 0x0000160007157810 */ /* 0x000fc80007ffe0ff */
[----:B------:R0:W2:Y:S01]  /*04c0*/  LDG.E R25, desc[UR6][R16.64] ;  /* 0x0000000610197981 */ /* 0x0000a2000c1e1900 */
[----:B---3--:R-:W-:Y:S01]  /*04d0*/  FFMA R19, R27, R27, R29 ;  /* 0x0000001b1b137223 */ /* 0x008fe2000000001d */
[----:B------:R-:W-:-:S05]  /*04e0*/  IMAD.WIDE.U32 R20, R21, 0x4, R12 ;  /* 0x0000000415147825 */ /* 0x000fca00078e000c */
[----:B------:R1:W3:Y:S01]  /*04f0*/  LDG.E R29, desc[UR6][R20.64] ;  /* 0x00000006141d7981 */ /* 0x0002e2000c1e1900 */
[----:B0-----:R-:W-:Y:S01]  /*0500*/  FADD R17, R18, R27 ;  /* 0x0000001b12117221 */ /* 0x001fe20000000000 */
[----:B------:R-:W-:-:S03]  /*0510*/  IADD3 R18, PT, PT, R7, 0x1800, RZ ;  /* 0x0000180007127810 */ /* 0x000fc60007ffe0ff */
[----:B-----5:R-:W-:Y:S01]  /*0520*/  FADD R27, R17, R26 ;  /* 0x0000001a111b7221 */ /* 0x020fe20000000000 */
[----:B------:R-:W-:Y:S01]  /*0530*/  FFMA R26, R26, R26, R19 ;  /* 0x0000001a1a1a7223 */ /* 0x000fe20000000013 */
[----:B------:R-:W-:Y:S01]  /*0540*/  IMAD.WIDE.U32 R18, R18, 0x4, R12 ;  /* 0x0000000412127825 */ /* 0x000fe200078e000c */
[C---:B------:R-:W-:Y:S02]  /*0550*/  IADD3 R17, PT, PT, R7.reuse, 0x1c00, RZ ;  /* 0x00001c0007117810 */ /* 0x040fe40007ffe0ff */
[----:B-1----:R-:W-:-:S03]  /*0560*/  IADD3 R21, PT, PT, R7, 0x1e00, RZ ;  /* 0x00001e0007157810 */ /* 0x002fc60007ffe0ff */
[----:B------:R-:W5:Y:S01]  /*0570*/  LDG.E R18, desc[UR6][R18.64] ;  /* 0x0000000612127981 */ /* 0x000f62000c1e1900 */
[----:B------:R-:W-:-:S04]  /*0580*/  IMAD.WIDE.U32 R16, R17, 0x4, R12 ;  /* 0x0000000411107825 */ /* 0x000fc800078e000c */
[----:B------:R-:W-:Y:S02]  /*0590*/  IMAD.WIDE.U32 R20, R21, 0x4, R12 ;  /* 0x0000000415147825 */ /* 0x000fe400078e000c */
[----:B------:R-:W5:Y:S04]  /*05a0*/  LDG.E R16, desc[UR6][R16.64] ;  /* 0x0000000610107981 */ /* 0x000f68000c1e1900 */
[----:B------:R-:W5:Y:S01]  /*05b0*/  LDG.E R20, desc[UR6][R20.64] ;  /* 0x0000000614147981 */ /* 0x000f62000c1e1900 */
[----:B------:R-:W-:Y:S01]  /*05c0*/  FADD R27, R27, R9 ;  /* 0x000000091b1b7221 */ /* 0x000fe20000000000 */
[----:B------:R-:W-:-:S03]  /*05d0*/  FFMA R9, R9, R9, R26 ;  /* 0x0000000909097223 */ /* 0x000fc6000000001a */
[----:B------:R-:W-:Y:S01]  /*05e0*/  FADD R27, R27, R10 ;  /* 0x0000000a1b1b7221 */ /* 0x000fe20000000000 */
[----:B------:R-:W-:-:S03]  /*05f0*/  FFMA R9, R10, R10, R9 ;  /* 0x0000000a0a097223 */ /* 0x000fc60000000009 */
[----:B----4-:R-:W-:Y:S01]  /*0600*/  FADD R10, R27, R8 ;  /* 0x000000081b0a7221 */ /* 0x010fe20000000000 */
        /* <DEDUP_REMOVED lines=9> */
[----:B------:R-:W-:-:S04]  /*06a0*/  IADD3 R3, PT, PT, R3, 0x10, RZ ;  /* 0x0000001003037810 */ /* 0x000fc80007ffe0ff */
[----:B------:R-:W-:Y:S02]  /*06b0*/  ISETP.NE.AND P0, PT, R3, RZ, PT ;  /* 0x000000ff0300720c */ /* 0x000fe40003f05270 */
[----:B------:R-:W-:Y:S02]  /*06c0*/  IADD3 R2, PT, PT, R2, 0x2000, RZ ;  /* 0x0000200002027810 */ /* 0x000fe40007ffe0ff */
[----:B------:R-:W-:Y:S01]  /*06d0*/  IADD3 R7, PT, PT, R7, 0x2000, RZ ;  /* 0x0000200007077810 */ /* 0x000fe20007ffe0ff */
[----:B--2---:R-:W-:Y:S01]  /*06e0*/  FADD R8, R8, R25 ;  /* 0x0000001908087221 */ /* 0x004fe20000000000 */
[----:B------:R-:W-:-:S03]  /*06f0*/  FFMA R24, R25, R25, R24 ;  /* 0x0000001919187223 */ /* 0x000fc60000000018 */
[----:B---3--:R-:W-:Y:S01]  /*0700*/  FADD R9, R8, R29 ;  /* 0x0000001d08097221 */ /* 0x008fe20000000000 */
        /* <DEDUP_REMOVED lines=10> */
[----:B------:R-:W-:Y:S05]  /*07b0*/  BSYNC.RECONVERGENT B3 ;  /* 0x0000000000037941 */ /* 0x000fea0003800200 */
.L_x_127:
[----:B------:R-:W-:-:S07]  /*07c0*/  IADD3 R7, PT, PT, R2, -0x1000, RZ ;  /* 0xfffff00002077810 */ /* 0x000fce0007ffe0ff */
.L_x_126:
[----:B------:R-:W-:Y:S05]  /*07d0*/  BSYNC.RECONVERGENT B2 ;  /* 0x0000000000027941 */ /* 0x000fea0003800200 */
.L_x_125:
[----:B------:R-:W-:-:S13]  /*07e0*/  ISETP.NE.AND P0, PT, R6, RZ, PT ;  /* 0x000000ff0600720c */ /* 0x000fda0003f05270 */
[----:B------:R-:W-:Y:S05]  /*07f0*/  @!P0 BRA `(.L_x_124) ;  /* 0x0000000400648947 */ /* 0x000fea0003800000 */
[----:B------:R-:W-:Y:S01]  /*0800*/  ISETP.GE.U32.AND P0, PT, R6, 0x8, PT ;  /* 0x000000080600780c */ /* 0x000fe20003f06070 */
[----:B------:R-:W-:Y:S01]  /*0810*/  BSSY.RECONVERGENT B2, `(.L_x_129) ;  /* 0x000002e000027945 */ /* 0x000fe20003800200 */
[----:B------:R-:W-:-:S04]  /*0820*/  LOP3.LUT R21, R4, 0x7, RZ, 0xc0, !PT ;  /* 0x0000000704157812 */ /* 0x000fc800078ec0ff */
[----:B------:R-:W-:-:S07]  /*0830*/  ISETP.NE.AND P1, PT, R21, RZ, PT ;  /* 0x000000ff1500720c */ /* 0x000fce0003f25270 */
[----:B------:R-:W-:Y:S06]  /*0840*/  @!P0 BRA `(.L_x_130) ;  /* 0x0000000000a88947 */ /* 0x000fec0003800000 */
[----:B------:R-:W0:Y:S01]  /*0850*/  LDC.64 R2, c[0x0][0x380] ;  /* 0x0000e000ff027b82 */ /* 0x000e220000000a00 */
[----:B------:R-:W-:-:S05]  /*0860*/  IMAD R13, R0, 0xe00, R7 ;  /* 0x00000e00000d7824 */ /* 0x000fca00078e0207 */
[C---:B------:R-:W-:Y:S02]  /*0870*/  IADD3 R23, PT, PT, R13.reuse, 0x200, RZ ;  /* 0x000002000d177810 */ /* 0x040fe40007ffe0ff */
[C---:B------:R-:W-:Y:S02]  /*0880*/  IADD3 R19, PT, PT, R13.reuse, 0x400, RZ ;  /* 0x000004000d137810 */ /* 0x040fe40007ffe0ff */
[C---:B------:R-:W-:Y:S02]  /*0890*/  IADD3 R15, PT, PT, R13.reuse, 0x600, RZ ;  /* 0x000006000d0f7810 */ /* 0x040fe40007ffe0ff */
[C---:B------:R-:W-:Y:S01]  /*08a0*/  IADD3 R9, PT, PT, R13.reuse, 0x800, RZ ;  /* 0x000008000d097810 */ /* 0x040fe20007ffe0ff */
[----:B0-----:R-:W-:-:S04]  /*08b0*/  IMAD.WIDE.U32 R10, R13, 0x4, R2 ;  /* 0x000000040d0a7825 */ /* 0x001fc800078e0002 */
[--C-:B------:R-:W-:Y:S01]  /*08c0*/  IMAD.WIDE.U32 R22, R23, 0x4, R2.reuse ;  /* 0x0000000417167825 */ /* 0x100fe200078e0002 */
[----:B------:R0:W2:Y:S03]  /*08d0*/  LDG.E R6, desc[UR6][R10.64] ;  /* 0x000000060a067981 */ /* 0x0000a6000c1e1900 */
[--C-:B------:R-:W-:Y:S01]  /*08e0*/  IMAD.WIDE.U32 R18, R19, 0x4, R2.reuse ;  /* 0x0000000413127825 */ /* 0x100fe200078e0002 */
[----:B------:R-:W3:Y:S03]  /*08f0*/  LDG.E R20, desc[UR6][R22.64] ;  /* 0x0000000616147981 */ /* 0x000ee6000c1e1900 */
[--C-:B------:R-:W-:Y:S01]  /*0900*/  IMAD.WIDE.U32 R14, R15, 0x4, R2.reuse ;  /* 0x000000040f0e7825 */ /* 0x100fe200078e0002 */
[----:B------:R-:W-:Y:S01]  /*0910*/  IADD3 R25, PT, PT, R13, 0xa00, RZ ;  /* 0x00000a000d197810 */ /* 0x000fe20007ffe0ff */
[----:B------:R2:W4:Y:S02]  /*0920*/  LDG.E R18, desc[UR6][R18.64] ;  /* 0x0000000612127981 */ /* 0x000524000c1e1900 */
[--C-:B------:R-:W-:Y:S01]  /*0930*/  IMAD.WIDE.U32 R8, R9, 0x4, R2.reuse ;  /* 0x0000000409087825 */ /* 0x100fe200078e0002 */
[----:B------:R-:W-:Y:S01]  /*0940*/  IADD3 R27, PT, PT, R13, 0xc00, RZ ;  /* 0x00000c000d1b7810 */ /* 0x000fe20007ffe0ff */
[----:B------:R-:W5:Y:S02]  /*0950*/  LDG.E R14, desc[UR6][R14.64] ;  /* 0x000000060e0e7981 */ /* 0x000f64000c1e1900 */
[--C-:B0-----:R-:W-:Y:S01]  /*0960*/  IMAD.WIDE.U32 R10, R25, 0x4, R2.reuse ;  /* 0x00000004190a7825 */ /* 0x101fe200078e0002 */
[----:B------:R-:W-:Y:S01]  /*0970*/  IADD3 R25, PT, PT, R13, 0xe00, RZ ;  /* 0x00000e000d197810 */ /* 0x000fe20007ffe0ff */
[----:B------:R-:W5:Y:S02]  /*0980*/  LDG.E R8, desc[UR6][R8.64] ;  /* 0x0000000608087981 */ /* 0x000f64000c1e1900 */
[----:B------:R-:W-:-:S02]  /*0990*/  IMAD.WIDE.U32 R12, R27, 0x4, R2 ;  /* 0x000000041b0c7825 */ /* 0x000fc400078e0002 */
[----:B------:R-:W5:Y:S02]  /*09a0*/  LDG.E R10, desc[UR6][R10.64] ;  /* 0x000000060a0a7981 */ /* 0x000f64000c1e1900 */
[----:B------:R-:W-:Y:S02]  /*09b0*/  IMAD.WIDE.U32 R2, R25, 0x4, R2 ;  /* 0x0000000419027825 */ /* 0x000fe400078e0002 */
        /* <DEDUP_REMOVED lines=19> */
.L_x_130:
[----:B------:R-:W-:Y:S05]  /*0af0*/  BSYNC.RECONVERGENT B2 ;  /* 0x0000000000027941 */ /* 0x000fea0003800200 */
.L_x_129:
        /* <DEDUP_REMOVED lines=10> */
[C---:B------:R-:W-:Y:S01]  /*0ba0*/  IADD3 R19, PT, PT, R13.reuse, 0x600, RZ ;  /* 0x000006000d137810 */ /* 0x040fe20007ffe0ff */
[----:B0-----:R-:W-:-:S04]  /*0bb0*/  IMAD.WIDE.U32 R10, R13, 0x4, R2 ;  /* 0x000000040d0a7825 */ /* 0x001fc800078e0002 */
[--C-:B------:R-:W-:Y:S02]  /*0bc0*/  IMAD.WIDE.U32 R8, R9, 0x4, R2.reuse ;  /* 0x0000000409087825 */ /* 0x100fe400078e0002 */
[----:B------:R-:W2:Y:S02]  /*0bd0*/  LDG.E R10, desc[UR6][R10.64] ;  /* 0x000000060a0a7981 */ /* 0x000ea4000c1e1900 */
[--C-:B------:R-:W-:Y:S02]  /*0be0*/  IMAD.WIDE.U32 R12, R15, 0x4, R2.reuse ;  /* 0x000000040f0c7825 */ /* 0x100fe400078e0002 */
[----:B------:R-:W3:Y:S02]  /*0bf0*/  LDG.E R8, desc[UR6][R8.64] ;  /* 0x0000000608087981 */ /* 0x000ee4000c1e1900 */
[----:B------:R-:W-:Y:S02]  /*0c00*/  IMAD.WIDE.U32 R2, R19, 0x4, R2 ;  /* 0x0000000413027825 */ /* 0x000fe400078e0002 */
        /* <DEDUP_REMOVED lines=11> */
.L_x_132:
[----:B------:R-:W-:Y:S05]  /*0cc0*/  BSYNC.RECONVERGENT B2 ;  /* 0x0000000000027941 */ /* 0x000fea0003800200 */
.L_x_131:
[----:B------:R-:W-:Y:S05]  /*0cd0*/  @!P1 BRA `(.L_x_124) ;  /* 0x00000000002c9947 */ /* 0x000fea0003800000 */
[----:B------:R-:W0:Y:S01]  /*0ce0*/  LDC.64 R8, c[0x0][0x380] ;  /* 0x0000e000ff087b82 */ /* 0x000e220000000a00 */
[----:B------:R-:W-:Y:S01]  /*0cf0*/  IMAD R7, R0, 0xe00, R7 ;  /* 0x00000e0000077824 */ /* 0x000fe200078e0207 */
[----:B------:R-:W-:-:S07]  /*0d00*/  IADD3 R4, PT, PT, -R4, RZ, RZ ;  /* 0x000000ff04047210 */ /* 0x000fce0007ffe1ff */
.L_x_133:
[----:B0-----:R-:W-:-:S06]  /*0d10*/  IMAD.WIDE.U32 R2, R7, 0x4, R8 ;  /* 0x0000000407027825 */ /* 0x001fcc00078e0008 */
[----:B------:R-:W2:Y:S01]  /*0d20*/  LDG.E R2, desc[UR6][R2.64] ;  /* 0x0000000602027981 */ /* 0x000ea2000c1e1900 */
[----:B------:R-:W-:Y:S02]  /*0d30*/  IADD3 R4, PT, PT, R4, 0x1, RZ ;  /* 0x0000000104047810 */ /* 0x000fe40007ffe0ff */
[----:B------:R-:W-:Y:S02]  /*0d40*/  IADD3 R7, PT, PT, R7, 0x200, RZ ;  /* 0x0000020007077810 */ /* 0x000fe40007ffe0ff */
[----:B------:R-:W-:Y:S01]  /*0d50*/  ISETP.NE.AND P0, PT, R4, RZ, PT ;  /* 0x000000ff0400720c */ /* 0x000fe20003f05270 */
[C---:B--2---:R-:W-:Y:S01]  /*0d60*/  FADD R16, R2.reuse, R16 ;  /* 0x0000001002107221 */ /* 0x044fe20000000000 */
[----:B------:R-:W-:-:S11]  /*0d70*/  FFMA R17, R2, R2, R17 ;  /* 0x0000000202117223 */ /* 0x000fd60000000011 */
[----:B------:R-:W-:Y:S05]  /*0d80*/  @P0 BRA `(.L_x_133) ;  /* 0xfffffffc00e00947 */ /* 0x000fea000383ffff */
.L_x_124:
[----:B------:R-:W-:Y:S05]  /*0d90*/  BSYNC.RECONVERGENT B1 ;  /* 0x0000000000017941 */ /* 0x000fea0003800200 */
.L_x_123:
[----:B------:R-:W-:Y:S02]  /*0da0*/  ISETP.GE.U32.AND P0, PT, R28, 0x200, PT ;  /* 0x000002001c00780c */ /* 0x000fe40003f06070 */
        /* <DEDUP_REMOVED lines=86> */
.L_x_134:
[----:B------:R-:W0:Y:S01]  /*1310*/  S2R R8, SR_LANEID ;  /* 0x0000000000087919 */ /* 0x000e220000000000 */
[----:B------:R-:W-:-:S04]  /*1320*/  LOP3.LUT R4, R5, 0x3e0, RZ, 0xc0, !PT ;  /* 0x000003e005047812 */ /* 0x000fc800078ec0ff */
[----:B------:R-:W-:Y:S02]  /*1330*/  IADD3 R7, PT, PT, R4, 0x20, RZ ;  /* 0x0000002004077810 */ /* 0x000fe40007ffe0ff */
[----:B------:R-:W-:Y:S02]  /*1340*/  LOP3.LUT R9, RZ, R4, RZ, 0x33, !PT ;  /* 0x00000004ff097212 */ /* 0x000fe400078e33ff */
[----:B------:R-:W-:Y:S02]  /*1350*/  ISETP.GT.U32.AND P0, PT, R7, R28, PT ;  /* 0x0000001c0700720c */ /* 0x000fe40003f04070 */
        /* <DEDUP_REMOVED lines=42> */
[----:B------:R-:W1:Y:S01]  /*1600*/  S2UR UR5, SR_CgaCtaId ;  /* 0x00000000000579c3 */ /* 0x000e620000008800 */
[----:B------:R-:W-:Y:S01]  /*1610*/  UMOV UR4, 0x400 ;  /* 0x0000040000047882 */ /* 0x000fe20000000000 */
[C---:B------:R-:W-:Y:S02]  /*1620*/  ISETP.GT.U32.AND P3, PT, R28.reuse, 0x20, PT ;  /* 0x000000201c00780c */ /* 0x040fe40003f64070 */
[C---:B------:R-:W-:Y:S02]  /*1630*/  ISETP.GT.U32.AND P2, PT, R28.reuse, 0x40, PT ;  /* 0x000000401c00780c */ /* 0x040fe40003f44070 */
[C---:B------:R-:W-:Y:S02]  /*1640*/  ISETP.GT.U32.AND P4, PT, R28.reuse, 0x60, PT ;  /* 0x000000601c00780c */ /* 0x040fe40003f84070 */
[----:B------:R-:W-:Y:S01]  /*1650*/  ISETP.GT.U32.AND P1, PT, R28, 0x80, PT ;  /* 0x000000801c00780c */ /* 0x000fe20003f24070 */
[----:B-1----:R-:W-:-:S09]  /*1660*/  ULEA UR4, UR5, UR4, 0x18 ;  /* 0x0000000405047291 */ /* 0x002fd2000f8ec0ff */
[----:B------:R-:W1:Y:S04]  /*1670*/  LDS.64 R16, [UR4+0x18] ;  /* 0x00001804ff107984 */ /* 0x000e680008000a00 */
[----:B------:R-:W2:Y:S04]  /*1680*/  LDS.128 R20, [UR4+0x20] ;  /* 0x00002004ff147984 */ /* 0x000ea80008000c00 */
[----:B0-----:R-:W0:Y:S04]  /*1690*/  LDS.128 R4, [UR4+0x30] ;  /* 0x00003004ff047984 */ /* 0x001e280008000c00 */
[----:B------:R-:W3:Y:S04]  /*16a0*/  LDS.128 R8, [UR4+0x40] ;  /* 0x00004004ff087984 */ /* 0x000ee80008000c00 */
[----:B------:R-:W4:Y:S04]  /*16b0*/  LDS.128 R12, [UR4+0x50] ;  /* 0x00005004ff0c7984 */ /* 0x000f280008000c00 */
[----:B------:R-:W-:Y:S01]  /*16c0*/  LDS.128 R24, [UR4+0x80] ;  /* 0x00008004ff187984 */ /* 0x000fe20008000c00 */
        /* <DEDUP_REMOVED lines=9> */
[----:B------:R-:W-:Y:S01]  /*1760*/  ISETP.GT.U32.AND P4, PT, R28, 0xc0, PT ;  /* 0x000000c01c00780c */ /* 0x000fe20003f84070 */
[----:B------:R-:W2:Y:S01]  /*1770*/  LDS.128 R20, [UR4+0x70] ;  /* 0x00007004ff147984 */ /* 0x000ea20008000c00 */
[----:B0-----:R-:W-:Y:S01]  /*1780*/  @P1 FADD R2, R2, R4 ;  /* 0x0000000402021221 */ /* 0x001fe20000000000 */
[----:B------:R-:W-:Y:S01]  /*1790*/  @P1 FADD R3, R3, R5 ;  /* 0x0000000503031221 */ /* 0x000fe20000000000 */
[----:B------:R-:W-:Y:S02]  /*17a0*/  ISETP.GT.U32.AND P1, PT, R28, 0xe0, PT ;  /* 0x000000e01c00780c */ /* 0x000fe40003f24070 */
[----:B------:R-:W-:Y:S01]  /*17b0*/  @P3 FADD R2, R2, R6 ;  /* 0x0000000602023221 */ /* 0x000fe20000000000 */
[----:B------:R-:W-:Y:S01]  /*17c0*/  @P3 FADD R3, R3, R7 ;  /* 0x0000000703033221 */ /* 0x000fe20000000000 */
[----:B------:R-:W-:-:S05]  /*17d0*/  ISETP.GT.U32.AND P3, PT, R28, 0x120, PT ;  /* 0x000001201c00780c */ /* 0x000fca0003f64070 */
[----:B---3--:R-:W-:Y:S01]  /*17e0*/  @P4 FADD R2, R2, R8 ;  /* 0x0000000802024221 */ /* 0x008fe20000000000 */
[----:B------:R-:W-:Y:S01]  /*17f0*/  @P4 FADD R3, R3, R9 ;  /* 0x0000000903034221 */ /* 0x000fe20000000000 */
[----:B------:R-:W-:Y:S02]  /*1800*/  ISETP.GT.U32.AND P4, PT, R28, 0x140, PT ;  /* 0x000001401c00780c */ /* 0x000fe40003f84070 */
[----:B------:R-:W-:Y:S01]  /*1810*/  @P1 FADD R2, R2, R10 ;  /* 0x0000000a02021221 */ /* 0x000fe20000000000 */
[----:B------:R-:W-:Y:S01]  /*1820*/  @P1 FADD R3, R3, R11 ;  /* 0x0000000b03031221 */ /* 0x000fe20000000000 */
[----:B------:R-:W-:Y:S02]  /*1830*/  ISETP.GT.U32.AND P1, PT, R28, 0x160, PT ;  /* 0x000001601c00780c */ /* 0x000fe40003f24070 */
[----:B----4-:R-:W-:Y:S01]  /*1840*/  @P2 FADD R2, R2, R12 ;  /* 0x0000000c02022221 */ /* 0x010fe20000000000 */
[----:B------:R-:W-:Y:S01]  /*1850*/  @P2 FADD R3, R3, R13 ;  /* 0x0000000d03032221 */ /* 0x000fe20000000000 */
[----:B------:R-:W-:-:S02]  /*1860*/  ISETP.GT.U32.AND P2, PT, R28, 0x180, PT ;  /* 0x000001801c00780c */ /* 0x000fc40003f44070 */
[----:B------:R-:W-:Y:S01]  /*1870*/  @P3 FADD R2, R2, R14 ;  /* 0x0000000e02023221 */ /* 0x000fe20000000000 */
[----:B------:R-:W-:Y:S01]  /*1880*/  @P3 FADD R3, R3, R15 ;  /* 0x0000000f03033221 */ /* 0x000fe20000000000 */
[----:B------:R-:W-:Y:S02]  /*1890*/  ISETP.GT.U32.AND P3, PT, R28, 0x1a0, PT ;  /* 0x000001a01c00780c */ /* 0x000fe40003f64070 */
[----:B-1----:R-:W-:Y:S01]  /*18a0*/  @P4 FADD R2, R2, R16 ;  /* 0x0000001002024221 */ /* 0x002fe20000000000 */
[----:B------:R-:W-:Y:S01]  /*18b0*/  @P4 FADD R3, R3, R17 ;  /* 0x0000001103034221 */ /* 0x000fe20000000000 */
[----:B------:R-:W-:Y:S02]  /*18c0*/  ISETP.GT.U32.AND P4, PT, R28, 0x1c0, PT ;  /* 0x000001c01c00780c */ /* 0x000fe40003f84070 */
[----:B------:R-:W-:Y:S01]  /*18d0*/  @P1 FADD R2, R2, R18 ;  /* 0x0000001202021221 */ /* 0x000fe20000000000 */
[----:B------:R-:W-:Y:S01]  /*18e0*/  @P1 FADD R3, R3, R19 ;  /* 0x0000001303031221 */ /* 0x000fe20000000000 */
[----:B------:R-:W-:-:S02]  /*18f0*/  ISETP.GT.U32.AND P1, PT, R28, 0x1e0, PT ;  /* 0x000001e01c00780c */ /* 0x000fc40003f24070 */
        /* <DEDUP_REMOVED lines=9> */
.L_x_120:
[----:B------:R-:W0:Y:S01]  /*1990*/  S2R R3, SR_TID.X ;  /* 0x0000000000037919 */ /* 0x000e220000002100 */
[----:B------:R-:W1:Y:S01]  /*19a0*/  LDC.64 R6, c[0x0][0x380] ;  /* 0x0000e000ff067b82 */ /* 0x000e620000000a00 */
[----:B0-----:R-:W-:-:S04]  /*19b0*/  IMAD R9, R0, 0xe00, R3 ;  /* 0x00000e0000097824 */ /* 0x001fc800078e0203 */
[----:B-1----:R-:W-:-:S05]  /*19c0*/  IMAD.WIDE.U32 R6, R9, 0x4, R6 ;  /* 0x0000000409067825 */ /* 0x002fca00078e0006 */
[----:B------:R-:W2:Y:S04]  /*19d0*/  LDG.E R9, desc[UR6][R6.64+0x800] ;  /* 0x0008000606097981 */ /* 0x000ea8000c1e1900 */
[----:B------:R-:W3:Y:S04]  /*19e0*/  LDG.E R2, desc[UR6][R6.64] ;  /* 0x0000000606027981 */ /* 0x000ee8000c1e1900 */
[----:B------:R-:W4:Y:S04]  /*19f0*/  LDG.E R8, desc[UR6][R6.64+0x1000] ;  /* 0x0010000606087981 */ /* 0x000f28000c1e1900 */
[----:B------:R-:W5:Y:S04]  /*1a00*/  LDG.E R10, desc[UR6][R6.64+0x1800] ;  /* 0x00180006060a7981 */ /* 0x000f68000c1e1900 */
[----:B------:R-:W5:Y:S04]  /*1a10*/  LDG.E R12, desc[UR6][R6.64+0x2000] ;  /* 0x00200006060c7981 */ /* 0x000f68000c1e1900 */
[----:B------:R-:W5:Y:S04]  /*1a20*/  LDG.E R14, desc[UR6][R6.64+0x2800] ;  /* 0x00280006060e7981 */ /* 0x000f68000c1e1900 */
[----:B------:R-:W5:Y:S01]  /*1a30*/  LDG.E R17, desc[UR6][R6.64+0x3000] ;  /* 0x0030000606117981 */ /* 0x000f62000c1e1900 */
[----:B------:R-:W-:Y:S01]  /*1a40*/  ISETP.GE.U32.AND P0, PT, R28, R11, PT ;  /* 0x0000000b1c00720c */ /* 0x000fe20003f06070 */
        /* <DEDUP_REMOVED lines=9> */
[----:B------:R-:W-:-:S03]  /*1ae0*/  FADD R2, R14, R9 ;  /* 0x000000090e027221 */ /* 0x000fc60000000000 */
[----:B------:R-:W-:Y:S01]  /*1af0*/  FFMA R14, R14, R14, R13 ;  /* 0x0000000e0e0e7223 */ /* 0x000fe2000000000d */
[----:B------:R-:W-:-:S03]  /*1b00*/  FADD R21, R17, R2 ;  /* 0x0000000211157221 */ /* 0x000fc60000000000 */
[----:B------:R-:W-:Y:S01]  /*1b10*/  FFMA R17, R17, R17, R14 ;  /* 0x0000001111117223 */ /* 0x000fe2000000000e */
[----:B------:R-:W-:Y:S06]  /*1b20*/  @!P0 BRA `(.L_x_136) ;  /* 0x0000000c00f08947 */ /* 0x000fec0003800000 */
[----:B------:R-:W-:Y:S01]  /*1b30*/  IADD3 R12, PT, PT, R0, R5, RZ ;  /* 0x00000005000c7210 */ /* 0x000fe20007ffe0ff */
[----:B------:R-:W0:Y:S01]  /*1b40*/  LDC R2, c[0x0][0x3a8] ;  /* 0x0000ea00ff027b82 */ /* 0x000e220000000800 */
[----:B------:R-:W-:Y:S01]  /*1b50*/  IADD3 R14, PT, PT, R4, -0xe00, RZ ;  /* 0xfffff200040e7810 */ /* 0x000fe20007ffe0ff */
[----:B------:R-:W1:Y:S01]  /*1b60*/  LDCU.64 UR8, c[0x0][0x380] ;  /* 0x00007000ff0877ac */ /* 0x000e620008000a00 */
[----:B------:R-:W-:Y:S01]  /*1b70*/  LOP3.LUT R13, RZ, R3, RZ, 0x33, !PT ;  /* 0x00000003ff0d7212 */ /* 0x000fe200078e33ff */
[----:B------:R-:W-:Y:S01]  /*1b80*/  IMAD R12, R12, 0xe00, RZ ;  /* 0x00000e000c0c7824 */ /* 0x000fe200078e02ff */
[----:B------:R-:W-:Y:S02]  /*1b90*/  UMOV UR4, URZ ;  /* 0x000000ff00047c82 */ /* 0x000fe40008000000 */
[----:B------:R-:W-:Y:S02]  /*1ba0*/  IADD3 R5, PT, PT, -R11, R4, R13 ;  /* 0x000000040b057210 */ /* 0x000fe40007ffe10d */
[----:B------:R-:W-:-:S02]  /*1bb0*/  ISETP.GT.U32.AND P0, PT, R12, R14, PT ;  /* 0x0000000e0c00720c */ /* 0x000fc40003f04070 */
[----:B------:R-:W-:Y:S01]  /*1bc0*/  IADD3 R10, PT, PT, R12, 0x1000, R3 ;  /* 0x000010000c0a7810 */ /* 0x000fe20007ffe003 */
[----:B------:R-:W-:Y:S01]  /*1bd0*/  IMAD R5, R0, -0xe00, R5 ;  /* 0xfffff20000057824 */ /* 0x000fe200078e0205 */
[-C--:B------:R-:W-:Y:S02]  /*1be0*/  MOV R6, R12.reuse ;  /* 0x0000000c00067202 */ /* 0x080fe40000000f00 */
[----:B------:R-:W-:-:S07]  /*1bf0*/  MOV R7, R12 ;  /* 0x0000000c00077202 */ /* 0x000fce0000000f00 */
[----:B-1----:R-:W-:Y:S05]  /*1c00*/  @P0 BRA `(.L_x_137) ;  /* 0x0000000000900947 */ /* 0x002fea0003800000 */
.L_x_138:
[----:B------:R-:W-:-:S04]  /*1c10*/  IADD3 R4, P0, PT, R3, R7, RZ ;  /* 0x0000000703047210 */ /* 0x000fc80007f1e0ff */
[----:B------:R-:W-:Y:S02]  /*1c20*/  IADD3.X R9, PT, PT, RZ, RZ, RZ, P0, !PT ;  /* 0x000000ffff097210 */ /* 0x000fe400007fe4ff */
        /* <DEDUP_REMOVED lines=8> */
[----:B------:R1:W5:Y:S01]  /*1cb0*/  LDG.E R19, desc[UR6][R8.64+0x3000] ;  /* 0x0030000608137981 */ /* 0x000362000c1e1900 */
[C---:B--2---:R-:W-:Y:S01]  /*1cc0*/  FADD R21, R4.reuse, R21 ;  /* 0x0000001504157221 */ /* 0x044fe20000000000 */
[----:B------:R-:W-:Y:S01]  /*1cd0*/  FFMA R17, R4, R4, R17 ;  /* 0x0000000404117223 */ /* 0x000fe20000000011 */
[----:B0-----:R-:W-:-:S02]  /*1ce0*/  MOV R4, R2 ;  /* 0x0000000200047202 */ /* 0x001fc40000000f00 */
[C---:B---3--:R-:W-:Y:S01]  /*1cf0*/  FADD R21, R20.reuse, R21 ;  /* 0x0000001514157221 */ /* 0x048fe20000000000 */
[----:B------:R-:W-:-:S03]  /*1d00*/  FFMA R17, R20, R20, R17 ;  /* 0x0000001414117223 */ /* 0x000fc60000000011 */
[C---:B----4-:R-:W-:Y:S01]  /*1d10*/  FADD R21, R22.reuse, R21 ;  /* 0x0000001516157221 */ /* 0x050fe20000000000 */
[----:B------:R-:W-:-:S03]  /*1d20*/  FFMA R17, R22, R22, R17 ;  /* 0x0000001616117223 */ /* 0x000fc60000000011 */
[C---:B-----5:R-:W-:Y:S01]  /*1d30*/  FADD R21, R18.reuse, R21 ;  /* 0x0000001512157221 */ /* 0x060fe20000000000 */
[----:B------:R-:W-:Y:S01]  /*1d40*/  FFMA R17, R18, R18, R17 ;  /* 0x0000001212117223 */ /* 0x000fe20000000011 */
[----:B------:R-:W-:Y:S02]  /*1d50*/  IADD3 R18, PT, PT, -R7, R4, RZ ;  /* 0x0000000407127210 */ /* 0x000fe40007ffe1ff */
[C---:B-1----:R-:W-:Y:S01]  /*1d60*/  FADD R8, R16.reuse, R21 ;  /* 0x0000001510087221 */ /* 0x042fe20000000000 */
[----:B------:R-:W-:Y:S01]  /*1d70*/  FFMA R16, R16, R16, R17 ;  /* 0x0000001010107223 */ /* 0x000fe20000000011 */
[----:B------:R-:W-:Y:S02]  /*1d80*/  ISETP.GE.U32.AND P0, PT, R18, R11, PT ;  /* 0x0000000b1200720c */ /* 0x000fe40003f06070 */
[C---:B------:R-:W-:Y:S01]  /*1d90*/  FADD R8, R15.reuse, R8 ;  /* 0x000000080f087221 */ /* 0x040fe20000000000 */
[----:B------:R-:W-:-:S03]  /*1da0*/  FFMA R16, R15, R15, R16 ;  /* 0x0000000f0f107223 */ /* 0x000fc60000000010 */
[C---:B------:R-:W-:Y:S01]  /*1db0*/  FADD R21, R19.reuse, R8 ;  /* 0x0000000813157221 */ /* 0x040fe20000000000 */
[----:B------:R-:W-:-:S06]  /*1dc0*/  FFMA R17, R19, R19, R16 ;  /* 0x0000001313117223 */ /* 0x000fcc0000000010 */
[----:B------:R-:W-:Y:S05]  /*1dd0*/  @!P0 BRA `(.L_x_136) ;  /* 0x0000000c00448947 */ /* 0x000fea0003800000 */
[C---:B------:R-:W-:Y:S01]  /*1de0*/  IADD3 R7, PT, PT, R11.reuse, R7, RZ ;  /* 0x000000070b077210 */ /* 0x040fe20007ffe0ff */
[----:B------:R-:W-:Y:S01]  /*1df0*/  UIADD3 UR4, UPT, UPT, UR4, 0x1, URZ ;  /* 0x0000000104047890 */ /* 0x000fe2000fffe0ff */
[----:B------:R-:W-:Y:S02]  /*1e00*/  IADD3 R6, PT, PT, R11, R6, RZ ;  /* 0x000000060b067210 */ /* 0x000fe40007ffe0ff */
[----:B------:R-:W-:Y:S02]  /*1e10*/  ISETP.GT.U32.AND P0, PT, R7, R14, PT ;  /* 0x0000000e0700720c */ /* 0x000fe40003f04070 */
[C---:B------:R-:W-:Y:S02]  /*1e20*/  IADD3 R5, PT, PT, -R11.reuse, R5, RZ ;  /* 0x000000050b057210 */ /* 0x040fe40007ffe1ff */
[----:B------:R-:W-:-:S09]  /*1e30*/  IADD3 R10, PT, PT, R11, R10, RZ ;  /* 0x0000000a0b0a7210 */ /* 0x000fd20007ffe0ff */
[----:B------:R-:W-:Y:S05]  /*1e40*/  @!P0 BRA `(.L_x_138) ;  /* 0xfffffffc00708947 */ /* 0x000fea000383ffff */
.L_x_137:
[----:B0-----:R-:W-:Y:S01]  /*1e50*/  IADD3 R2, PT, PT, -R7, R4, RZ ;  /* 0x0000000407027210 */ /* 0x001fe20007ffe1ff */
[----:B------:R-:W-:Y:S03]  /*1e60*/  BSSY.RECONVERGENT B1, `(.L_x_136) ;  /* 0x00000c8000017945 */ /* 0x000fe60003800200 */
[----:B------:R-:W-:-:S04]  /*1e70*/  ISETP.GE.AND P0, PT, R3, R2, PT ;  /* 0x000000020300720c */ /* 0x000fc80003f06270 */
[----:B------:R-:W-:-:S13]  /*1e80*/  ISETP.GE.U32.OR P0, PT, R7, R4, P0 ;  /* 0x000000040700720c */ /* 0x000fda0000706470 */
[----:B------:R-:W-:Y:S05]  /*1e90*/  @P0 BRA `(.L_x_139) ;  /* 0x0000000c00100947 */ /* 0x000fea0003800000 */
[----:B------:R-:W0:Y:S01]  /*1ea0*/  LDC R9, c[0x0][0x3ac] ;  /* 0x0000eb00ff097b82 */ /* 0x000e220000000800 */
[----:B------:R-:W-:Y:S01]  /*1eb0*/  IADD3 R4, PT, PT, -R12, R4, R13 ;  /* 0x000000040c047210 */ /* 0x000fe20007ffe10d */
[----:B------:R-:W-:Y:S01]  /*1ec0*/  BSSY.RECONVERGENT B2, `(.L_x_140) ;  /* 0x0000064000027945 */ /* 0x000fe20003800200 */
[----:B0-----:R-:W-:-:S04]  /*1ed0*/  IMAD R9, R9, UR4, RZ ;  /* 0x0000000409097c24 */ /* 0x001fc8000f8e02ff */
[----:B------:R-:W-:-:S05]  /*1ee0*/  IMAD R4, R9, -0xe00, R4 ;  /* 0xfffff20009047824 */ /* 0x000fca00078e0204 */
[C---:B------:R-:W-:Y:S02]  /*1ef0*/  ISETP.GE.U32.AND P0, PT, R4.reuse, 0x1e00, PT ;  /* 0x00001e000400780c */ /* 0x040fe40003f06070 */
[----:B------:R-:W-:Y:S02]  /*1f00*/  LEA.HI R8, R4, 0x1, RZ, 0x17 ;  /* 0x0000000104087811 */ /* 0x000fe400078fb8ff */
[----:B------:R-:W-:Y:S02]  /*1f10*/  MOV R4, R3 ;  /* 0x0000000300047202 */ /* 0x000fe40000000f00 */
[----:B------:R-:W-:-:S07]  /*1f20*/  LOP3.LUT R9, R8, 0xf, RZ, 0xc0, !PT ;  /* 0x0000000f08097812 */ /* 0x000fce00078ec0ff */
[----:B------:R-:W-:Y:S05]  /*1f30*/  @!P0 BRA `(.L_x_141) ;  /* 0x0000000400708947 */ /* 0x000fea0003800000 */
[----:B------:R-:W0:Y:S01]  /*1f40*/  LDC.64 R12, c[0x0][0x380] ;  /* 0x0000e000ff0c7b82 */ /* 0x000e220000000a00 */
[----:B------:R-:W-:Y:S01]  /*1f50*/  LEA.HI R2, R5, 0x1, RZ, 0x17 ;  /* 0x0000000105027811 */ /* 0x000fe200078fb8ff */
[----:B------:R-:W-:Y:S01]  /*1f60*/  BSSY.RECONVERGENT B3, `(.L_x_142) ;  /* 0x0000058000037945 */ /* 0x000fe20003800200 */
[----:B------:R-:W-:Y:S02]  /*1f70*/  LOP3.LUT R4, R3, 0x1000, RZ, 0xfc, !PT ;  /* 0x0000100003047812 */ /* 0x000fe400078efcff */
[----:B------:R-:W-:-:S04]  /*1f80*/  LOP3.LUT R2, R2, 0xfffff0, RZ, 0xc0, !PT ;  /* 0x00fffff002027812 */ /* 0x000fc800078ec0ff */
[----:B------:R-:W-:-:S07]  /*1f90*/  IADD3 R2, PT, PT, -R2, RZ, RZ ;  /* 0x000000ff02027210 */ /* 0x000fce0007ffe1ff */
.L_x_143:
[C---:B------:R-:W-:Y:S02]  /*1fa0*/  IADD3 R25, PT, PT, R10.reuse, -0x1000, RZ ;  /* 0xfffff0000a197810 */ /* 0x040fe40007ffe0ff */
[C---:B------:R-:W-:Y:S02]  /*1fb0*/  IADD3 R15, PT, PT, R10.reuse, -0xe00, RZ ;  /* 0xfffff2000a0f7810 */ /* 0x040fe40007ffe0ff */
[----:B------:R-:W-:Y:S01]  /*1fc0*/  IADD3 R23, PT, PT, R10, -0xc00, RZ ;  /* 0xfffff4000a177810 */ /* 0x000fe20007ffe0ff */
[----:B0-----:R-:W-:-:S04]  /*1fd0*/  IMAD.WIDE.U32 R24, R25, 0x4, R12 ;  /* 0x0000000419187825 */ /* 0x001fc800078e000c */
[--C-:B------:R-:W-:Y:S01]  /*1fe0*/  IMAD.WIDE.U32 R14, R15, 0x4, R12.reuse ;  /* 0x000000040f0e7825 */ /* 0x100fe200078e000c */
[----:B------:R0:W2:Y:S01]  /*1ff0*/  LDG.E R26, desc[UR6][R24.64] ;  /* 0x00000006181a7981 */ /* 0x0000a2000c1e1900 */
[C---:B------:R-:W-:Y:S02]  /*2000*/  IADD3 R29, PT, PT, R10.reuse, -0xa00, RZ ;  /* 0xfffff6000a1d7810 */ /* 0x040fe40007ffe0ff */
[--C-:B------:R-:W-:Y:S01]  /*2010*/  IMAD.WIDE.U32 R22, R23, 0x4, R12.reuse ;  /* 0x0000000417167825 */ /* 0x100fe200078e000c */
[----:B------:R-:W3:Y:S03]  /*2020*/  LDG.E R11, desc[UR6][R14.64] ;  /* 0x000000060e0b7981 */ /* 0x000ee6000c1e1900 */
[----:B------:R-:W-:Y:S01]  /*2030*/  IMAD.WIDE.U32 R28, R29, 0x4, R12 ;  /* 0x000000041d1c7825 */ /* 0x000fe200078e000c */
[----:B------:R1:W4:Y:S01]  /*2040*/  LDG.E R16, desc[UR6][R22.64] ;  /* 0x0000000616107981 */ /* 0x000322000c1e1900 */
[----:B------:R-:W-:-:S04]  /*2050*/  IADD3 R19, PT, PT, R10, -0x800, RZ ;  /* 0xfffff8000a137810 */ /* 0x000fc80007ffe0ff */
[----:B------:R-:W5:Y:S01]  /*2060*/  LDG.E R28, desc[UR6][R28.64] ;  /* 0x000000061c1c7981 */ /* 0x000f62000c1e1900 */
[----:B------:R-:W-:-:S05]  /*2070*/  IMAD.WIDE.U32 R18, R19, 0x4, R12 ;  /* 0x0000000413127825 */ /* 0x000fca00078e000c */
[----:B------:R1:W5:Y:S01]  /*2080*/  LDG.E R27, desc[UR6][R18.64] ;  /* 0x00000006121b7981 */ /* 0x000362000c1e1900 */
[C---:B------:R-:W-:Y:S01]  /*2090*/  IADD3 R20, PT, PT, R10.reuse, -0x600, RZ ;  /* 0xfffffa000a147810 */ /* 0x040fe20007ffe0ff */
[C---:B0-----:R-:W-:Y:S01]  /*20a0*/  IMAD.WIDE.U32 R24, R10.reuse, 0x4, R12 ;  /* 0x000000040a187825 */ /* 0x041fe200078e000c */
[----:B-1----:R-:W-:-:S03]  /*20b0*/  IADD3 R23, PT, PT, R10, -0x400, RZ ;  /* 0xfffffc000a177810 */ /* 0x002fc60007ffe0ff */
[--C-:B------:R-:W-:Y:S02]  /*20c0*/  IMAD.WIDE.U32 R14, R20, 0x4, R12.reuse ;  /* 0x00000004140e7825 */ /* 0x100fe400078e000c */
[----:B------:R0:W5:Y:S01]  /*20d0*/  LDG.E R24, desc[UR6][R24.64] ;  /* 0x0000000618187981 */ /* 0x000162000c1e1900 */
[C---:B------:R-:W-:Y:S01]  /*20e0*/  IADD3 R19, PT, PT, R10.reuse, -0x200, RZ ;  /* 0xfffffe000a137810 */ /* 0x040fe20007ffe0ff */
[--C-:B------:R-:W-:Y:S02]  /*20f0*/  IMAD.WIDE.U32 R22, R23, 0x4, R12.reuse ;  /* 0x0000000417167825 */ /* 0x100fe400078e000c */
[----:B------:R1:W5:Y:S02]  /*2100*/  LDG.E R20, desc[UR6][R14.64] ;  /* 0x000000060e147981 */ /* 0x000364000c1e1900 */
[----:B------:R-:W-:Y:S01]  /*2110*/  IMAD.WIDE.U32 R18, R19, 0x4, R12 ;  /* 0x0000000413127825 */ /* 0x000fe200078e000c */
[----:B0-----:R-:W-:-:S03]  /*2120*/  IADD3 R25, PT, PT, R10, 0x400, RZ ;  /* 0x000004000a197810 */ /* 0x001fc60007ffe0ff */
[C---:B--2---:R-:W-:Y:S01]  /*2130*/  FADD R29, R26.reuse, R21 ;  /* 0x000000151a1d7221 */ /* 0x044fe20000000000 */
[----:B------:R-:W-:Y:S01]  /*2140*/  FFMA R26, R26, R26, R17 ;  /* 0x0000001a1a1a7223 */ /* 0x000fe20000000011 */
[----:B------:R0:W2:Y:S02]  /*2150*/  LDG.E R21, desc[UR6][R22.64] ;  /* 0x0000000616157981 */ /* 0x0000a4000c1e1900 */
[----:B---3--:R-:W-:Y:S01]  /*2160*/  FADD R29, R29, R11 ;  /* 0x0000000b1d1d7221 */ /* 0x008fe20000000000 */
[----:B------:R-:W-:Y:S01]  /*2170*/  FFMA R17, R11, R11, R26 ;  /* 0x0000000b0b117223 */ /* 0x000fe2000000001a */
[----:B------:R-:W-:Y:S01]  /*2180*/  IADD3 R26, PT, PT, R10, 0x200, RZ ;  /* 0x000002000a1a7810 */ /* 0x000fe20007ffe0ff */
[----:B------:R3:W2:Y:S01]  /*2190*/  LDG.E R11, desc[UR6][R18.64] ;  /* 0x00000006120b7981 */ /* 0x0006a2000c1e1900 */
[----:B----4-:R-:W-:-:S03]  /*21a0*/  FADD R29, R29, R16 ;  /* 0x000000101d1d7221 */ /* 0x010fc60000000000 */
[----:B-1----:R-:W-:Y:S01]  /*21b0*/  IMAD.WIDE.U32 R14, R26, 0x4, R12 ;  /* 0x000000041a0e7825 */ /* 0x002fe200078e000c */
[----:B0-----:R-:W-:-:S03]  /*21c0*/  IADD3 R23, PT, PT, R10, 0x600, RZ ;  /* 0x000006000a177810 */ /* 0x001fc60007ffe0ff */
[----:B---3--:R-:W-:Y:S01]  /*21d0*/  FFMA R19, R16, R16, R17 ;  /* 0x0000001010137223 */ /* 0x008fe20000000011 */
[----:B------:R-:W-:Y:S02]  /*21e0*/  IMAD.WIDE.U32 R16, R25, 0x4, R12 ;  /* 0x0000000419107825 */ /* 0x000fe400078e000c */
[----:B------:R0:W3:Y:S02]  /*21f0*/  LDG.E R25, desc[UR6][R14.64] ;  /* 0x000000060e197981 */ /* 0x0000e4000c1e1900 */
[----:B-----5:R-:W-:Y:S01]  /*2200*/  FADD R29, R29, R28 ;  /* 0x0000001c1d1d7221 */ /* 0x020fe20000000000 */
[----:B------:R-:W-:Y:S01]  /*2210*/  IMAD.WIDE.U32 R22, R23, 0x4, R12 ;  /* 0x0000000417167825 */ /* 0x000fe200078e000c */
[----:B------:R1:W4:Y:S03]  /*2220*/  LDG.E R26, desc[UR6][R16.64] ;  /* 0x00000006101a7981 */ /* 0x000326000c1e1900 */
[----:B0-----:R-:W-:Y:S01]  /*2230*/  FFMA R14, R28, R28, R19 ;  /* 0x0000001c1c0e7223 */ /* 0x001fe20000000013 */
[C---:B------:R-:W-:Y:S01]  /*2240*/  IADD3 R19, PT, PT, R10.reuse, 0x800, RZ ;  /* 0x000008000a137810 */ /* 0x040fe20007ffe0ff */
[----:B------:R0:W5:Y:S01]  /*2250*/  LDG.E R28, desc[UR6][R22.64] ;  /* 0x00000006161c7981 */ /* 0x000162000c1e1900 */
[----:B------:R-:W-:Y:S01]  /*2260*/  IADD3 R15, PT, PT, R10, 0xa00, RZ ;  /* 0x00000a000a0f7810 */ /* 0x000fe20007ffe0ff */
[----:B------:R-:W-:-:S02]  /*2270*/  FADD R29, R29, R27 ;  /* 0x0000001b1d1d7221 */ /* 0x000fc40000000000 */
[----:B------:R-:W-:-:S04]  /*2280*/  IMAD.WIDE.U32 R18, R19, 0x4, R12 ;  /* 0x0000000413127825 */ /* 0x000fc800078e000c */
[----:B------:R-:W-:Y:S01]  /*2290*/  FFMA R27, R27, R27, R14 ;  /* 0x0000001b1b1b7223 */ /* 0x000fe2000000000e */
[C---:B-1----:R-:W-:Y:S01]  /*22a0*/  IADD3 R17, PT, PT, R10.reuse, 0xc00, RZ ;  /* 0x00000c000a117810 */ /* 0x042fe20007ffe0ff */
[--C-:B------:R-:W-:Y:S01]  /*22b0*/  IMAD.WIDE.U32 R14, R15, 0x4, R12.reuse ;  /* 0x000000040f0e7825 */ /* 0x100fe200078e000c */
[----:B------:R-:W5:Y:S01]  /*22c0*/  LDG.E R18, desc[UR6][R18.64] ;  /* 0x0000000612127981 */ /* 0x000f62000c1e1900 */
[----:B0-----:R-:W-:Y:S02]  /*22d0*/  IADD3 R23, PT, PT, R10, 0xe00, RZ ;  /* 0x00000e000a177810 */ /* 0x001fe40007ffe0ff */
[--C-:B------:R-:W-:Y:S02]  /*22e0*/  IMAD.WIDE.U32 R16, R17, 0x4, R12.reuse ;  /* 0x0000000411107825 */ /* 0x100fe400078e000c */
[----:B------:R-:W5:Y:S02]  /*22f0*/  LDG.E R14, desc[UR6][R14.64] ;  /* 0x000000060e0e7981 */ /* 0x000f64000c1e1900 */
[----:B------:R-:W-:-:S02]  /*2300*/  IMAD.WIDE.U32 R22, R23, 0x4, R12 ;  /* 0x0000000417167825 */ /* 0x000fc400078e000c */
[----:B------:R-:W5:Y:S04]  /*2310*/  LDG.E R16, desc[UR6][R16.64] ;  /* 0x0000000610107981 */ /* 0x000f68000c1e1900 */
[----:B------:R-:W5:Y:S01]  /*2320*/  LDG.E R22, desc[UR6][R22.64] ;  /* 0x0000000616167981 */ /* 0x000f62000c1e1900 */
        /* <DEDUP_REMOVED lines=8> */
[----:B------:R-:W-:Y:S01]  /*23b0*/  FADD R29, R29, R11 ;  /* 0x0000000b1d1d7221 */ /* 0x000fe20000000000 */
[----:B------:R-:W-:-:S03]  /*23c0*/  FFMA R11, R11, R11, R20 ;  /* 0x0000000b0b0b7223 */ /* 0x000fc60000000014 */
[----:B------:R-:W-:Y:S01]  /*23d0*/  FADD R20, R29, R24 ;  /* 0x000000181d147221 */ /* 0x000fe20000000000 */
        /* <DEDUP_REMOVED lines=17> */
.L_x_142:
[----:B------:R-:W-:-:S07]  /*24f0*/  IADD3 R4, PT, PT, R4, -0x1000, RZ ;  /* 0xfffff00004047810 */ /* 0x000fce0007ffe0ff */
.L_x_141:
[----:B------:R-:W-:Y:S05]  /*2500*/  BSYNC.RECONVERGENT B2 ;  /* 0x0000000000027941 */ /* 0x000fea0003800200 */
.L_x_140:
        /* <DEDUP_REMOVED lines=8> */
[----:B------:R-:W-:-:S04]  /*2590*/  IADD3 R27, PT, PT, R4, R7, RZ ;  /* 0x00000007041b7210 */ /* 0x000fc80007ffe0ff */
        /* <DEDUP_REMOVED lines=8> */
[----:B------:R1:W3:Y:S03]  /*2620*/  LDG.E R9, desc[UR6][R24.64] ;  /* 0x0000000618097981 */ /* 0x0002e6000c1e1900 */
        /* <DEDUP_REMOVED lines=9> */
[----:B-1----:R-:W-:-:S02]  /*26c0*/  IMAD.WIDE.U32 R24, R20, 0x4, R10 ;  /* 0x0000000414187825 */ /* 0x002fc400078e000a */
        /* <DEDUP_REMOVED lines=21> */
.L_x_145:
[----:B------:R-:W-:Y:S05]  /*2820*/  BSYNC.RECONVERGENT B2 ;  /* 0x0000000000027941 */ /* 0x000fea0003800200 */
.L_x_144:
[----:B------:R-:W-:Y:S05]  /*2830*/  @!P1 BRA `(.L_x_139) ;  /* 0x0000000000a89947 */ /* 0x000fea0003800000 */
[----:B------:R-:W-:Y:S01]  /*2840*/  ISETP.GE.U32.AND P0, PT, R16, 0x4, PT ;  /* 0x000000041000780c */ /* 0x000fe20003f06070 */
[----:B------:R-:W-:Y:S01]  /*2850*/  BSSY.RECONVERGENT B2, `(.L_x_146) ;  /* 0x0000019000027945 */ /* 0x000fe20003800200 */
[----:B------:R-:W-:-:S11]  /*2860*/  LOP3.LUT P1, RZ, R8, 0x3, RZ, 0xc0, !PT ;  /* 0x0000000308ff7812 */ /* 0x000fd6000782c0ff */
[----:B------:R-:W-:Y:S05]  /*2870*/  @!P0 BRA `(.L_x_147) ;  /* 0x0000000000588947 */ /* 0x000fea0003800000 */
[----:B------:R-:W0:Y:S01]  /*2880*/  LDC.64 R8, c[0x0][0x380] ;  /* 0x0000e000ff087b82 */ /* 0x000e220000000a00 */
[----:B------:R-:W-:-:S04]  /*2890*/  IADD3 R7, PT, PT, R4, R7, RZ ;  /* 0x0000000704077210 */ /* 0x000fc80007ffe0ff */
[C---:B------:R-:W-:Y:S02]  /*28a0*/  IADD3 R11, PT, PT, R7.reuse, 0x200, RZ ;  /* 0x00000200070b7810 */ /* 0x040fe40007ffe0ff */
[C---:B------:R-:W-:Y:S01]  /*28b0*/  IADD3 R15, PT, PT, R7.reuse, 0x400, RZ ;  /* 0x00000400070f7810 */ /* 0x040fe20007ffe0ff */
[C---:B0-----:R-:W-:Y:S01]  /*28c0*/  IMAD.WIDE.U32 R12, R7.reuse, 0x4, R8 ;  /* 0x00000004070c7825 */ /* 0x041fe200078e0008 */
[----:B------:R-:W-:-:S03]  /*28d0*/  IADD3 R7, PT, PT, R7, 0x600, RZ ;  /* 0x0000060007077810 */ /* 0x000fc60007ffe0ff */
        /* <DEDUP_REMOVED lines=16> */
.L_x_147:
[----:B------:R-:W-:Y:S05]  /*29e0*/  BSYNC.RECONVERGENT B2 ;  /* 0x0000000000027941 */ /* 0x000fea0003800200 */
.L_x_146:
[----:B------:R-:W-:Y:S05]  /*29f0*/  @!P1 BRA `(.L_x_139) ;  /* 0x0000000000389947 */ /* 0x000fea0003800000 */
[----:B------:R-:W0:Y:S01]  /*2a00*/  LDC.64 R8, c[0x0][0x380] ;  /* 0x0000e000ff087b82 */ /* 0x000e220000000a00 */
[----:B------:R-:W-:Y:S02]  /*2a10*/  LOP3.LUT R2, R5, 0xffff, RZ, 0xc0, !PT ;  /* 0x0000ffff05027812 */ /* 0x000fe400078ec0ff */
[----:B------:R-:W-:Y:S02]  /*2a20*/  IADD3 R7, PT, PT, R4, R6, RZ ;  /* 0x0000000604077210 */ /* 0x000fe40007ffe0ff */
[----:B------:R-:W-:-:S04]  /*2a30*/  LEA.HI R2, R2, 0x1, RZ, 0x17 ;  /* 0x0000000102027811 */ /* 0x000fc800078fb8ff */
[----:B------:R-:W-:-:S04]  /*2a40*/  LOP3.LUT R2, R2, 0x3, RZ, 0xc0, !PT ;  /* 0x0000000302027812 */ /* 0x000fc800078ec0ff */
[----:B------:R-:W-:-:S07]  /*2a50*/  IADD3 R2, PT, PT, -R2, RZ, RZ ;  /* 0x000000ff02027210 */ /* 0x000fce0007ffe1ff */
.L_x_148:
        /* <DEDUP_REMOVED lines=8> */
.L_x_139:
[----:B------:R-:W-:Y:S05]  /*2ae0*/  BSYNC.RECONVERGENT B1 ;  /* 0x0000000000017941 */ /* 0x000fea0003800200 */
.L_x_136:
[----:B------:R-:W0:Y:S01]  /*2af0*/  S2R R8, SR_LANEID ;  /* 0x0000000000087919 */ /* 0x000e220000000000 */
[----:B------:R-:W1:Y:S04]  /*2b00*/  SHFL.DOWN PT, R2, R21, 0x1, 0x1f ;  /* 0x08201f0015027f89 */ /* 0x000e6800000e0000 */
[----:B------:R-:W2:Y:S01]  /*2b10*/  SHFL.DOWN PT, R4, R17, 0x1, 0x1f ;  /* 0x08201f0011047f89 */ /* 0x000ea200000e0000 */
[C---:B0-----:R-:W-:Y:S02]  /*2b20*/  ISETP.GT.AND P0, PT, R8.reuse, 0x1e, PT ;  /* 0x0000001e0800780c */ /* 0x041fe40003f04270 */
        /* <DEDUP_REMOVED lines=76> */
.L_x_135:
[----:B------:R-:W-:Y:S05]  /*2ff0*/  BSYNC.RECONVERGENT B0 ;  /* 0x0000000000007941 */ /* 0x000fea0003800200 */
.L_x_119:
[----:B------:R-:W-:Y:S05]  /*3000*/  @P0 EXIT ;  /* 0x000000000000094d */ /* 0x000fea0003800000 */
[----:B--2---:R-:W2:Y:S02]  /*3010*/  LDC.64 R4, c[0x0][0x388] ;  /* 0x0000e200ff047b82 */ /* 0x004ea40000000a00 */
[----:B--2---:R-:W-:-:S05]  /*3020*/  IMAD.WIDE.U32 R4, R0, 0x8, R4 ;  /* 0x0000000800047825 */ /* 0x004fca00078e0004 */
[----:B------:R-:W-:Y:S04]  /*3030*/  STG.E desc[UR6][R4.64], R2 ;  /* 0x0000000204007986 */ /* 0x000fe8000c101906 */
[----:B------:R-:W-:Y:S01]  /*3040*/  STG.E desc[UR6][R4.64+0x4], R3 ;  /* 0x0000040304007986 */ /* 0x000fe2000c101906 */
[----:B------:R-:W-:Y:S05]  /*3050*/  EXIT ;  /* 0x000000000000794d */ /* 0x000fea0003800000 */
.L_x_149:
        /* <DEDUP_REMOVED lines=10> */
.L_x_186:


//--------------------- .text._ZN3cub18CUB_300001_SM_10006detail6reduce28DeviceReduceSingleTileKernelINS2_10policy_hubI5statsjN4cuda3std3__44plusIS5_EEE10Policy1000EN6thrust24THRUST_300001_SM_1000_NS6detail15normal_iteratorINSE_10device_ptrIKfEEEEPS5_jSA_S5_S5_13compute_statsEEvT0_T1_T2_T3_T4_T6_ --------------------------
	.section	.text._ZN3cub18CUB_300001_SM_10006detail6reduce28DeviceReduceSingleTileKernelINS2_10policy_hubI5statsjN4cuda3std3__44plusIS5_EEE10Policy1000EN6thrust24THRUST_300001_SM_1000_NS6detail15normal_iteratorINSE_10device_ptrIKfEEEEPS5_jSA_S5_S5_13compute_statsEEvT0_T1_T2_T3_T4_T6_,"ax",@progbits
	.align	128
        .global         _ZN3cub18CUB_300001_SM_10006detail6reduce28DeviceReduceSingleTileKernelINS2_10policy_hubI5statsjN4cuda3std3__44plusIS5_EEE10Policy1000EN6thrust24THRUST_300001_SM_1000_NS6detail15normal_iteratorINSE_10device_ptrIKfEEEEPS5_jSA_S5_S5_13compute_statsEEvT0_T1_T2_T3_T4_T6_
        .type           _ZN3cub18CUB_300001_SM_10006detail6reduce28DeviceReduceSingleTileKernelINS2_10policy_hubI5statsjN4cuda3std3__44plusIS5_EEE10Policy1000EN6thrust24THRUST_300001_SM_1000_NS6detail15normal_iteratorINSE_10device_ptrIKfEEEEPS5_jSA_S5_S5_13compute_statsEEvT0_T1_T2_T3_T4_T6_,@function
        .size           _ZN3cub18CUB_300001_SM_10006detail6reduce28DeviceReduceSingleTileKernelINS2_10policy_hubI5statsjN4cuda3std3__44plusIS5_EEE10Policy1000EN6thrust24THRUST_300001_SM_1000_NS6detail15normal_iteratorINSE_10device_ptrIKfEEEEPS5_jSA_S5_S5_13compute_statsEEvT0_T1_T2_T3_T4_T6_,(.L_x_187 - _ZN3cub18CUB_300001_SM_10006detail6reduce28DeviceReduceSingleTileKernelINS2_10policy_hubI5statsjN4cuda3std3__44plusIS5_EEE10Policy1000EN6thrust24THRUST_300001_SM_1000_NS6detail15normal_iteratorINSE_10device_ptrIKfEEEEPS5_jSA_S5_S5_13compute_statsEEvT0_T1_T2_T3_T4_T6_)
        .other          _ZN3cub18CUB_300001_SM_10006detail6reduce28DeviceReduceSingleTileKernelINS2_10policy_hubI5statsjN4cuda3std3__44plusIS5_EEE10Policy1000EN6thrust24THRUST_300001_SM_1000_NS6detail15normal_iteratorINSE_10device_ptrIKfEEEEPS5_jSA_S5_S5_13compute_statsEEvT0_T1_T2_T3_T4_T6_,@"STO_CUDA_ENTRY STV_DEFAULT"
_ZN3cub18CUB_300001_SM_10006detail6reduce28DeviceReduceSingleTileKernelINS2_10policy_hubI5statsjN4cuda3std3__44plusIS5_EEE10Policy1000EN6thrust24THRUST_300001_SM_1000_NS6detail15normal_iteratorINSE_10device_ptrIKfEEEEPS5_jSA_S5_S5_13compute_statsEEvT0_T1_T2_T3_T4_T6_:
.text._ZN3cub18CUB_300001_SM_10006detail6reduce28DeviceReduceSingleTileKernelINS2_10policy_hubI5statsjN4cuda3std3__44plusIS5_EEE10Policy1000EN6thrust24THRUST_300001_SM_1000_NS6detail15normal_iteratorINSE_10device_ptrIKfEEEEPS5_jSA_S5_S5_13compute_statsEEvT0_T1_T2_T3_T4_T6_:
        /* <DEDUP_REMOVED lines=14> */
.L_x_150:
[----:B------:R-:W-:Y:S01]  /*00e0*/  ISETP.GT.U32.AND P0, PT, R0, 0xdff, PT ;  /* 0x00000dff0000780c */ /* 0x000fe20003f04070 */
[----:B------:R-:W-:-:S12]  /*00f0*/  BSSY.RECONVERGENT B0, `(.L_x_151) ;  /* 0x00002ae000007945 */ /* 0x000fd80003800200 */
        /* <DEDUP_REMOVED lines=13> */
.L_x_154:
[----:B------:R-:W-:Y:S05]  /*01d0*/  BSYNC.RECONVERGENT B1 ;  /* 0x0000000000017941 */ /* 0x000fea0003800200 */
.L_x_153:
        /* <DEDUP_REMOVED lines=17> */
.L_x_159:
        /* <DEDUP_REMOVED lines=54> */
.L_x_158:
[----:B------:R-:W-:Y:S05]  /*0650*/  BSYNC.RECONVERGENT B2 ;  /* 0x0000000000027941 */ /* 0x000fea0003800200 */
.L_x_157:
[----:B------:R-:W-:Y:S05]  /*0660*/  @!P1 BRA `(.L_x_156) ;  /* 0x0000000400149947 */ /* 0x000fea0003800000 */
[----:B------:R-:W-:Y:S01]  /*0670*/  ISETP.GE.U32.AND P0, PT, R24, 0x8, PT ;  /* 0x000000081800780c */ /* 0x000fe20003f06070 */
[----:B------:R-:W-:Y:S01]  /*0680*/  BSSY.RECONVERGENT B2, `(.L_x_160) ;  /* 0x000001f000027945 */ /* 0x000fe20003800200 */
[----:B------:R-:W-:-:S04]  /*0690*/  LOP3.LUT R10, R8, 0x7, RZ, 0xc0, !PT ;  /* 0x00000007080a7812 */ /* 0x000fc800078ec0ff */
[----:B------:R-:W-:-:S07]  /*06a0*/  ISETP.NE.AND P1, PT, R10, RZ, PT ;  /* 0x000000ff0a00720c */ /* 0x000fce0003f25270 */
[----:B------:R-:W-:Y:S06]  /*06b0*/  @!P0 BRA `(.L_x_161) ;  /* 0x00000000006c8947 */ /* 0x000fec0003800000 */
        /* <DEDUP_REMOVED lines=27> */
.L_x_161:
[----:B------:R-:W-:Y:S05]  /*0870*/  BSYNC.RECONVERGENT B2 ;  /* 0x0000000000027941 */ /* 0x000fea0003800200 */
.L_x_160:
        /* <DEDUP_REMOVED lines=21> */
.L_x_163:
[----:B------:R-:W-:Y:S05]  /*09d0*/  BSYNC.RECONVERGENT B2 ;  /* 0x0000000000027941 */ /* 0x000fea0003800200 */
.L_x_162:
[----:B------:R-:W-:Y:S05]  /*09e0*/  @!P1 BRA `(.L_x_156) ;  /* 0x0000000000349947 */ /* 0x000fea0003800000 */
[----:B------:R-:W0:Y:S02]  /*09f0*/  LDC.64 R2, c[0x0][0x380] ;  /* 0x0000e000ff027b82 */ /* 0x000e240000000a00 */
[----:B0-----:R-:W-:Y:S01]  /*0a00*/  IMAD.WIDE.U32 R2, R7, 0x4, R2 ;  /* 0x0000000407027825 */ /* 0x001fe200078e0002 */
[----:B------:R-:W-:-:S04]  /*0a10*/  IADD3 R7, PT, PT, -R8, RZ, RZ ;  /* 0x000000ff08077210 */ /* 0x000fc80007ffe1ff */
[----:B------:R-:W-:-:S07]  /*0a20*/  MOV R9, R3 ;  /* 0x0000000300097202 */ /* 0x000fce0000000f00 */
.L_x_164:
        /* <DEDUP_REMOVED lines=9> */
.L_x_156:
[----:B------:R-:W-:Y:S05]  /*0ac0*/  BSYNC.RECONVERGENT B1 ;  /* 0x0000000000017941 */ /* 0x000fea0003800200 */
.L_x_155:
        /* <DEDUP_REMOVED lines=87> */
.L_x_165:
[----:B------:R-:W0:Y:S01]  /*1040*/  S2R R8, SR_LANEID ;  /* 0x0000000000087919 */ /* 0x000e220000000000 */
[----:B------:R-:W-:-:S04]  /*1050*/  LOP3.LUT R4, R5, 0x3e0, RZ, 0xc0, !PT ;  /* 0x000003e005047812 */ /* 0x000fc800078ec0ff */
        /* <DEDUP_REMOVED lines=74> */
[----:B------:R-:W-:-:S02]  /*1500*/  ISETP.GT.U32.AND P1, PT, R0, 0x120, PT ;  /* 0x000001200000780c */ /* 0x000fc40003f24070 */
        /* <DEDUP_REMOVED lines=12> */
[----:B-----5:R-:W-:Y:S01]  /*15d0*/  @P4 FADD R2, R2, R12 ;  /* 0x0000000c02024221 */ /* 0x020fe20000000000 */
[----:B------:R-:W-:Y:S01]  /*15e0*/  @P4 FADD R3, R3, R13 ;  /* 0x0000000d03034221 */ /* 0x000fe20000000000 */
[----:B------:R-:W-:Y:S02]  /*15f0*/  ISETP.GT.U32.AND P4, PT, R0, 0x1c0, PT ;  /* 0x000001c00000780c */ /* 0x000fe40003f84070 */
[----:B------:R-:W-:Y:S01]  /*1600*/  @P3 FADD R2, R2, R14 ;  /* 0x0000000e02023221 */ /* 0x000fe20000000000 */
[----:B------:R-:W-:Y:S01]  /*1610*/  @P3 FADD R3, R3, R15 ;  /* 0x0000000f03033221 */ /* 0x000fe20000000000 */
[----:B------:R-:W-:-:S02]  /*1620*/  ISETP.GT.U32.AND P3, PT, R0, 0x1e0, PT ;  /* 0x000001e00000780c */ /* 0x000fc40003f64070 */
        /* <DEDUP_REMOVED lines=9> */
.L_x_152:
        /* <DEDUP_REMOVED lines=10> */
[----:B--2---:R-:W-:Y:S01]  /*1760*/  FMUL R8, R4, R4 ;  /* 0x0000000404087220 */ /* 0x004fe20000400000 */
[----:B---3--:R-:W-:-:S03]  /*1770*/  FADD R4, R3, R4 ;  /* 0x0000000403047221 */ /* 0x008fc60000000000 */
[----:B------:R-:W-:Y:S01]  /*1780*/  FFMA R8, R3, R3, R8 ;  /* 0x0000000303087223 */ /* 0x000fe20000000008 */
[----:B----4-:R-:W-:-:S03]  /*1790*/  FADD R4, R5, R4 ;  /* 0x0000000405047221 */ /* 0x010fc60000000000 */
[----:B------:R-:W-:Y:S01]  /*17a0*/  FFMA R8, R5, R5, R8 ;  /* 0x0000000505087223 */ /* 0x000fe20000000008 */
[----:B-----5:R-:W-:-:S03]  /*17b0*/  FADD R3, R9, R4 ;  /* 0x0000000409037221 */ /* 0x020fc60000000000 */
[----:B------:R-:W-:Y:S01]  /*17c0*/  FFMA R9, R9, R9, R8 ;  /* 0x0000000909097223 */ /* 0x000fe20000000008 */
[----:B------:R-:W-:Y:S01]  /*17d0*/  IADD3 R8, PT, PT, R0, -0xe00, RZ ;  /* 0xfffff20000087810 */ /* 0x000fe20007ffe0ff */
[C---:B------:R-:W-:Y:S02]  /*17e0*/  FADD R4, R10.reuse, R3 ;  /* 0x000000030a047221 */ /* 0x040fe40000000000 */
[----:B------:R-:W-:Y:S01]  /*17f0*/  FFMA R10, R10, R10, R9 ;  /* 0x0000000a0a0a7223 */ /* 0x000fe20000000009 */
[----:B------:R-:W-:Y:S01]  /*1800*/  ISETP.GE.U32.AND P0, PT, R8, 0xe00, PT ;  /* 0x00000e000800780c */ /* 0x000fe20003f06070 */
[----:B------:R-:W-:Y:S02]  /*1810*/  HFMA2 R3, -RZ, RZ, 0, 0.0003662109375 ;  /* 0x00000e00ff037431 */ /* 0x000fe400000001ff */
[C---:B------:R-:W-:Y:S01]  /*1820*/  FADD R5, R11.reuse, R4 ;  /* 0x000000040b057221 */ /* 0x040fe20000000000 */
[----:B------:R-:W-:-:S03]  /*1830*/  FFMA R11, R11, R11, R10 ;  /* 0x0000000b0b0b7223 */ /* 0x000fc6000000000a */
[C---:B------:R-:W-:Y:S01]  /*1840*/  FADD R5, R12.reuse, R5 ;  /* 0x000000050c057221 */ /* 0x040fe20000000000 */
[----:B------:R-:W-:-:S05]  /*1850*/  FFMA R4, R12, R12, R11 ;  /* 0x0000000c0c047223 */ /* 0x000fca000000000b */
[----:B------:R-:W-:Y:S05]  /*1860*/  @!P0 BRA `(.L_x_167) ;  /* 0x0000000000788947 */ /* 0x000fea0003800000 */
[----:B------:R-:W0:Y:S01]  /*1870*/  LDC R0, c[0x0][0x390] ;  /* 0x0000e400ff007b82 */ /* 0x000e220000000800 */
[----:B------:R-:W-:-:S07]  /*1880*/  MOV R3, 0xe00 ;  /* 0x00000e0000037802 */ /* 0x000fce0000000f00 */
.L_x_169:
[----:B------:R-:W-:-:S05]  /*1890*/  IMAD.WIDE.U32 R10, R3, 0x4, R6 ;  /* 0x00000004030a7825 */ /* 0x000fca00078e0006 */
        /* <DEDUP_REMOVED lines=8> */
[----:B------:R-:W-:-:S03]  /*1920*/  FFMA R13, R13, R13, R4 ;  /* 0x0000000d0d0d7223 */ /* 0x000fc60000000004 */
[C---:B---3--:R-:W-:Y:S01]  /*1930*/  FADD R5, R12.reuse, R5 ;  /* 0x000000050c057221 */ /* 0x048fe20000000000 */
[----:B------:R-:W-:Y:S01]  /*1940*/  FFMA R13, R12, R12, R13 ;  /* 0x0000000c0c0d7223 */ /* 0x000fe2000000000d */
[----:B0-----:R-:W-:Y:S02]  /*1950*/  IADD3 R12, PT, PT, -R3, R0, RZ ;  /* 0x00000000030c7210 */ /* 0x001fe40007ffe1ff */
[C---:B----4-:R-:W-:Y:S01]  /*1960*/  FADD R4, R14.reuse, R5 ;  /* 0x000000050e047221 */ /* 0x050fe20000000000 */
[----:B------:R-:W-:Y:S01]  /*1970*/  FFMA R14, R14, R14, R13 ;  /* 0x0000000e0e0e7223 */ /* 0x000fe2000000000d */
[----:B------:R-:W-:Y:S02]  /*1980*/  ISETP.GE.U32.AND P0, PT, R12, 0xe00, PT ;  /* 0x00000e000c00780c */ /* 0x000fe40003f06070 */
[C---:B-----5:R-:W-:Y:S01]  /*1990*/  FADD R5, R15.reuse, R4 ;  /* 0x000000040f057221 */ /* 0x060fe20000000000 */
[----:B------:R-:W-:-:S03]  /*19a0*/  FFMA R15, R15, R15, R14 ;  /* 0x0000000f0f0f7223 */ /* 0x000fc6000000000e */
[C---:B------:R-:W-:Y:S01]  /*19b0*/  FADD R4, R16.reuse, R5 ;  /* 0x0000000510047221 */ /* 0x040fe20000000000 */
[----:B------:R-:W-:-:S03]  /*19c0*/  FFMA R16, R16, R16, R15 ;  /* 0x0000001010107223 */ /* 0x000fc6000000000f */
[C---:B------:R-:W-:Y:S01]  /*19d0*/  FADD R4, R9.reuse, R4 ;  /* 0x0000000409047221 */ /* 0x040fe20000000000 */
[----:B------:R-:W-:-:S03]  /*19e0*/  FFMA R16, R9, R9, R16 ;  /* 0x0000000909107223 */ /* 0x000fc60000000010 */
[C---:B------:R-:W-:Y:S01]  /*19f0*/  FADD R5, R17.reuse, R4 ;  /* 0x0000000411057221 */ /* 0x040fe20000000000 */
[----:B------:R-:W-:Y:S01]  /*1a00*/  FFMA R4, R17, R17, R16 ;  /* 0x0000001111047223 */ /* 0x000fe20000000010 */
[----:B------:R-:W-:Y:S06]  /*1a10*/  @!P0 BRA `(.L_x_168) ;  /* 0x0000000c00248947 */ /* 0x000fec0003800000 */
[----:B------:R-:W-:-:S04]  /*1a20*/  IADD3 R3, PT, PT, R3, 0xe00, RZ ;  /* 0x00000e0003037810 */ /* 0x000fc80007ffe0ff */
[----:B------:R-:W-:-:S13]  /*1a30*/  ISETP.GT.U32.AND P0, PT, R3, R8, PT ;  /* 0x000000080300720c */ /* 0x000fda0003f04070 */
[----:B------:R-:W-:Y:S05]  /*1a40*/  @!P0 BRA `(.L_x_169) ;  /* 0xfffffffc00908947 */ /* 0x000fea000383ffff */
.L_x_167:
[----:B------:R-:W-:Y:S01]  /*1a50*/  IADD3 R7, PT, PT, -R3, R0, RZ ;  /* 0x0000000003077210 */ /* 0x000fe20007ffe1ff */
[----:B------:R-:W-:Y:S03]  /*1a60*/  BSSY.RECONVERGENT B1, `(.L_x_168) ;  /* 0x00000c4000017945 */ /* 0x000fe60003800200 */
[----:B------:R-:W-:-:S04]  /*1a70*/  ISETP.GE.AND P0, PT, R2, R7, PT ;  /* 0x000000070200720c */ /* 0x000fc80003f06270 */
[----:B------:R-:W-:-:S13]  /*1a80*/  ISETP.GE.U32.OR P0, PT, R3, R0, P0 ;  /* 0x000000000300720c */ /* 0x000fda0000706470 */
[----:B------:R-:W-:Y:S05]  /*1a90*/  @P0 BRA `(.L_x_170) ;  /* 0x0000000c00000947 */ /* 0x000fea0003800000 */
[----:B------:R-:W-:Y:S01]  /*1aa0*/  LOP3.LUT R6, RZ, R2, RZ, 0x33, !PT ;  /* 0x00000002ff067212 */ /* 0x000fe200078e33ff */
[----:B------:R-:W-:Y:S03]  /*1ab0*/  BSSY.RECONVERGENT B2, `(.L_x_171) ;  /* 0x0000063000027945 */ /* 0x000fe60003800200 */
[----:B------:R-:W-:-:S04]  /*1ac0*/  IADD3 R6, PT, PT, -R3, R0, R6 ;  /* 0x0000000003067210 */ /* 0x000fc80007ffe106 */
[C---:B------:R-:W-:Y:S02]  /*1ad0*/  ISETP.GE.U32.AND P0, PT, R6.reuse, 0x1e00, PT ;  /* 0x00001e000600780c */ /* 0x040fe40003f06070 */
[----:B------:R-:W-:Y:S02]  /*1ae0*/  LEA.HI R7, R6, 0x1, RZ, 0x17 ;  /* 0x0000000106077811 */ /* 0x000fe400078fb8ff */
[----:B------:R-:W-:Y:S02]  /*1af0*/  MOV R6, R2 ;  /* 0x0000000200067202 */ /* 0x000fe40000000f00 */
[----:B------:R-:W-:-:S07]  /*1b00*/  LOP3.LUT R8, R7, 0xf, RZ, 0xc0, !PT ;  /* 0x0000000f07087812 */ /* 0x000fce00078ec0ff */
[----:B------:R-:W-:Y:S05]  /*1b10*/  @!P0 BRA `(.L_x_172) ;  /* 0x0000000400708947 */ /* 0x000fea0003800000 */
[----:B------:R-:W0:Y:S01]  /*1b20*/  LDC.64 R12, c[0x0][0x380] ;  /* 0x0000e000ff0c7b82 */ /* 0x000e220000000a00 */
[----:B------:R-:W-:Y:S01]  /*1b30*/  LOP3.LUT R0, R7, 0xfffff0, RZ, 0xc0, !PT ;  /* 0x00fffff007007812 */ /* 0x000fe200078ec0ff */
[----:B------:R-:W-:Y:S01]  /*1b40*/  BSSY.RECONVERGENT B3, `(.L_x_173) ;  /* 0x0000058000037945 */ /* 0x000fe20003800200 */
[C---:B------:R-:W-:Y:S02]  /*1b50*/  LOP3.LUT R6, R2.reuse, 0x1000, RZ, 0xfc, !PT ;  /* 0x0000100002067812 */ /* 0x040fe400078efcff */
[----:B------:R-:W-:Y:S02]  /*1b60*/  IADD3 R9, PT, PT, R2, R3, RZ ;  /* 0x0000000302097210 */ /* 0x000fe40007ffe0ff */
[----:B------:R-:W-:-:S07]  /*1b70*/  IADD3 R0, PT, PT, -R0, RZ, RZ ;  /* 0x000000ff00007210 */ /* 0x000fce0007ffe1ff */
.L_x_174:
[C---:B------:R-:W-:Y:S01]  /*1b80*/  IADD3 R19, PT, PT, R9.reuse, 0x200, RZ ;  /* 0x0000020009137810 */ /* 0x040fe20007ffe0ff */
[C---:B0-----:R-:W-:Y:S01]  /*1b90*/  IMAD.WIDE.U32 R16, R9.reuse, 0x4, R12 ;  /* 0x0000000409107825 */ /* 0x041fe200078e000c */
[----:B------:R-:W-:-:S03]  /*1ba0*/  IADD3 R11, PT, PT, R9, 0x400, RZ ;  /* 0x00000400090b7810 */ /* 0x000fc60007ffe0ff */
[--C-:B------:R-:W-:Y:S01]  /*1bb0*/  IMAD.WIDE.U32 R18, R19, 0x4, R12.reuse ;  /* 0x0000000413127825 */ /* 0x100fe200078e000c */
[----:B------:R0:W2:Y:S01]  /*1bc0*/  LDG.E R29, desc[UR6][R16.64] ;  /* 0x00000006101d7981 */ /* 0x0000a2000c1e1900 */
[----:B------:R-:W-:Y:S02]  /*1bd0*/  IADD3 R15, PT, PT, R9, 0x600, RZ ;  /* 0x00000600090f7810 */ /* 0x000fe40007ffe0ff */
[--C-:B------:R-:W-:Y:S01]  /*1be0*/  IMAD.WIDE.U32 R10, R11, 0x4, R12.reuse ;  /* 0x000000040b0a7825 */ /* 0x100fe200078e000c */
[----:B------:R1:W3:Y:S01]  /*1bf0*/  LDG.E R28, desc[UR6][R18.64] ;  /* 0x00000006121c7981 */ /* 0x0002e2000c1e1900 */
[----:B------:R-:W-:Y:S02]  /*1c00*/  IADD3 R21, PT, PT, R9, 0x800, RZ ;  /* 0x0000080009157810 */ /* 0x000fe40007ffe0ff */
[----:B------:R-:W-:Y:S01]  /*1c10*/  IMAD.WIDE.U32 R14, R15, 0x4, R12 ;  /* 0x000000040f0e7825 */ /* 0x000fe200078e000c */
[----:B------:R4:W5:Y:S01]  /*1c20*/  LDG.E R27, desc[UR6][R10.64] ;  /* 0x000000060a1b7981 */ /* 0x000962000c1e1900 */
[----:B------:R-:W-:-:S02]  /*1c30*/  IADD3 R23, PT, PT, R9, 0xa00, RZ ;  /* 0x00000a0009177810 */ /* 0x000fc40007ffe0ff */
[--C-:B------:R-:W-:Y:S01]  /*1c40*/  IMAD.WIDE.U32 R20, R21, 0x4, R12.reuse ;  /* 0x0000000415147825 */ /* 0x100fe200078e000c */
[----:B------:R4:W5:Y:S01]  /*1c50*/  LDG.E R26, desc[UR6][R14.64] ;  /* 0x000000060e1a7981 */ /* 0x000962000c1e1900 */
[----:B------:R-:W-:Y:S02]  /*1c60*/  IADD3 R22, PT, PT, R9, 0xc00, RZ ;  /* 0x00000c0009167810 */ /* 0x000fe40007ffe0ff */
[--C-:B0-----:R-:W-:Y:S01]  /*1c70*/  IMAD.WIDE.U32 R16, R23, 0x4, R12.reuse ;  /* 0x0000000417107825 */ /* 0x101fe200078e000c */
[----:B------:R-:W5:Y:S01]  /*1c80*/  LDG.E R25, desc[UR6][R20.64] ;  /* 0x0000000614197981 */ /* 0x000f62000c1e1900 */
[C---:B------:R-:W-:Y:S02]  /*1c90*/  IADD3 R23, PT, PT, R9.reuse, 0xe00, RZ ;  /* 0x00000e0009177810 */ /* 0x040fe40007ffe0ff */
[----:B-1----:R-:W-:Y:S01]  /*1ca0*/  IMAD.WIDE.U32 R18, R22, 0x4, R12 ;  /* 0x0000000416127825 */ /* 0x002fe200078e000c */
[----:B------:R0:W5:Y:S01]  /*1cb0*/  LDG.E R24, desc[UR6][R16.64] ;  /* 0x0000000610187981 */ /* 0x000162000c1e1900 */
[----:B------:R-:W-:-:S02]  /*1cc0*/  IADD3 R22, PT, PT, R9, 0x1000, RZ ;  /* 0x0000100009167810 */ /* 0x000fc40007ffe0ff */
[--C-:B----4-:R-:W-:Y:S02]  /*1cd0*/  IMAD.WIDE.U32 R10, R23, 0x4, R12.reuse ;  /* 0x00000004170a7825 */ /* 0x110fe400078e000c */
[----:B------:R1:W4:Y:S02]  /*1ce0*/  LDG.E R23, desc[UR6][R18.64] ;  /* 0x0000000612177981 */ /* 0x000324000c1e1900 */
[----:B------:R-:W-:Y:S02]  /*1cf0*/  IMAD.WIDE.U32 R14, R22, 0x4, R12 ;  /* 0x00000004160e7825 */ /* 0x000fe400078e000c */
[----:B------:R1:W4:Y:S01]  /*1d00*/  LDG.E R22, desc[UR6][R10.64] ;  /* 0x000000060a167981 */ /* 0x000322000c1e1900 */
[----:B0-----:R-:W-:-:S03]  /*1d10*/  IADD3 R17, PT, PT, R9, 0x1200, RZ ;  /* 0x0000120009117810 */ /* 0x001fc60007ffe0ff */
[----:B------:R0:W4:Y:S01]  /*1d20*/  LDG.E R21, desc[UR6][R14.64] ;  /* 0x000000060e157981 */ /* 0x000122000c1e1900 */
[----:B-1----:R-:W-:Y:S01]  /*1d30*/  IADD3 R19, PT, PT, R9, 0x1400, RZ ;  /* 0x0000140009137810 */ /* 0x002fe20007ffe0ff */
[--C-:B------:R-:W-:Y:S01]  /*1d40*/  IMAD.WIDE.U32 R10, R17, 0x4, R12.reuse ;  /* 0x00000004110a7825 */ /* 0x100fe200078e000c */
[C---:B------:R-:W-:Y:S02]  /*1d50*/  IADD3 R18, PT, PT, R9.reuse, 0x1800, RZ ;  /* 0x0000180009127810 */ /* 0x040fe40007ffe0ff */
[----:B0-----:R-:W-:Y:S01]  /*1d60*/  IADD3 R15, PT, PT, R9, 0x1600, RZ ;  /* 0x00001600090f7810 */ /* 0x001fe20007ffe0ff */
[--C-:B------:R-:W-:Y:S01]  /*1d70*/  IMAD.WIDE.U32 R16, R19, 0x4, R12.reuse ;  /* 0x0000000413107825 */ /* 0x100fe200078e000c */
[----:B------:R0:W4:Y:S03]  /*1d80*/  LDG.E R20, desc[UR6][R10.64] ;  /* 0x000000060a147981 */ /* 0x000126000c1e1900 */
[--C-:B------:R-:W-:Y:S01]  /*1d90*/  IMAD.WIDE.U32 R14, R15, 0x4, R12.reuse ;  /* 0x000000040f0e7825 */ /* 0x100fe200078e000c */
[----:B------:R1:W4:Y:S03]  /*1da0*/  LDG.E R19, desc[UR6][R16.64] ;  /* 0x0000000610137981 */ /* 0x000326000c1e1900 */
[----:B0-----:R-:W-:-:S02]  /*1db0*/  IMAD.WIDE.U32 R10, R18, 0x4, R12 ;  /* 0x00000004120a7825 */ /* 0x001fc400078e000c */
[----:B------:R0:W4:Y:S01]  /*1dc0*/  LDG.E R18, desc[UR6][R14.64] ;  /* 0x000000060e127981 */ /* 0x000122000c1e1900 */
[C---:B-1----:R-:W-:Y:S02]  /*1dd0*/  IADD3 R16, PT, PT, R9.reuse, 0x1a00, RZ ;  /* 0x00001a0009107810 */ /* 0x042fe40007ffe0ff */
[----:B------:R-:W-:Y:S01]  /*1de0*/  IADD3 R17, PT, PT, R9, 0x1c00, RZ ;  /* 0x00001c0009117810 */ /* 0x000fe20007ffe0ff */
[----:B------:R1:W4:Y:S02]  /*1df0*/  LDG.E R11, desc[UR6][R10.64] ;  /* 0x000000060a0b7981 */ /* 0x000324000c1e1900 */
[----:B0-----:R-:W-:-:S04]  /*1e00*/  IMAD.WIDE.U32 R14, R16, 0x4, R12 ;  /* 0x00000004100e7825 */ /* 0x001fc800078e000c */
[--C-:B------:R-:W-:Y:S01]  /*1e10*/  IMAD.WIDE.U32 R16, R17, 0x4, R12.reuse ;  /* 0x0000000411107825 */ /* 0x100fe200078e000c */
[----:B-1----:R-:W-:Y:S01]  /*1e20*/  IADD3 R10, PT, PT, R9, 0x1e00, RZ ;  /* 0x00001e00090a7810 */ /* 0x002fe20007ffe0ff */
[----:B------:R-:W4:Y:S04]  /*1e30*/  LDG.E R14, desc[UR6][R14.64] ;  /* 0x000000060e0e7981 */ /* 0x000f28000c1e1900 */
[----:B------:R0:W4:Y:S02]  /*1e40*/  LDG.E R15, desc[UR6][R16.64] ;  /* 0x00000006100f7981 */ /* 0x000124000c1e1900 */
[----:B0-----:R-:W-:-:S06]  /*1e50*/  IMAD.WIDE.U32 R16, R10, 0x4, R12 ;  /* 0x000000040a107825 */ /* 0x001fcc00078e000c */
[----:B------:R-:W4:Y:S01]  /*1e60*/  LDG.E R16, desc[UR6][R16.64] ;  /* 0x0000000610107981 */ /* 0x000f22000c1e1900 */
[----:B------:R-:W-:-:S04]  /*1e70*/  IADD3 R0, PT, PT, R0, 0x10, RZ ;  /* 0x0000001000007810 */ /* 0x000fc80007ffe0ff */
[----:B------:R-:W-:Y:S02]  /*1e80*/  ISETP.NE.AND P0, PT, R0, RZ, PT ;  /* 0x000000ff0000720c */ /* 0x000fe40003f05270 */
[----:B------:R-:W-:Y:S02]  /*1e90*/  IADD3 R6, PT, PT, R6, 0x2000, RZ ;  /* 0x0000200006067810 */ /* 0x000fe40007ffe0ff */
[----:B------:R-:W-:Y:S01]  /*1ea0*/  IADD3 R9, PT, PT, R9, 0x2000, RZ ;  /* 0x0000200009097810 */ /* 0x000fe20007ffe0ff */
[C---:B--2---:R-:W-:Y:S01]  /*1eb0*/  FADD R5, R29.reuse, R5 ;  /* 0x000000051d057221 */ /* 0x044fe20000000000 */
        /* <DEDUP_REMOVED lines=33> */
.L_x_173:
[----:B------:R-:W-:-:S07]  /*20d0*/  IADD3 R6, PT, PT, R6, -0x1000, RZ ;  /* 0xfffff00006067810 */ /* 0x000fce0007ffe0ff */
.L_x_172:
[----:B------:R-:W-:Y:S05]  /*20e0*/  BSYNC.RECONVERGENT B2 ;  /* 0x0000000000027941 */ /* 0x000fea0003800200 */
.L_x_171:
        /* <DEDUP_REMOVED lines=18> */
[----:B------:R-:W-:Y:S01]  /*2210*/  IMAD.WIDE.U32 R14, R15, 0x4, R8 ;  /* 0x000000040f0e7825 */ /* 0x000fe200078e0008 */
[----:B------:R-:W4:Y:S01]  /*2220*/  LDG.E R18, desc[UR6][R22.64] ;  /* 0x0000000616127981 */ /* 0x000f22000c1e1900 */
[----:B------:R-:W-:-:S02]  /*2230*/  IADD3 R25, PT, PT, R21, 0xa00, RZ ;  /* 0x00000a0015197810 */ /* 0x000fc40007ffe0ff */
[--C-:B------:R-:W-:Y:S01]  /*2240*/  IMAD.WIDE.U32 R10, R11, 0x4, R8.reuse ;  /* 0x000000040b0a7825 */ /* 0x100fe200078e0008 */
[----:B------:R-:W-:Y:S01]  /*2250*/  IADD3 R27, PT, PT, R21, 0xc00, RZ ;  /* 0x00000c00151b7810 */ /* 0x000fe20007ffe0ff */
[----:B------:R-:W5:Y:S02]  /*2260*/  LDG.E R14, desc[UR6][R14.64] ;  /* 0x000000060e0e7981 */ /* 0x000f64000c1e1900 */
[--C-:B0-----:R-:W-:Y:S01]  /*2270*/  IMAD.WIDE.U32 R12, R25, 0x4, R8.reuse ;  /* 0x00000004190c7825 */ /* 0x101fe200078e0008 */
[----:B------:R-:W-:Y:S01]  /*2280*/  IADD3 R21, PT, PT, R21, 0xe00, RZ ;  /* 0x00000e0015157810 */ /* 0x000fe20007ffe0ff */
[----:B------:R-:W5:Y:S02]  /*2290*/  LDG.E R10, desc[UR6][R10.64] ;  /* 0x000000060a0a7981 */ /* 0x000f64000c1e1900 */
[--C-:B-1----:R-:W-:Y:S02]  /*22a0*/  IMAD.WIDE.U32 R16, R27, 0x4, R8.reuse ;  /* 0x000000041b107825 */ /* 0x102fe400078e0008 */
[----:B------:R-:W5:Y:S02]  /*22b0*/  LDG.E R12, desc[UR6][R12.64] ;  /* 0x000000060c0c7981 */ /* 0x000f64000c1e1900 */
[----:B------:R-:W-:-:S02]  /*22c0*/  IMAD.WIDE.U32 R8, R21, 0x4, R8 ;  /* 0x0000000415087825 */ /* 0x000fc400078e0008 */
        /* <DEDUP_REMOVED lines=19> */
.L_x_176:
[----:B------:R-:W-:Y:S05]  /*2400*/  BSYNC.RECONVERGENT B2 ;  /* 0x0000000000027941 */ /* 0x000fea0003800200 */
.L_x_175:
        /* <DEDUP_REMOVED lines=28> */
.L_x_178:
[----:B------:R-:W-:Y:S05]  /*25d0*/  BSYNC.RECONVERGENT B2 ;  /* 0x0000000000027941 */ /* 0x000fea0003800200 */
.L_x_177:
[----:B------:R-:W-:Y:S05]  /*25e0*/  @!P1 BRA `(.L_x_170) ;  /* 0x00000000002c9947 */ /* 0x000fea0003800000 */
[----:B------:R-:W0:Y:S01]  /*25f0*/  LDC.64 R8, c[0x0][0x380] ;  /* 0x0000e000ff087b82 */ /* 0x000e220000000a00 */
[----:B------:R-:W-:Y:S02]  /*2600*/  IADD3 R3, PT, PT, R6, R3, RZ ;  /* 0x0000000306037210 */ /* 0x000fe40007ffe0ff */
[----:B------:R-:W-:-:S07]  /*2610*/  IADD3 R0, PT, PT, -R7, RZ, RZ ;  /* 0x000000ff07007210 */ /* 0x000fce0007ffe1ff */
.L_x_179:
        /* <DEDUP_REMOVED lines=8> */
.L_x_170:
[----:B------:R-:W-:Y:S05]  /*26a0*/  BSYNC.RECONVERGENT B1 ;  /* 0x0000000000017941 */ /* 0x000fea0003800200 */
.L_x_168:
[----:B------:R-:W0:Y:S01]  /*26b0*/  S2R R9, SR_LANEID ;  /* 0x0000000000097919 */ /* 0x000e220000000000 */
[----:B------:R-:W-:Y:S02]  /*26c0*/  MOV R7, R5 ;  /* 0x0000000500077202 */ /* 0x000fe40000000f00 */
[----:B------:R-:W-:-:S03]  /*26d0*/  MOV R6, R4 ;  /* 0x0000000400067202 */ /* 0x000fc60000000f00 */
        /* <DEDUP_REMOVED lines=79> */
.L_x_166:
[----:B------:R-:W-:Y:S05]  /*2bd0*/  BSYNC.RECONVERGENT B0 ;  /* 0x0000000000007941 */ /* 0x000fea0003800200 */
.L_x_151:
[----:B------:R-:W-:Y:S05]  /*2be0*/  @P0 EXIT ;  /* 0x000000000000094d */ /* 0x000fea0003800000 */
[----:B-12---:R-:W1:Y:S01]  /*2bf0*/  LDC.64 R4, c[0x0][0x388] ;  /* 0x0000e200ff047b82 */ /* 0x006e620000000a00 */
[----:B------:R-:W2:Y:S02]  /*2c00*/  LDCU.64 UR4, c[0x0][0x398] ;  /* 0x00007300ff0477ac */ /* 0x000ea40008000a00 */
[----:B--2---:R-:W-:Y:S01]  /*2c10*/  FADD R7, R2, UR4 ;  /* 0x0000000402077e21 */ /* 0x004fe20008000000 */
[----:B0-----:R-:W-:-:S04]  /*2c20*/  FADD R3, R3, UR5 ;  /* 0x0000000503037e21 */ /* 0x001fc80008000000 */
[----:B-1----:R-:W-:Y:S04]  /*2c30*/  STG.E desc[UR6][R4.64], R7 ;  /* 0x0000000704007986 */ /* 0x002fe8000c101906 */
[----:B------:R-:W-:Y:S01]  /*2c40*/  STG.E desc[UR6][R4.64+0x4], R3 ;  /* 0x0000040304007986 */ /* 0x000fe2000c101906 */
[----:B------:R-:W-:Y:S05]  /*2c50*/  EXIT ;  /* 0x000000000000794d */ /* 0x000fea0003800000 */
.L_x_180:
        /* <DEDUP_REMOVED lines=10> */
.L_x_187:


//--------------------- .text._ZN3cub18CUB_300001_SM_10006detail11EmptyKernelIvEEvv --------------------------
	.section	.text._ZN3cub18CUB_300001_SM_10006detail11EmptyKernelIvEEvv,"ax",@progbits
	.align	128
        .global         _ZN3cub18CUB_300001_SM_10006detail11EmptyKernelIvEEvv
        .type           _ZN3cub18CUB_300001_SM_10006detail11EmptyKernelIvEEvv,@function
        .size           _ZN3cub18CUB_300001_SM_10006detail11EmptyKernelIvEEvv,(.L_x_188 - _ZN3cub18CUB_300001_SM_10006detail11EmptyKernelIvEEvv)
        .other          _ZN3cub18CUB_300001_SM_10006detail11EmptyKernelIvEEvv,@"STO_CUDA_ENTRY STV_DEFAULT"
_ZN3cub18CUB_300001_SM_10006detail11EmptyKernelIvEEvv:
.text._ZN3cub18CUB_300001_SM_10006detail11EmptyKernelIvEEvv:
[----:B------:R-:W-:Y:S01]  /*0000*/  LDC R1, c[0x0][0x37c] ;  /* 0x0000df00ff017b82 */ /* 0x000fe20000000800 */
[----:B------:R-:W-:Y:S05]  /*0010*/  EXIT ;  /* 0x000000000000794d */ /* 0x000fea0003800000 */
.L_x_181:
        /* <DEDUP_REMOVED lines=14> */
.L_x_188:


//--------------------- .nv.shared._ZN3cub18CUB_300001_SM_10006detail6reduce28DeviceReduceSingleTileKernelINS2_10policy_hubI5statsyN4cuda3std3__44plusIS5_EEE10Policy1000EPS5_SD_iSA_S5_S5_NS8_10__identityEEEvT0_T1_T2_T3_T4_T6_ --------------------------
	.section	.nv.shared._ZN3cub18CUB_300001_SM_10006detail6reduce28DeviceReduceSingleTileKernelINS2_10policy_hubI5statsyN4cuda3std3__44plusIS5_EEE10Policy1000EPS5_SD_iSA_S5_S5_NS8_10__identityEEEvT0_T1_T2_T3_T4_T6_,"aw",@nobits
	.sectionflags	@""
	.align	4
.nv.shared._ZN3cub18CUB_300001_SM_10006detail6reduce28DeviceReduceSingleTileKernelINS2_10policy_hubI5statsyN4cuda3std3__44plusIS5_EEE10Policy1000EPS5_SD_iSA_S5_S5_NS8_10__identityEEEvT0_T1_T2_T3_T4_T6_:
	.zero		1176


//--------------------- .nv.shared.reserved.0     --------------------------
	.section	.nv.shared.reserved.0,"aw",@nobits
	.weak		__nv_reservedSMEM_offset_0_alias
	.size		__nv_reservedSMEM_offset_0_alias, 0, 64
	.other		__nv_reservedSMEM_offset_0_alias,@"STO_CUDA_RESERVED_SHARED STV_DEFAULT"
__nv_reservedSMEM_offset_0_alias:
	.zero		0
	.zero		64


//--------------------- .nv.global                --------------------------
	.section	.nv.global,"aw",@nobits
.nv.global:
	.type		_ZN34_INTERNAL_1202a651_4_k_cu_9c9cc6506thrust24THRUST_300001_SM_1000_NS3seqE,@object
	.size		_ZN34_INTERNAL_1202a651_4_k_cu_9c9cc6506thrust24THRUST_300001_SM_1000_NS3seqE,(_ZN34_INTERNAL_1202a651_4_k_cu_9c9cc6504cuda3std3__48in_placeE - _ZN34_INTERNAL_1202a651_4_k_cu_9c9cc6506thrust24THRUST_300001_SM_1000_NS3seqE)
_ZN34_INTERNAL_1202a651_4_k_cu_9c9cc6506thrust24THRUST_300001_SM_1000_NS3seqE:
	.zero		1
	.type		_ZN34_INTERNAL_1202a651_4_k_cu_9c9cc6504cuda3std3__48in_placeE,@object
	.size		_ZN34_INTERNAL_1202a651_4_k_cu_9c9cc6504cuda3std3__48in_placeE,(_ZN34_INTERNAL_1202a651_4_k_cu_9c9cc6504cuda3std6ranges3__45__cpo4sizeE - _ZN34_INTERNAL_1202a651_4_k_cu_9c9cc6504cuda3std3__48in_placeE)
_ZN34_INTERNAL_1202a651_4_k_cu_9c9cc6504cuda3std3__48in_placeE:
	.zero		1
	.type		_ZN34_INTERNAL_1202a651_4_k_cu_9c9cc6504cuda3std6ranges3__45__cpo4sizeE,@object
	.size		_ZN34_INTERNAL_1202a651_4_k_cu_9c9cc6504cuda3std6ranges3__45__cpo4sizeE,(_ZN34_INTERNAL_1202a651_4_k_cu_9c9cc6506thrust24THRUST_300001_SM_1000_NS12placeholders2_3E - _ZN34_INTERNAL_1202a651_4_k_cu_9c9cc6504cuda3std6ranges3__45__cpo4sizeE)
_ZN34_INTERNAL_1202a651_4_k_cu_9c9cc6504cuda3std6ranges3__45__cpo4sizeE:
	.zero		1
	.type		_ZN34_INTERNAL_1202a651_4_k_cu_9c9cc6506thrust24THRUST_300001_SM_1000_NS12placeholders2_3E,@object
	.size		_ZN34_INTERNAL_1202a651_4_k_cu_9c9cc6506thrust24THRUST_300001_SM_1000_NS12placeholders2_3E,(_ZN34_INTERNAL_1202a651_4_k_cu_9c9cc6504cuda3std3__45__cpo6cbeginE - _ZN34_INTERNAL_1202a651_4_k_cu_9c9cc6506thrust24THRUST_300001_SM_1000_NS12placeholders2_3E)
_ZN34_INTERNAL_1202a651_4_k_cu_9c9cc6506thrust24THRUST_300001_SM_1000_NS12placeholders2_3E:
	.zero		1
	.type		_ZN34_INTERNAL_1202a651_4_k_cu_9c9cc6504cuda3std3__45__cpo6cbeginE,@object
	.size		_ZN34_INTERNAL_1202a651_4_k_cu_9c9cc6504cuda3std3__45__cpo6cbeginE,(_ZN34_INTERNAL_1202a651_4_k_cu_9c9cc6504cuda3std6ranges3__45__cpo6cbeginE - _ZN34_INTERNAL_1202a651_4_k_cu_9c9cc6504cuda3std3__45__cpo6cbeginE)
_ZN34_INTERNAL_1202a651_4_k_cu_9c9cc6504cuda3std3__45__cpo6cbeginE:
	.zero		1
	.type		_ZN34_INTERNAL_1202a651_4_k_cu_9c9cc6504cuda3std6ranges3__45__cpo6cbeginE,@object
	.size		_ZN34_INTERNAL_1202a651_4_k_cu_9c9cc6504cuda3std6ranges3__45__cpo6cbeginE,(_ZN34_INTERNAL_1202a651_4_k_cu_9c9cc6506thrust24THRUST_300001_SM_1000_NS12placeholders2_7E - _ZN34_INTERNAL_1202a651_4_k_cu_9c9cc6504cuda3std6ranges3__45__cpo6cbeginE)
_ZN34_INTERNAL_1202a651_4_k_cu_9c9cc6504cuda3std6ranges3__45__cpo6cbeginE:
	.zero		1
	.type		_ZN34_INTERNAL_1202a651_4_k_cu_9c9cc6506thrust24THRUST_300001_SM_1000_NS12placeholders2_7E,@object
	.size		_ZN34_INTERNAL_1202a651_4_k_cu_9c9cc6506thrust24THRUST_300001_SM_1000_NS12placeholders2_7E,(_ZN34_INTERNAL_1202a651_4_k_cu_9c9cc6504cuda3std3__45__cpo7crbeginE - _ZN34_INTERNAL_1202a651_4_k_cu_9c9cc6506thrust24THRUST_300001_SM_1000_NS12placeholders2_7E)
_ZN34_INTERNAL_1202a651_4_k_cu_9c9cc6506thrust24THRUST_300001_SM_1000_NS12placeholders2_7E:
	.zero		1
	.type		_ZN34_INTERNAL_1202a651_4_k_cu_9c9cc6504cuda3std3__45__cpo7crbeginE,@object
	.size		_ZN34_INTERNAL_1202a651_4_k_cu_9c9cc6504cuda3std3__45__cpo7crbeginE,(_ZN34_INTERNAL_1202a651_4_k_cu_9c9cc6504cuda3std6ranges3__45__cpo4nextE - _ZN34_INTERNAL_1202a651_4_k_cu_9c9cc6504cuda3std3__45__cpo7crbeginE)
_ZN34_INTERNAL_1202a651_4_k_cu_9c9cc6504cuda3std3__45__cpo7crbeginE:
	.zero		1
	.type		_ZN34_INTERNAL_1202a651_4_k_cu_9c9cc6504cuda3std6ranges3__45__cpo4nextE,@object
	.size		_ZN34_INTERNAL_1202a651_4_k_cu_9c9cc6504cuda3std6ranges3__45__cpo4nextE,(_ZN34_INTERNAL_1202a651_4_k_cu_9c9cc6504cuda3std6ranges3__45__cpo4swapE - _ZN34_INTERNAL_1202a651_4_k_cu_9c9cc6504cuda3std6ranges3__45__cpo4nextE)
_ZN34_INTERNAL_1202a651_4_k_cu_9c9cc6504cuda3std6ranges3__45__cpo4nextE:
	.zero		1
	.type		_ZN34_INTERNAL_1202a651_4_k_cu_9c9cc6504cuda3std6ranges3__45__cpo4swapE,@object
	.size		_ZN34_INTERNAL_1202a651_4_k_cu_9c9cc6504cuda3std6ranges3__45__cpo4swapE,(_ZN34_INTERNAL_1202a651_4_k_cu_9c9cc6506thrust24THRUST_300001_SM_1000_NS8cuda_cub10par_nosyncE - _ZN34_INTERNAL_1202a651_4_k_cu_9c9cc6504cuda3std6ranges3__45__cpo4swapE)
_ZN34_INTERNAL_1202a651_4_k_cu_9c9cc6504cuda3std6ranges3__45__cpo4swapE:
	.zero		1
	.type		_ZN34_INTERNAL_1202a651_4_k_cu_9c9cc6506thrust24THRUST_300001_SM_1000_NS8cuda_cub10par_nosyncE,@object
	.size		_ZN34_INTERNAL_1202a651_4_k_cu_9c9cc6506thrust24THRUST_300001_SM_1000_NS8cuda_cub10par_nosyncE,(_ZN34_INTERNAL_1202a651_4_k_cu_9c9cc6506thrust24THRUST_300001_SM_1000_NS12placeholders2_9E - _ZN34_INTERNAL_1202a651_4_k_cu_9c9cc6506thrust24THRUST_300001_SM_1000_NS8cuda_cub10par_nosyncE)
_ZN34_INTERNAL_1202a651_4_k_cu_9c9cc6506thrust24THRUST_300001_SM_1000_NS8cuda_cub10par_nosyncE:
	.zero		1
	.type		_ZN34_INTERNAL_1202a651_4_k_cu_9c9cc6506thrust24THRUST_300001_SM_1000_NS12placeholders2_9E,@object
	.size		_ZN34_INTERNAL_1202a651_4_k_cu_9c9cc6506thrust24THRUST_300001_SM_1000_NS12placeholders2_9E,(_ZN34_INTERNAL_1202a651_4_k_cu_9c9cc6504cuda3std3__436_GLOBAL__N__1202a651_4_k_cu_9c9cc6506ignoreE - _ZN34_INTERNAL_1202a651_4_k_cu_9c9cc6506thrust24THRUST_300001_SM_1000_NS12placeholders2_9E)
_ZN34_INTERNAL_1202a651_4_k_cu_9c9cc6506thrust24THRUST_300001_SM_1000_NS12placeholders2_9E:
	.zero		1
	.type		_ZN34_INTERNAL_1202a651_4_k_cu_9c9cc6504cuda3std3__436_GLOBAL__N__1202a651_4_k_cu_9c9cc6506ignoreE,@object
	.size		_ZN34_INTERNAL_1202a651_4_k_cu_9c9cc6504cuda3std3__436_GLOBAL__N__1202a651_4_k_cu_9c9cc6506ignoreE,(_ZN34_INTERNAL_1202a651_4_k_cu_9c9cc6504cuda3std6ranges3__45__cpo4dataE - _ZN34_INTERNAL_1202a651_4_k_cu_9c9cc6504cuda3std3__436_GLOBAL__N__1202a651_4_k_cu_9c9cc6506ignoreE)
_ZN34_INTERNAL_1202a651_4_k_cu_9c9cc6504cuda3std3__436_GLOBAL__N__1202a651_4_k_cu_9c9cc6506ignoreE:
	.zero		1
	.type		_ZN34_INTERNAL_1202a651_4_k_cu_9c9cc6504cuda3std6ranges3__45__cpo4dataE,@object
	.size		_ZN34_INTERNAL_1202a651_4_k_cu_9c9cc6504cuda3std6ranges3__45__cpo4dataE,(_ZN34_INTERNAL_1202a651_4_k_cu_9c9cc6506thrust24THRUST_300001_SM_1000_NS12placeholders2_1E - _ZN34_INTERNAL_1202a651_4_k_cu_9c9cc6504cuda3std6ranges3__45__cpo4dataE)
_ZN34_INTERNAL_1202a651_4_k_cu_9c9cc6504cuda3std6ranges3__45__cpo4dataE:
	.zero		1
	.type		_ZN34_INTERNAL_1202a651_4_k_cu_9c9cc6506thrust24THRUST_300001_SM_1000_NS12placeholders2_1E,@object
	.size		_ZN34_INTERNAL_1202a651_4_k_cu_9c9cc6506thrust24THRUST_300001_SM_1000_NS12placeholders2_1E,(_ZN34_INTERNAL_1202a651_4_k_cu_9c9cc6504cuda3std3__45__cpo5beginE - _ZN34_INTERNAL_1202a651_4_k_cu_9c9cc6506thrust24THRUST_300001_SM_1000_NS12placeholders2_1E)
_ZN34_INTERNAL_1202a651_4_k_cu_9c9cc6506thrust24THRUST_300001_SM_1000_NS12placeholders2_1E:
	.zero		1
	.type		_ZN34_INTERNAL_1202a651_4_k_cu_9c9cc6504cuda3std3__45__cpo5beginE,@object
	.size		_ZN34_INTERNAL_1202a651_4_k_cu_9c9cc6504cuda3std3__45__cpo5beginE,(_ZN34_INTERNAL_1202a651_4_k_cu_9c9cc6504cuda3std6ranges3__45__cpo5beginE - _ZN34_INTERNAL_1202a651_4_k_cu_9c9cc6504cuda3std3__45__cpo5beginE)
_ZN34_INTERNAL_1202a651_4_k_cu_9c9cc6504cuda3std3__45__cpo5beginE:
	.zero		1
	.type		_ZN34_INTERNAL_1202a651_4_k_cu_9c9cc6504cuda3std6ranges3__45__cpo5beginE,@object
	.size		_ZN34_INTERNAL_1202a651_4_k_cu_9c9cc6504cuda3std6ranges3__45__cpo5beginE,(_ZN34_INTERNAL_1202a651_4_k_cu_9c9cc6506thrust24THRUST_300001_SM_1000_NS12placeholders2_5E - _ZN34_INTERNAL_1202a651_4_k_cu_9c9cc6504cuda3std6ranges3__45__cpo5beginE)
_ZN34_INTERNAL_1202a651_4_k_cu_9c9cc6504cuda3std6ranges3__45__cpo5beginE:
	.zero		1
	.type		_ZN34_INTERNAL_1202a651_4_k_cu_9c9cc6506thrust24THRUST_300001_SM_1000_NS12placeholders2_5E,@object
	.size		_ZN34_INTERNAL_1202a651_4_k_cu_9c9cc6506thrust24THRUST_300001_SM_1000_NS12placeholders2_5E,(_ZN34_INTERNAL_1202a651_4_k_cu_9c9cc6504cuda3std3__45__cpo6rbeginE - _ZN34_INTERNAL_1202a651_4_k_cu_9c9cc6506thrust24THRUST_300001_SM_1000_NS12placeholders2_5E)
_ZN34_INTERNAL_1202a651_4_k_cu_9c9cc6506thrust24THRUST_300001_SM_1000_NS12placeholders2_5E:
	.zero		1
	.type		_ZN34_INTERNAL_1202a651_4_k_cu_9c9cc6504cuda3std3__45__cpo6rbeginE,@object
	.size		_ZN34_INTERNAL_1202a651_4_k_cu_9c9cc6504cuda3std3__45__cpo6rbeginE,(_ZN34_INTERNAL_1202a651_4_k_cu_9c9cc6504cuda3std6ranges3__45__cpo7advanceE - _ZN34_INTERNAL_1202a651_4_k_cu_9c9cc6504cuda3std3__45__cpo6rbeginE)
_ZN34_INTERNAL_1202a651_4_k_cu_9c9cc6504cuda3std3__45__cpo6rbeginE:
	.zero		1
	.type		_ZN34_INTERNAL_1202a651_4_k_cu_9c9cc6504cuda3std6ranges3__45__cpo7advanceE,@object
	.size		_ZN34_INTERNAL_1202a651_4_k_cu_9c9cc6504cuda3std6ranges3__45__cpo7advanceE,(_ZN34_INTERNAL_1202a651_4_k_cu_9c9cc6504cuda3std3__47nulloptE - _ZN34_INTERNAL_1202a651_4_k_cu_9c9cc6504cuda3std6ranges3__45__cpo7advanceE)
_ZN34_INTERNAL_1202a651_4_k_cu_9c9cc6504cuda3std6ranges3__45__cpo7advanceE:
	.zero		1
	.type		_ZN34_INTERNAL_1202a651_4_k_cu_9c9cc6504cuda3std3__47nulloptE,@object
	.size		_ZN34_INTERNAL_1202a651_4_k_cu_9c9cc6504cuda3std3__47nulloptE,(_ZN34_INTERNAL_1202a651_4_k_cu_9c9cc6504cuda3std6ranges3__45__cpo8distanceE - _ZN34_INTERNAL_1202a651_4_k_cu_9c9cc6504cuda3std3__47nulloptE)
_ZN34_INTERNAL_1202a651_4_k_cu_9c9cc6504cuda3std3__47nulloptE:
	.zero		1
	.type		_ZN34_INTERNAL_1202a651_4_k_cu_9c9cc6504cuda3std6ranges3__45__cpo8distanceE,@object
	.size		_ZN34_INTERNAL_1202a651_4_k_cu_9c9cc6504cuda3std6ranges3__45__cpo8distanceE,(_ZN34_INTERNAL_1202a651_4_k_cu_9c9cc6506thrust24THRUST_300001_SM_1000_NS12placeholders3_10E - _ZN34_INTERNAL_1202a651_4_k_cu_9c9cc6504cuda3std6ranges3__45__cpo8distanceE)
_ZN34_INTERNAL_1202a651_4_k_cu_9c9cc6504cuda3std6ranges3__45__cpo8distanceE:
	.zero		1
	.type		_ZN34_INTERNAL_1202a651_4_k_cu_9c9cc6506thrust24THRUST_300001_SM_1000_NS12placeholders3_10E,@object
	.size		_ZN34_INTERNAL_1202a651_4_k_cu_9c9cc6506thrust24THRUST_300001_SM_1000_NS12placeholders3_10E,(_ZN34_INTERNAL_1202a651_4_k_cu_9c9cc6504cuda3std3__419piecewise_constructE - _ZN34_INTERNAL_1202a651_4_k_cu_9c9cc6506thrust24THRUST_300001_SM_1000_NS12placeholders3_10E)
_ZN34_INTERNAL_1202a651_4_k_cu_9c9cc6506thrust24THRUST_300001_SM_1000_NS12placeholders3_10E:
	.zero		1
	.type		_ZN34_INTERNAL_1202a651_4_k_cu_9c9cc6504cuda3std3__419piecewise_constructE,@object
	.size		_ZN34_INTERNAL_1202a651_4_k_cu_9c9cc6504cuda3std3__419piecewise_constructE,(_ZN34_INTERNAL_1202a651_4_k_cu_9c9cc6504cuda3std6ranges3__45__cpo5cdataE - _ZN34_INTERNAL_1202a651_4_k_cu_9c9cc6504cuda3std3__419piecewise_constructE)
_ZN34_INTERNAL_1202a651_4_k_cu_9c9cc6504cuda3std3__419piecewise_constructE:
	.zero		1
	.type		_ZN34_INTERNAL_1202a651_4_k_cu_9c9cc6504cuda3std6ranges3__45__cpo5cdataE,@object
	.size		_ZN34_INTERNAL_1202a651_4_k_cu_9c9cc6504cuda3std6ranges3__45__cpo5cdataE,(_ZN34_INTERNAL_1202a651_4_k_cu_9c9cc6506thrust24THRUST_300001_SM_1000_NS12placeholders2_2E - _ZN34_INTERNAL_1202a651_4_k_cu_9c9cc6504cuda3std6ranges3__45__cpo5cdataE)
_ZN34_INTERNAL_1202a651_4_k_cu_9c9cc6504cuda3std6ranges3__45__cpo5cdataE:
	.zero		1
	.type		_ZN34_INTERNAL_1202a651_4_k_cu_9c9cc6506thrust24THRUST_300001_SM_1000_NS12placeholders2_2E,@object
	.size		_ZN34_INTERNAL_1202a651_4_k_cu_9c9cc6506thrust24THRUST_300001_SM_1000_NS12placeholders2_2E,(_ZN34_INTERNAL_1202a651_4_k_cu_9c9cc6504cuda3std3__45__cpo3endE - _ZN34_INTERNAL_1202a651_4_k_cu_9c9cc6506thrust24THRUST_300001_SM_1000_NS12placeholders2_2E)
_ZN34_INTERNAL_1202a651_4_k_cu_9c9cc6506thrust24THRUST_300001_SM_1000_NS12placeholders2_2E:
	.zero		1
	.type		_ZN34_INTERNAL_1202a651_4_k_cu_9c9cc6504cuda3std3__45__cpo3endE,@object
	.size		_ZN34_INTERNAL_1202a651_4_k_cu_9c9cc6504cuda3std3__45__cpo3endE,(_ZN34_INTERNAL_1202a651_4_k_cu_9c9cc6504cuda3std6ranges3__45__cpo3endE - _ZN34_INTERNAL_1202a651_4_k_cu_9c9cc6504cuda3std3__45__cpo3endE)
_ZN34_INTERNAL_1202a651_4_k_cu_9c9cc6504cuda3std3__45__cpo3endE:
	.zero		1
	.type		_ZN34_INTERNAL_1202a651_4_k_cu_9c9cc6504cuda3std6ranges3__45__cpo3endE,@object
	.size		_ZN34_INTERNAL_1202a651_4_k_cu_9c9cc6504cuda3std6ranges3__45__cpo3endE,(_ZN34_INTERNAL_1202a651_4_k_cu_9c9cc6506thrust24THRUST_300001_SM_1000_NS12placeholders2_6E - _ZN34_INTERNAL_1202a651_4_k_cu_9c9cc6504cuda3std6ranges3__45__cpo3endE)
_ZN34_INTERNAL_1202a651_4_k_cu_9c9cc6504cuda3std6ranges3__45__cpo3endE:
	.zero		1
	.type		_ZN34_INTERNAL_1202a651_4_k_cu_9c9cc6506thrust24THRUST_300001_SM_1000_NS12placeholders2_6E,@object
	.size		_ZN34_INTERNAL_1202a651_4_k_cu_9c9cc6506thrust24THRUST_300001_SM_1000_NS12placeholders2_6E,(_ZN34_INTERNAL_1202a651_4_k_cu_9c9cc6504cuda3std3__45__cpo4rendE - _ZN34_INTERNAL_1202a651_4_k_cu_9c9cc6506thrust24THRUST_300001_SM_1000_NS12placeholders2_6E)
_ZN34_INTERNAL_1202a651_4_k_cu_9c9cc6506thrust24THRUST_300001_SM_1000_NS12placeholders2_6E:
	.zero		1
	.type		_ZN34_INTERNAL_1202a651_4_k_cu_9c9cc6504cuda3std3__45__cpo4rendE,@object
	.size		_ZN34_INTERNAL_1202a651_4_k_cu_9c9cc6504cuda3std3__45__cpo4rendE,(_ZN34_INTERNAL_1202a651_4_k_cu_9c9cc6504cuda3std6ranges3__45__cpo9iter_swapE - _ZN34_INTERNAL_1202a651_4_k_cu_9c9cc6504cuda3std3__45__cpo4rendE)
_ZN34_INTERNAL_1202a651_4_k_cu_9c9cc6504cuda3std3__45__cpo4rendE:
	.zero		1
	.type		_ZN34_INTERNAL_1202a651_4_k_cu_9c9cc6504cuda3std6ranges3__45__cpo9iter_swapE,@object
	.size		_ZN34_INTERNAL_1202a651_4_k_cu_9c9cc6504cuda3std6ranges3__45__cpo9iter_swapE,(_ZN34_INTERNAL_1202a651_4_k_cu_9c9cc6504cuda3std3__48unexpectE - _ZN34_INTERNAL_1202a651_4_k_cu_9c9cc6504cuda3std6ranges3__45__cpo9iter_swapE)
_ZN34_INTERNAL_1202a651_4_k_cu_9c9cc6504cuda3std6ranges3__45__cpo9iter_swapE:
	.zero		1
	.type		_ZN34_INTERNAL_1202a651_4_k_cu_9c9cc6504cuda3std3__48unexpectE,@object
	.size		_ZN34_INTERNAL_1202a651_4_k_cu_9c9cc6504cuda3std3__48unexpectE,(_ZN34_INTERNAL_1202a651_4_k_cu_9c9cc6506thrust24THRUST_300001_SM_1000_NS8cuda_cub3parE - _ZN34_INTERNAL_1202a651_4_k_cu_9c9cc6504cuda3std3__48unexpectE)
_ZN34_INTERNAL_1202a651_4_k_cu_9c9cc6504cuda3std3__48unexpectE:
	.zero		1
	.type		_ZN34_INTERNAL_1202a651_4_k_cu_9c9cc6506thrust24THRUST_300001_SM_1000_NS8cuda_cub3parE,@object
	.size		_ZN34_INTERNAL_1202a651_4_k_cu_9c9cc6506thrust24THRUST_300001_SM_1000_NS8cuda_cub3parE,(_ZN34_INTERNAL_1202a651_4_k_cu_9c9cc6506thrust24THRUST_300001_SM_1000_NS12placeholders2_4E - _ZN34_INTERNAL_1202a651_4_k_cu_9c9cc6506thrust24THRUST_300001_SM_1000_NS8cuda_cub3parE)
_ZN34_INTERNAL_1202a651_4_k_cu_9c9cc6506thrust24THRUST_300001_SM_1000_NS8cuda_cub3parE:
	.zero		1
	.type		_ZN34_INTERNAL_1202a651_4_k_cu_9c9cc6506thrust24THRUST_300001_SM_1000_NS12placeholders2_4E,@object
	.size		_ZN34_INTERNAL_1202a651_4_k_cu_9c9cc6506thrust24THRUST_300001_SM_1000_NS12placeholders2_4E,(_ZN34_INTERNAL_1202a651_4_k_cu_9c9cc6504cuda3std3__45__cpo4cendE - _ZN34_INTERNAL_1202a651_4_k_cu_9c9cc6506thrust24THRUST_300001_SM_1000_NS12placeholders2_4E)
_ZN34_INTERNAL_1202a651_4_k_cu_9c9cc6506thrust24THRUST_300001_SM_1000_NS12placeholders2_4E:
	.zero		1
	.type		_ZN34_INTERNAL_1202a651_4_k_cu_9c9cc6504cuda3std3__45__cpo4cendE,@object
	.size		_ZN34_INTERNAL_1202a651_4_k_cu_9c9cc6504cuda3std3__45__cpo4cendE,(_ZN34_INTERNAL_1202a651_4_k_cu_9c9cc6504cuda3std6ranges3__45__cpo4cendE - _ZN34_INTERNAL_1202a651_4_k_cu_9c9cc6504cuda3std3__45__cpo4cendE)
_ZN34_INTERNAL_1202a651_4_k_cu_9c9cc6504cuda3std3__45__cpo4cendE:
	.zero		1
	.type		_ZN34_INTERNAL_1202a651_4_k_cu_9c9cc6504cuda3std6ranges3__45__cpo4cendE,@object
	.size		_ZN34_INTERNAL_1202a651_4_k_cu_9c9cc6504cuda3std6ranges3__45__cpo4cendE,(_ZN34_INTERNAL_1202a651_4_k_cu_9c9cc6504cuda3std3__420unreachable_sentinelE - _ZN34_INTERNAL_1202a651_4_k_cu_9c9cc6504cuda3std6ranges3__45__cpo4cendE)
_ZN34_INTERNAL_1202a651_4_k_cu_9c9cc6504cuda3std6ranges3__45__cpo4cendE:
	.zero		1
	.type		_ZN34_INTERNAL_1202a651_4_k_cu_9c9cc6504cuda3std3__420unreachable_sentinelE,@object
	.size		_ZN34_INTERNAL_1202a651_4_k_cu_9c9cc6504cuda3std3__420unreachable_sentinelE,(_ZN34_INTERNAL_1202a651_4_k_cu_9c9cc6504cuda3std6ranges3__45__cpo5ssizeE - _ZN34_INTERNAL_1202a651_4_k_cu_9c9cc6504cuda3std3__420unreachable_sentinelE)
_ZN34_INTERNAL_1202a651_4_k_cu_9c9cc6504cuda3std3__420unreachable_sentinelE:
	.zero		1
	.type		_ZN34_INTERNAL_1202a651_4_k_cu_9c9cc6504cuda3std6ranges3__45__cpo5ssizeE,@object
	.size		_ZN34_INTERNAL_1202a651_4_k_cu_9c9cc6504cuda3std6ranges3__45__cpo5ssizeE,(_ZN34_INTERNAL_1202a651_4_k_cu_9c9cc6506thrust24THRUST_300001_SM_1000_NS12placeholders2_8E - _ZN34_INTERNAL_1202a651_4_k_cu_9c9cc6504cuda3std6ranges3__45__cpo5ssizeE)
_ZN34_INTERNAL_1202a651_4_k_cu_9c9cc6504cuda3std6ranges3__45__cpo5ssizeE:
	.zero		1
	.type		_ZN34_INTERNAL_1202a651_4_k_cu_9c9cc6506thrust24THRUST_300001_SM_1000_NS12placeholders2_8E,@object
	.size		_ZN34_INTERNAL_1202a651_4_k_cu_9c9cc6506thrust24THRUST_300001_SM_1000_NS12placeholders2_8E,(_ZN34_INTERNAL_1202a651_4_k_cu_9c9cc6504cuda3std3__45__cpo5crendE - _ZN34_INTERNAL_1202a651_4_k_cu_9c9cc6506thrust24THRUST_300001_SM_1000_NS12placeholders2_8E)
_ZN34_INTERNAL_1202a651_4_k_cu_9c9cc6506thrust24THRUST_300001_SM_1000_NS12placeholders2_8E:
	.zero		1
	.type		_ZN34_INTERNAL_1202a651_4_k_cu_9c9cc6504cuda3std3__45__cpo5crendE,@object
	.size		_ZN34_INTERNAL_1202a651_4_k_cu_9c9cc6504cuda3std3__45__cpo5crendE,(_ZN34_INTERNAL_1202a651_4_k_cu_9c9cc6504cuda3std6ranges3__45__cpo4prevE - _ZN34_INTERNAL_1202a651_4_k_cu_9c9cc6504cuda3std3__45__cpo5crendE)
_ZN34_INTERNAL_1202a651_4_k_cu_9c9cc6504cuda3std3__45__cpo5crendE:
	.zero		1
	.type		_ZN34_INTERNAL_1202a651_4_k_cu_9c9cc6504cuda3std6ranges3__45__cpo4prevE,@object
	.size		_ZN34_INTERNAL_1202a651_4_k_cu_9c9cc6504cuda3std6ranges3__45__cpo4prevE,(_ZN34_INTERNAL_1202a651_4_k_cu_9c9cc6504cuda3std6ranges3__45__cpo9iter_moveE - _ZN34_INTERNAL_1202a651_4_k_cu_9c9cc6504cuda3std6ranges3__45__cpo4prevE)
_ZN34_INTERNAL_1202a651_4_k_cu_9c9cc6504cuda3std6ranges3__45__cpo4prevE:
	.zero		1
	.type		_ZN34_INTERNAL_1202a651_4_k_cu_9c9cc6504cuda3std6ranges3__45__cpo9iter_moveE,@object
	.size		_ZN34_INTERNAL_1202a651_4_k_cu_9c9cc6504cuda3std6ranges3__45__cpo9iter_moveE,(_ZN34_INTERNAL_1202a651_4_k_cu_9c9cc6506thrust24THRUST_300001_SM_1000_NS6system6detail10sequential3seqE - _ZN34_INTERNAL_1202a651_4_k_cu_9c9cc6504cuda3std6ranges3__45__cpo9iter_moveE)
_ZN34_INTERNAL_1202a651_4_k_cu_9c9cc6504cuda3std6ranges3__45__cpo9iter_moveE:
	.zero		1
	.type		_ZN34_INTERNAL_1202a651_4_k_cu_9c9cc6506thrust24THRUST_300001_SM_1000_NS6system6detail10sequential3seqE,@object
	.size		_ZN34_INTERNAL_1202a651_4_k_cu_9c9cc6506thrust24THRUST_300001_SM_1000_NS6system6detail10sequential3seqE,(.L_31 - _ZN34_INTERNAL_1202a651_4_k_cu_9c9cc6506thrust24THRUST_300001_SM_1000_NS6system6detail10sequential3seqE)
_ZN34_INTERNAL_1202a651_4_k_cu_9c9cc6506thrust24THRUST_300001_SM_1000_NS6system6detail10sequential3seqE:
	.zero		1
.L_31:


//--------------------- .nv.shared._ZN3cub18CUB_300001_SM_10006detail6reduce18DeviceReduceKernelINS2_10policy_hubI5statsyN4cuda3std3__44plusIS5_EEE10Policy1000EN6thrust24THRUST_300001_SM_1000_NS6detail15normal_iteratorINSE_10device_ptrIKfEEEEySA_S5_13compute_statsEEvT0_PT3_T1_NS0_13GridEvenShareISP_EET2_T4_ --------------------------
	.section	.nv.shared._ZN3cub18CUB_300001_SM_10006detail6reduce18DeviceReduceKernelINS2_10policy_hubI5statsyN4cuda3std3__44plusIS5_EEE10Policy1000EN6thrust24THRUST_300001_SM_1000_NS6detail15normal_iteratorINSE_10device_ptrIKfEEEEySA_S5_13compute_statsEEvT0_PT3_T1_NS0_13GridEvenShareISP_EET2_T4_,"aw",@nobits
	.sectionflags	@""
	.align	4
.nv.shared._ZN3cub18CUB_300001_SM_10006detail6reduce18DeviceReduceKernelINS2_10policy_hubI5statsyN4cuda3std3__44plusIS5_EEE10Policy1000EN6thrust24THRUST_300001_SM_1000_NS6detail15normal_iteratorINSE_10device_ptrIKfEEEEySA_S5_13compute_statsEEvT0_PT3_T1_NS0_13GridEvenShareISP_EET2_T4_:
	.zero		1176


//--------------------- .nv.shared._ZN3cub18CUB_300001_SM_10006detail6reduce28DeviceReduceSingleTileKernelINS2_10policy_hubI5statsyN4cuda3std3__44plusIS5_EEE10Policy1000EN6thrust24THRUST_300001_SM_1000_NS6detail15normal_iteratorINSE_10device_ptrIKfEEEEPS5_ySA_S5_S5_13compute_statsEEvT0_T1_T2_T3_T4_T6_ --------------------------
	.section	.nv.shared._ZN3cub18CUB_300001_SM_10006detail6reduce28DeviceReduceSingleTileKernelINS2_10policy_hubI5statsyN4cuda3std3__44plusIS5_EEE10Policy1000EN6thrust24THRUST_300001_SM_1000_NS6detail15normal_iteratorINSE_10device_ptrIKfEEEEPS5_ySA_S5_S5_13compute_statsEEvT0_T1_T2_T3_T4_T6_,"aw",@nobits
	.sectionflags	@""
	.align	4
.nv.shared._ZN3cub18CUB_300001_SM_10006detail6reduce28DeviceReduceSingleTileKernelINS2_10policy_hubI5statsyN4cuda3std3__44plusIS5_EEE10Policy1000EN6thrust24THRUST_300001_SM_1000_NS6detail15normal_iteratorINSE_10device_ptrIKfEEEEPS5_ySA_S5_S5_13compute_statsEEvT0_T1_T2_T3_T4_T6_:
	.zero		1176


//--------------------- .nv.shared._ZN3cub18CUB_300001_SM_10006detail6reduce28DeviceReduceSingleTileKernelINS2_10policy_hubI5statsjN4cuda3std3__44plusIS5_EEE10Policy1000EPS5_SD_iSA_S5_S5_NS8_10__identityEEEvT0_T1_T2_T3_T4_T6_ --------------------------
	.section	.nv.shared._ZN3cub18CUB_300001_SM_10006detail6reduce28DeviceReduceSingleTileKernelINS2_10policy_hubI5statsjN4cuda3std3__44plusIS5_EEE10Policy1000EPS5_SD_iSA_S5_S5_NS8_10__identityEEEvT0_T1_T2_T3_T4_T6_,"aw",@nobits
	.sectionflags	@""
	.align	4
.nv.shared._ZN3cub18CUB_300001_SM_10006detail6reduce28DeviceReduceSingleTileKernelINS2_10policy_hubI5statsjN4cuda3std3__44plusIS5_EEE10Policy1000EPS5_SD_iSA_S5_S5_NS8_10__identityEEEvT0_T1_T2_T3_T4_T6_:
	.zero		1176


//--------------------- .nv.shared._ZN3cub18CUB_300001_SM_10006detail6reduce18DeviceReduceKernelINS2_10policy_hubI5statsjN4cuda3std3__44plusIS5_EEE10Policy1000EN6thrust24THRUST_300001_SM_1000_NS6detail15normal_iteratorINSE_10device_ptrIKfEEEEjSA_S5_13compute_statsEEvT0_PT3_T1_NS0_13GridEvenShareISP_EET2_T4_ --------------------------
	.section	.nv.shared._ZN3cub18CUB_300001_SM_10006detail6reduce18DeviceReduceKernelINS2_10policy_hubI5statsjN4cuda3std3__44plusIS5_EEE10Policy1000EN6thrust24THRUST_300001_SM_1000_NS6detail15normal_iteratorINSE_10device_ptrIKfEEEEjSA_S5_13compute_statsEEvT0_PT3_T1_NS0_13GridEvenShareISP_EET2_T4_,"aw",@nobits
	.sectionflags	@""
	.align	4
.nv.shared._ZN3cub18CUB_300001_SM_10006detail6reduce18DeviceReduceKernelINS2_10policy_hubI5statsjN4cuda3std3__44plusIS5_EEE10Policy1000EN6thrust24THRUST_300001_SM_1000_NS6detail15normal_iteratorINSE_10device_ptrIKfEEEEjSA_S5_13compute_statsEEvT0_PT3_T1_NS0_13GridEvenShareISP_EET2_T4_:
	.zero		1176


//--------------------- .nv.shared._ZN3cub18CUB_300001_SM_10006detail6reduce28DeviceReduceSingleTileKernelINS2_10policy_hubI5statsjN4cuda3std3__44plusIS5_EEE10Policy1000EN6thrust24THRUST_300001_SM_1000_NS6detail15normal_iteratorINSE_10device_ptrIKfEEEEPS5_jSA_S5_S5_13compute_statsEEvT0_T1_T2_T3_T4_T6_ --------------------------
	.section	.nv.shared._ZN3cub18CUB_300001_SM_10006detail6reduce28DeviceReduceSingleTileKernelINS2_10policy_hubI5statsjN4cuda3std3__44plusIS5_EEE10Policy1000EN6thrust24THRUST_300001_SM_1000_NS6detail15normal_iteratorINSE_10device_ptrIKfEEEEPS5_jSA_S5_S5_13compute_statsEEvT0_T1_T2_T3_T4_T6_,"aw",@nobits
	.sectionflags	@""
	.align	4
.nv.shared._ZN3cub18CUB_300001_SM_10006detail6reduce28DeviceReduceSingleTileKernelINS2_10policy_hubI5statsjN4cuda3std3__44plusIS5_EEE10Policy1000EN6thrust24THRUST_300001_SM_1000_NS6detail15normal_iteratorINSE_10device_ptrIKfEEEEPS5_jSA_S5_S5_13compute_statsEEvT0_T1_T2_T3_T4_T6_:
	.zero		1176


//--------------------- .nv.constant0._ZN3cub18CUB_300001_SM_10006detail6reduce28DeviceReduceSingleTileKernelINS2_10policy_hubI5statsyN4cuda3std3__44plusIS5_EEE10Policy1000EPS5_SD_iSA_S5_S5_NS8_10__identityEEEvT0_T1_T2_T3_T4_T6_ --------------------------
	.section	.nv.constant0._ZN3cub18CUB_300001_SM_10006detail6reduce28DeviceReduceSingleTileKernelINS2_10policy_hubI5statsyN4cuda3std3__44plusIS5_EEE10Policy1000EPS5_SD_iSA_S5_S5_NS8_10__identityEEEvT0_T1_T2_T3_T4_T6_,"a",@progbits
	.sectionflags	@""
	.align	4
.nv.constant0._ZN3cub18CUB_300001_SM_10006detail6reduce28DeviceReduceSingleTileKernelINS2_10policy_hubI5statsyN4cuda3std3__44plusIS5_EEE10Policy1000EPS5_SD_iSA_S5_S5_NS8_10__identityEEEvT0_T1_T2_T3_T4_T6_:
	.zero		929


//--------------------- .nv.constant0._ZN3cub18CUB_300001_SM_10006detail6reduce18DeviceReduceKernelINS2_10policy_hubI5statsyN4cuda3std3__44plusIS5_EEE10Policy1000EN6thrust24THRUST_300001_SM_1000_NS6detail15normal_iteratorINSE_10device_ptrIKfEEEEySA_S5_13compute_statsEEvT0_PT3_T1_NS0_13GridEvenShareISP_EET2_T4_ --------------------------
	.section	.nv.constant0._ZN3cub18CUB_300001_SM_10006detail6reduce18DeviceReduceKernelINS2_10policy_hubI5statsyN4cuda3std3__44plusIS5_EEE10Policy1000EN6thrust24THRUST_300001_SM_1000_NS6detail15normal_iteratorINSE_10device_ptrIKfEEEEySA_S5_13compute_statsEEvT0_PT3_T1_NS0_13GridEvenShareISP_EET2_T4_,"a",@progbits
	.sectionflags	@""
	.align	4
.nv.constant0._ZN3cub18CUB_300001_SM_10006detail6reduce18DeviceReduceKernelINS2_10policy_hubI5statsyN4cuda3std3__44plusIS5_EEE10Policy1000EN6thrust24THRUST_300001_SM_1000_NS6detail15normal_iteratorINSE_10device_ptrIKfEEEEySA_S5_13compute_statsEEvT0_PT3_T1_NS0_13GridEvenShareISP_EET2_T4_:
	.zero		994


//--------------------- .nv.constant0._ZN3cub18CUB_300001_SM_10006detail6reduce28DeviceReduceSingleTileKernelINS2_10policy_hubI5statsyN4cuda3std3__44plusIS5_EEE10Policy1000EN6thrust24THRUST_300001_SM_1000_NS6detail15normal_iteratorINSE_10device_ptrIKfEEEEPS5_ySA_S5_S5_13compute_statsEEvT0_T1_T2_T3_T4_T6_ --------------------------
	.section	.nv.constant0._ZN3cub18CUB_300001_SM_10006detail6reduce28DeviceReduceSingleTileKernelINS2_10policy_hubI5statsyN4cuda3std3__44plusIS5_EEE10Policy1000EN6thrust24THRUST_300001_SM_1000_NS6detail15normal_iteratorINSE_10device_ptrIKfEEEEPS5_ySA_S5_S5_13compute_statsEEvT0_T1_T2_T3_T4_T6_,"a",@progbits
	.sectionflags	@""
	.align	4
.nv.constant0._ZN3cub18CUB_300001_SM_10006detail6reduce28DeviceReduceSingleTileKernelINS2_10policy_hubI5statsyN4cuda3std3__44plusIS5_EEE10Policy1000EN6thrust24THRUST_300001_SM_1000_NS6detail15normal_iteratorINSE_10device_ptrIKfEEEEPS5_ySA_S5_S5_13compute_statsEEvT0_T1_T2_T3_T4_T6_:
	.zero		933


//--------------------- .nv.constant0._ZN3cub18CUB_300001_SM_10006detail6reduce28DeviceReduceSingleTileKernelINS2_10policy_hubI5statsjN4cuda3std3__44plusIS5_EEE10Policy1000EPS5_SD_iSA_S5_S5_NS8_10__identityEEEvT0_T1_T2_T3_T4_T6_ --------------------------
	.section	.nv.constant0._ZN3cub18CUB_300001_SM_10006detail6reduce28DeviceReduceSingleTileKernelINS2_10policy_hubI5statsjN4cuda3std3__44plusIS5_EEE10Policy1000EPS5_SD_iSA_S5_S5_NS8_10__identityEEEvT0_T1_T2_T3_T4_T6_,"a",@progbits
	.sectionflags	@""
	.align	4
.nv.constant0._ZN3cub18CUB_300001_SM_10006detail6reduce28DeviceReduceSingleTileKernelINS2_10policy_hubI5statsjN4cuda3std3__44plusIS5_EEE10Policy1000EPS5_SD_iSA_S5_S5_NS8_10__identityEEEvT0_T1_T2_T3_T4_T6_:
	.zero		929


//--------------------- .nv.constant0._ZN3cub18CUB_300001_SM_10006detail6reduce18DeviceReduceKernelINS2_10policy_hubI5statsjN4cuda3std3__44plusIS5_EEE10Policy1000EN6thrust24THRUST_300001_SM_1000_NS6detail15normal_iteratorINSE_10device_ptrIKfEEEEjSA_S5_13compute_statsEEvT0_PT3_T1_NS0_13GridEvenShareISP_EET2_T4_ --------------------------
	.section	.nv.constant0._ZN3cub18CUB_300001_SM_10006detail6reduce18DeviceReduceKernelINS2_10policy_hubI5statsjN4cuda3std3__44plusIS5_EEE10Policy1000EN6thrust24THRUST_300001_SM_1000_NS6detail15normal_iteratorINSE_10device_ptrIKfEEEEjSA_S5_13compute_statsEEvT0_PT3_T1_NS0_13GridEvenShareISP_EET2_T4_,"a",@progbits
	.sectionflags	@""
	.align	4
.nv.constant0._ZN3cub18CUB_300001_SM_10006detail6reduce18DeviceReduceKernelINS2_10policy_hubI5statsjN4cuda3std3__44plusIS5_EEE10Policy1000EN6thrust24THRUST_300001_SM_1000_NS6detail15normal_iteratorINSE_10device_ptrIKfEEEEjSA_S5_13compute_statsEEvT0_PT3_T1_NS0_13GridEvenShareISP_EET2_T4_:
	.zero		958


//--------------------- .nv.constant0._ZN3cub18CUB_300001_SM_10006detail6reduce28DeviceReduceSingleTileKernelINS2_10policy_hubI5statsjN4cuda3std3__44plusIS5_EEE10Policy1000EN6thrust24THRUST_300001_SM_1000_NS6detail15normal_iteratorINSE_10device_ptrIKfEEEEPS5_jSA_S5_S5_13compute_statsEEvT0_T1_T2_T3_T4_T6_ --------------------------
	.section	.nv.constant0._ZN3cub18CUB_300001_SM_10006detail6reduce28DeviceReduceSingleTileKernelINS2_10policy_hubI5statsjN4cuda3std3__44plusIS5_EEE10Policy1000EN6thrust24THRUST_300001_SM_1000_NS6detail15normal_iteratorINSE_10device_ptrIKfEEEEPS5_jSA_S5_S5_13compute_statsEEvT0_T1_T2_T3_T4_T6_,"a",@progbits
	.sectionflags	@""
	.align	4
.nv.constant0._ZN3cub18CUB_300001_SM_10006detail6reduce28DeviceReduceSingleTileKernelINS2_10policy_hubI5statsjN4cuda3std3__44plusIS5_EEE10Policy1000EN6thrust24THRUST_300001_SM_1000_NS6detail15normal_iteratorINSE_10device_ptrIKfEEEEPS5_jSA_S5_S5_13compute_statsEEvT0_T1_T2_T3_T4_T6_:
	.zero		929


//--------------------- .nv.constant0._ZN3cub18CUB_300001_SM_10006detail11EmptyKernelIvEEvv --------------------------
	.section	.nv.constant0._ZN3cub18CUB_300001_SM_10006detail11EmptyKernelIvEEvv,"a",@progbits
	.sectionflags	@""
	.align	4
.nv.constant0._ZN3cub18CUB_300001_SM_10006detail11EmptyKernelIvEEvv:
	.zero		896


//--------------------- SYMBOLS --------------------------

	.type		.nv.reservedSmem.offset0,@object
	.size		.nv.reservedSmem.offset0,0x4
	.type		.nv.reservedSmem.cap,@object
	.size		.nv.reservedSmem.cap,0x4
